	.target	sm_100a

	.elftype	@"ET_EXEC"


//--------------------- .note.nv.tkinfo           --------------------------
	.section	.note.nv.tkinfo,"",@"SHT_NOTE"
	.sectionflags	@"SHF_NOTE_NV_TKINFO"
	.tkinfo
        /*0018*/ 	.word	0x00000002
        /*0030*/ 	.string	""
        /*0030*/ 	.string	"ptxas"
        /*0030*/ 	.string	"Cuda compilation tools, release 13.0, V13.0.88"
        /*0030*/ 	.string	"Build cuda_13.0.r13.0/compiler.36424714_0"
        /*0030*/ 	.string	"-arch sm_100a -m 64 "



//--------------------- .note.nv.cuinfo           --------------------------
	.section	.note.nv.cuinfo,"",@"SHT_NOTE"
	.sectionflags	@"SHF_NOTE_NV_CUINFO"
        /*0018*/ 	.short	0x0002
        /*001a*/ 	.short	0x0064
        /*001c*/ 	.short	0x0082
	.zero		2


//--------------------- .nv.info                  --------------------------
	.section	.nv.info,"",@"SHT_CUDA_INFO"
	.align	4


	//----- nvinfo : EIATTR_REGCOUNT
	.align		4
        /*0000*/ 	.byte	0x04, 0x2f
        /*0002*/ 	.short	(.L_19 - .L_18)
	.align		4
.L_18:
        /*0004*/ 	.word	index@(_ZN7cutlass13device_kernelINS_4gemm6kernel13GemmUniversalIN4cute5tupleIJiiiiEEENS1_10collective13CollectiveMmaINS1_35MainloopSm100TmaUmmaWarpSpecializedILi22ELi2ELi2ENS5_IJNS4_1CILi2EEENSA_ILi1EEESC_EEEEENS5_IJNSA_ILi256EEENSA_ILi224EEENSA_ILi32EEEEEENS_12float_e4m3_tENS5_IJlSC_lEEESJ_SK_NS4_8TiledMMAINS4_8MMA_AtomIJNS4_10MMA_TraitsINS4_25SM100_MMA_F8F6F4_2x1SM_SSEJSJ_SJ_fSF_SG_NS4_17integral_constantINS4_4UMMA5MajorELSR_0EEESS_NSP_INSQ_7ScaleInELST_0EEESU_EEEEEENS4_6LayoutINS5_IJSC_SC_SC_EEENS5_IJNSA_ILi0EEESZ_SZ_EEEEENS5_IJNS4_10UnderscoreES12_S12_EEEEENS4_18SM100_TMA_2SM_LOADENS4_14ComposedLayoutINS4_7SwizzleILi1ELi4ELi3EEENS4_18smem_ptr_flag_bitsILi8EEENSX_INS5_IJNSA_ILi8EEESH_EEENS5_IJSH_SC_EEEEEEEvNS4_8identityES15_S1F_vS1G_EENS_8epilogue10collective18CollectiveEpilogueINS1I_23Sm100TmaWarpSpecializedILi1ELi1ELi224ELb0ELb0EEEJNS5_IJNSA_ILi128EEESG_SH_EEENS5_IJNSX_IS1N_SC_EENSX_ISG_SC_EEEEESJ_SK_SJ_SK_NS1I_6fusion15FusionCallbacksIS1M_NS1S_17LinearCombinationISJ_fSJ_fLNS_15FloatRoundStyleE2EEES1O_S1R_JEEENS4_5SM1004TMEM4LOAD26SM100_TMEM_LOAD_32dp32b32xENS4_13SM90_TMA_LOADES1F_NS4_39AutoVectorizingCopyWithAssumedAlignmentILi128EEENS4_14SM90_TMA_STOREES1F_S24_S24_EEEvvEEEEvNT_6ParamsE)
        /*0008*/ 	.word	0x000000ff


	//----- nvinfo : EIATTR_FRAME_SIZE
	.align		4
.L_19:
        /*000c*/ 	.byte	0x04, 0x11
        /*000e*/ 	.short	(.L_21 - .L_20)
	.align		4
.L_20:
        /*0010*/ 	.word	index@($__internal_2_$__cuda_sm10x_tcgen05_guardrail_trap_unallocated_columns_being_dealloced)
        /*0014*/ 	.word	0x00000120


	//----- nvinfo : EIATTR_FRAME_SIZE
	.align		4
.L_21:
        /*0018*/ 	.byte	0x04, 0x11
        /*001a*/ 	.short	(.L_23 - .L_22)
	.align		4
.L_22:
        /*001c*/ 	.word	index@($__internal_1_$__cuda_sm10x_tcgen05_guardrail_trap_phase_invalid_during_alloc)
        /*0020*/ 	.word	0x00000120


	//----- nvinfo : EIATTR_FRAME_SIZE
	.align		4
.L_23:
        /*0024*/ 	.byte	0x04, 0x11
        /*0026*/ 	.short	(.L_25 - .L_24)
	.align		4
.L_24:
        /*0028*/ 	.word	index@($__internal_0_$__cuda_sm10x_tcgen05_guardrail_trap_col_being_dealloced_not_returned_by_alloc)
        /*002c*/ 	.word	0x00000120


	//----- nvinfo : EIATTR_FRAME_SIZE
	.align		4
.L_25:
        /*0030*/ 	.byte	0x04, 0x11
        /*0032*/ 	.short	(.L_27 - .L_26)
	.align		4
.L_26:
        /*0034*/ 	.word	index@(_ZN7cutlass13device_kernelINS_4gemm6kernel13GemmUniversalIN4cute5tupleIJiiiiEEENS1_10collective13CollectiveMmaINS1_35MainloopSm100TmaUmmaWarpSpecializedILi22ELi2ELi2ENS5_IJNS4_1CILi2EEENSA_ILi1EEESC_EEEEENS5_IJNSA_ILi256EEENSA_ILi224EEENSA_ILi32EEEEEENS_12float_e4m3_tENS5_IJlSC_lEEESJ_SK_NS4_8TiledMMAINS4_8MMA_AtomIJNS4_10MMA_TraitsINS4_25SM100_MMA_F8F6F4_2x1SM_SSEJSJ_SJ_fSF_SG_NS4_17integral_constantINS4_4UMMA5MajorELSR_0EEESS_NSP_INSQ_7ScaleInELST_0EEESU_EEEEEENS4_6LayoutINS5_IJSC_SC_SC_EEENS5_IJNSA_ILi0EEESZ_SZ_EEEEENS5_IJNS4_10UnderscoreES12_S12_EEEEENS4_18SM100_TMA_2SM_LOADENS4_14ComposedLayoutINS4_7SwizzleILi1ELi4ELi3EEENS4_18smem_ptr_flag_bitsILi8EEENSX_INS5_IJNSA_ILi8EEESH_EEENS5_IJSH_SC_EEEEEEEvNS4_8identityES15_S1F_vS1G_EENS_8epilogue10collective18CollectiveEpilogueINS1I_23Sm100TmaWarpSpecializedILi1ELi1ELi224ELb0ELb0EEEJNS5_IJNSA_ILi128EEESG_SH_EEENS5_IJNSX_IS1N_SC_EENSX_ISG_SC_EEEEESJ_SK_SJ_SK_NS1I_6fusion15FusionCallbacksIS1M_NS1S_17LinearCombinationISJ_fSJ_fLNS_15FloatRoundStyleE2EEES1O_S1R_JEEENS4_5SM1004TMEM4LOAD26SM100_TMEM_LOAD_32dp32b32xENS4_13SM90_TMA_LOADES1F_NS4_39AutoVectorizingCopyWithAssumedAlignmentILi128EEENS4_14SM90_TMA_STOREES1F_S24_S24_EEEvvEEEEvNT_6ParamsE)
        /*0038*/ 	.word	0x00000120


	//----- nvinfo : EIATTR_MIN_STACK_SIZE
	.align		4
.L_27:
        /*003c*/ 	.byte	0x04, 0x12
        /*003e*/ 	.short	(.L_29 - .L_28)
	.align		4
.L_28:
        /*0040*/ 	.word	index@(_ZN7cutlass13device_kernelINS_4gemm6kernel13GemmUniversalIN4cute5tupleIJiiiiEEENS1_10collective13CollectiveMmaINS1_35MainloopSm100TmaUmmaWarpSpecializedILi22ELi2ELi2ENS5_IJNS4_1CILi2EEENSA_ILi1EEESC_EEEEENS5_IJNSA_ILi256EEENSA_ILi224EEENSA_ILi32EEEEEENS_12float_e4m3_tENS5_IJlSC_lEEESJ_SK_NS4_8TiledMMAINS4_8MMA_AtomIJNS4_10MMA_TraitsINS4_25SM100_MMA_F8F6F4_2x1SM_SSEJSJ_SJ_fSF_SG_NS4_17integral_constantINS4_4UMMA5MajorELSR_0EEESS_NSP_INSQ_7ScaleInELST_0EEESU_EEEEEENS4_6LayoutINS5_IJSC_SC_SC_EEENS5_IJNSA_ILi0EEESZ_SZ_EEEEENS5_IJNS4_10UnderscoreES12_S12_EEEEENS4_18SM100_TMA_2SM_LOADENS4_14ComposedLayoutINS4_7SwizzleILi1ELi4ELi3EEENS4_18smem_ptr_flag_bitsILi8EEENSX_INS5_IJNSA_ILi8EEESH_EEENS5_IJSH_SC_EEEEEEEvNS4_8identityES15_S1F_vS1G_EENS_8epilogue10collective18CollectiveEpilogueINS1I_23Sm100TmaWarpSpecializedILi1ELi1ELi224ELb0ELb0EEEJNS5_IJNSA_ILi128EEESG_SH_EEENS5_IJNSX_IS1N_SC_EENSX_ISG_SC_EEEEESJ_SK_SJ_SK_NS1I_6fusion15FusionCallbacksIS1M_NS1S_17LinearCombinationISJ_fSJ_fLNS_15FloatRoundStyleE2EEES1O_S1R_JEEENS4_5SM1004TMEM4LOAD26SM100_TMEM_LOAD_32dp32b32xENS4_13SM90_TMA_LOADES1F_NS4_39AutoVectorizingCopyWithAssumedAlignmentILi128EEENS4_14SM90_TMA_STOREES1F_S24_S24_EEEvvEEEEvNT_6ParamsE)
        /*0044*/ 	.word	0x00000120
.L_29:


//--------------------- .nv.compat                --------------------------
	.section	.nv.compat,"",@"SHT_CUDA_COMPAT_INFO"
	.align	4
        /*0000*/ 	.byte	0x02, 0x09, 0x01, 0x00, 0x02, 0x02, 0x02, 0x00, 0x02, 0x05, 0x05, 0x00, 0x03, 0x07, 0x01, 0x01
        /*0010*/ 	.byte	0x02, 0x03, 0x01, 0x00, 0x02, 0x06, 0x01, 0x00, 0x04, 0x0b, 0x08, 0x00, 0x09, 0x00, 0x00, 0x00
        /*0020*/ 	.byte	0x00, 0x00, 0x00, 0x00


//--------------------- .nv.info._ZN7cutlass13device_kernelINS_4gemm6kernel13GemmUniversalIN4cute5tupleIJiiiiEEENS1_10collective13CollectiveMmaINS1_35MainloopSm100TmaUmmaWarpSpecializedILi22ELi2ELi2ENS5_IJNS4_1CILi2EEENSA_ILi1EEESC_EEEEENS5_IJNSA_ILi256EEENSA_ILi224EEENSA_ILi32EEEEEENS_12float_e4m3_tENS5_IJlSC_lEEESJ_SK_NS4_8TiledMMAINS4_8MMA_AtomIJNS4_10MMA_TraitsINS4_25SM100_MMA_F8F6F4_2x1SM_SSEJSJ_SJ_fSF_SG_NS4_17integral_constantINS4_4UMMA5MajorELSR_0EEESS_NSP_INSQ_7ScaleInELST_0EEESU_EEEEEENS4_6LayoutINS5_IJSC_SC_SC_EEENS5_IJNSA_ILi0EEESZ_SZ_EEEEENS5_IJNS4_10UnderscoreES12_S12_EEEEENS4_18SM100_TMA_2SM_LOADENS4_14ComposedLayoutINS4_7SwizzleILi1ELi4ELi3EEENS4_18smem_ptr_flag_bitsILi8EEENSX_INS5_IJNSA_ILi8EEESH_EEENS5_IJSH_SC_EEEEEEEvNS4_8identityES15_S1F_vS1G_EENS_8epilogue10collective18CollectiveEpilogueINS1I_23Sm100TmaWarpSpecializedILi1ELi1ELi224ELb0ELb0EEEJNS5_IJNSA_ILi128EEESG_SH_EEENS5_IJNSX_IS1N_SC_EENSX_ISG_SC_EEEEESJ_SK_SJ_SK_NS1I_6fusion15FusionCallbacksIS1M_NS1S_17LinearCombinationISJ_fSJ_fLNS_15FloatRoundStyleE2EEES1O_S1R_JEEENS4_5SM1004TMEM4LOAD26SM100_TMEM_LOAD_32dp32b32xENS4_13SM90_TMA_LOADES1F_NS4_39AutoVectorizingCopyWithAssumedAlignmentILi128EEENS4_14SM90_TMA_STOREES1F_S24_S24_EEEvvEEEEvNT_6ParamsE --------------------------
	.section	.nv.info._ZN7cutlass13device_kernelINS_4gemm6kernel13GemmUniversalIN4cute5tupleIJiiiiEEENS1_10collective13CollectiveMmaINS1_35MainloopSm100TmaUmmaWarpSpecializedILi22ELi2ELi2ENS5_IJNS4_1CILi2EEENSA_ILi1EEESC_EEEEENS5_IJNSA_ILi256EEENSA_ILi224EEENSA_ILi32EEEEEENS_12float_e4m3_tENS5_IJlSC_lEEESJ_SK_NS4_8TiledMMAINS4_8MMA_AtomIJNS4_10MMA_TraitsINS4_25SM100_MMA_F8F6F4_2x1SM_SSEJSJ_SJ_fSF_SG_NS4_17integral_constantINS4_4UMMA5MajorELSR_0EEESS_NSP_INSQ_7ScaleInELST_0EEESU_EEEEEENS4_6LayoutINS5_IJSC_SC_SC_EEENS5_IJNSA_ILi0EEESZ_SZ_EEEEENS5_IJNS4_10UnderscoreES12_S12_EEEEENS4_18SM100_TMA_2SM_LOADENS4_14ComposedLayoutINS4_7SwizzleILi1ELi4ELi3EEENS4_18smem_ptr_flag_bitsILi8EEENSX_INS5_IJNSA_ILi8EEESH_EEENS5_IJSH_SC_EEEEEEEvNS4_8identityES15_S1F_vS1G_EENS_8epilogue10collective18CollectiveEpilogueINS1I_23Sm100TmaWarpSpecializedILi1ELi1ELi224ELb0ELb0EEEJNS5_IJNSA_ILi128EEESG_SH_EEENS5_IJNSX_IS1N_SC_EENSX_ISG_SC_EEEEESJ_SK_SJ_SK_NS1I_6fusion15FusionCallbacksIS1M_NS1S_17LinearCombinationISJ_fSJ_fLNS_15FloatRoundStyleE2EEES1O_S1R_JEEENS4_5SM1004TMEM4LOAD26SM100_TMEM_LOAD_32dp32b32xENS4_13SM90_TMA_LOADES1F_NS4_39AutoVectorizingCopyWithAssumedAlignmentILi128EEENS4_14SM90_TMA_STOREES1F_S24_S24_EEEvvEEEEvNT_6ParamsE,"",@"SHT_CUDA_INFO"
	.sectionflags	@""
	.align	4


	//----- nvinfo : EIATTR_CUDA_API_VERSION
	.align		4
        /*0000*/ 	.byte	0x04, 0x37
        /*0002*/ 	.short	(.L_31 - .L_30)
.L_30:
        /*0004*/ 	.word	0x00000082


	//----- nvinfo : EIATTR_KPARAM_INFO
	.align		4
.L_31:
        /*0008*/ 	.byte	0x04, 0x17
        /*000a*/ 	.short	(.L_33 - .L_32)
.L_32:
        /*000c*/ 	.word	0x00000000
        /*0010*/ 	.short	0x0000
        /*0012*/ 	.short	0x0000
        /*0014*/ 	.byte	0x00, 0xf0, 0x01, 0x20


	//----- nvinfo : EIATTR_AT_ENTRY_FRAGMENTS
	.align		4
.L_33:
        /*0018*/ 	.byte	0x04, 0x4f
        /*001a*/ 	.short	(.L_35 - .L_34)


	//   ....[0]....
.L_34:
        /*001c*/ 	.word	0x00000007


	//----- nvinfo : EIATTR_RESERVED_SMEM_USED
	.align		4
.L_35:
        /*0020*/ 	.byte	0x01, 0x41
	.zero		2


	//----- nvinfo : EIATTR_SPARSE_MMA_MASK
	.align		4
        /*0024*/ 	.byte	0x03, 0x50
        /*0026*/ 	.short	0x0000


	//----- nvinfo : EIATTR_TCGEN05_2CTA_USED
	.align		4
        /*0028*/ 	.byte	0x01, 0x52
	.zero		2


	//----- nvinfo : EIATTR_MAXREG_COUNT
	.align		4
        /*002c*/ 	.byte	0x03, 0x1b
        /*002e*/ 	.short	0x00ff


	//----- nvinfo : EIATTR_NUM_BARRIERS
	.align		4
        /*0030*/ 	.byte	0x02, 0x4c
        /*0032*/ 	.byte	0x07
	.zero		1


	//----- nvinfo : EIATTR_EXTERNS
	.align		4
        /*0034*/ 	.byte	0x04, 0x0f
        /*0036*/ 	.short	(.L_37 - .L_36)


	//   ....[0]....
	.align		4
.L_36:
        /*0038*/ 	.word	index@(__assertfail)


	//----- nvinfo : EIATTR_ANNOTATIONS
	.align		4
.L_37:
        /*003c*/ 	.byte	0x04, 0x55
        /*003e*/ 	.short	(.L_39 - .L_38)


	//   ....[0]....
.L_38:
        /*0040*/ 	.word	0x00000001
        /*0044*/ 	.byte	0xe0, 0x00, 0x00, 0x00, 0x01, 0x00, 0x00, 0x00, 0x80, 0x01, 0x00, 0x00, 0x01, 0x00, 0x00, 0x00
        /* <DEDUP_REMOVED lines=101> */
        /*06a4*/ 	.byte	0x30, 0xc4, 0x00, 0x00


	//----- nvinfo : EIATTR_MERCURY_ISA_VERSION
	.align		4
.L_39:
        /*06a8*/ 	.byte	0x03, 0x5f
        /*06aa*/ 	.short	0x0101


	//----- nvinfo : EIATTR_INT_WARP_WIDE_INSTR_OFFSETS
	.align		4
        /*06ac*/ 	.byte	0x04, 0x31
        /*06ae*/ 	.short	(.L_41 - .L_40)


	//   ....[0]....
.L_40:
        /*06b0*/ 	.word	0x00000f30


	//   ....[1]....
        /*06b4*/ 	.word	0x00000fd0


	//   ....[2]....
        /*06b8*/ 	.word	0x00004b70


	//   ....[3]....
        /*06bc*/ 	.word	0x00004ba0


	//   ....[4]....
        /*06c0*/ 	.word	0x00004bc0


	//   ....[5]....
        /*06c4*/ 	.word	0x000057f0


	//   ....[6]....
        /*06c8*/ 	.word	0x00005870


	//   ....[7]....
        /*06cc*/ 	.word	0x000058d0


	//   ....[8]....
        /*06d0*/ 	.word	0x00005930


	//   ....[9]....
        /*06d4*/ 	.word	0x00005990


	//   ....[10]....
        /*06d8*/ 	.word	0x000059d0


	//   ....[11]....
        /*06dc*/ 	.word	0x00005a70


	//   ....[12]....
        /*06e0*/ 	.word	0x00005a90


	//----- nvinfo : EIATTR_COOP_GROUP_MASK_REGIDS
	.align		4
.L_41:
        /*06e4*/ 	.byte	0x04, 0x29
        /*06e6*/ 	.short	(.L_43 - .L_42)


	//   ....[0]....
.L_42:
        /*06e8*/ 	.word	0xffffffff


	//   ....[1]....
        /*06ec*/ 	.word	0xffffffff


	//   ....[2]....
        /*06f0*/ 	.word	0xffffffff


	//   ....[3]....
        /*06f4*/ 	.word	0xffffffff


	//   ....[4]....
        /*06f8*/ 	.word	0xffffffff


	//   ....[5]....
        /*06fc*/ 	.word	0xffffffff


	//   ....[6]....
        /*0700*/ 	.word	0xffffffff


	//   ....[7]....
        /*0704*/ 	.word	0xffffffff


	//   ....[8]....
        /*0708*/ 	.word	0xffffffff


	//   ....[9]....
        /*070c*/ 	.word	0xffffffff


	//   ....[10]....
        /*0710*/ 	.word	0xffffffff


	//   ....[11]....
        /*0714*/ 	.word	0xffffffff


	//   ....[12]....
        /*0718*/ 	.word	0xffffffff


	//   ....[13]....
        /*071c*/ 	.word	0xffffffff


	//----- nvinfo : EIATTR_COOP_GROUP_INSTR_OFFSETS
	.align		4
.L_43:
        /*0720*/ 	.byte	0x04, 0x28
        /*0722*/ 	.short	(.L_45 - .L_44)


	//   ....[0]....
.L_44:
        /*0724*/ 	.word	0x000000b0


	//   ....[1]....
        /*0728*/ 	.word	0x00000550


	//   ....[2]....
        /*072c*/ 	.word	0x00000940


	//   ....[3]....
        /*0730*/ 	.word	0x00000a70


	//   ....[4]....
        /*0734*/ 	.word	0x00000b60


	//   ....[5]....
        /*0738*/ 	.word	0x00000cc0


	//   ....[6]....
        /*073c*/ 	.word	0x00000e10


	//   ....[7]....
        /*0740*/ 	.word	0x00001050


	//   ....[8]....
        /*0744*/ 	.word	0x000022d0


	//   ....[9]....
        /*0748*/ 	.word	0x00003bb0


	//   ....[10]....
        /*074c*/ 	.word	0x00004080


	//   ....[11]....
        /*0750*/ 	.word	0x000040b0


	//   ....[12]....
        /*0754*/ 	.word	0x00004a70


	//   ....[13]....
        /*0758*/ 	.word	0x00004c80


	//----- nvinfo : EIATTR_VRC_CTA_INIT_COUNT
	.align		4
.L_45:
        /*075c*/ 	.byte	0x02, 0x4a
        /*075e*/ 	.byte	0x80
	.zero		1


	//----- nvinfo : EIATTR_SYSCALL_OFFSETS
	.align		4
        /*0760*/ 	.byte	0x04, 0x46
        /*0762*/ 	.short	(.L_47 - .L_46)


	//   ....[0]....
.L_46:
        /*0764*/ 	.word	0x00006490


	//   ....[1]....
        /*0768*/ 	.word	0x000065c0


	//   ....[2]....
        /*076c*/ 	.word	0x00007550


	//   ....[3]....
        /*0770*/ 	.word	0x000076c0


	//   ....[4]....
        /*0774*/ 	.word	0x00007830


	//   ....[5]....
        /*0778*/ 	.word	0x000079a0


	//   ....[6]....
        /*077c*/ 	.word	0x00007b10


	//   ....[7]....
        /*0780*/ 	.word	0x00007c80


	//   ....[8]....
        /*0784*/ 	.word	0x00007df0


	//----- nvinfo : EIATTR_MBARRIER_INSTR_OFFSETS
	.align		4
.L_47:
        /*0788*/ 	.byte	0x04, 0x39
        /*078a*/ 	.short	(.L_49 - .L_48)


	//   ....[0]....
.L_48:
        /*078c*/ 	.word	0x00000660
        /*0790*/ 	.word	0x000000ff
        /*0794*/ 	.word	0x00000000
        /*0798*/ 	.short	0x0100
        /*079a*/ 	.byte	0x04
	.zero		1


	//   ....[1]....
        /*079c*/ 	.word	0x00000670
        /*07a0*/ 	.word	0x000000ff
        /*07a4*/ 	.word	0x000000b0
        /*07a8*/ 	.short	0x0100
        /*07aa*/ 	.byte	0x04
	.zero		1


	//   ....[2]....
        /*07ac*/ 	.word	0x00000680
        /*07b0*/ 	.word	0x000000ff
        /*07b4*/ 	.word	0x00000008
        /*07b8*/ 	.short	0x0100
        /*07ba*/ 	.byte	0x04
	.zero		1


	//   ....[3]....
        /*07bc*/ 	.word	0x00000690
        /*07c0*/ 	.word	0x000000ff
        /*07c4*/ 	.word	0x000000b8
        /*07c8*/ 	.short	0x0100
        /*07ca*/ 	.byte	0x04
	.zero		1


	//   ....[4]....
        /*07cc*/ 	.word	0x000006a0
        /*07d0*/ 	.word	0x000000ff
        /*07d4*/ 	.word	0x00000010
        /*07d8*/ 	.short	0x0100
        /*07da*/ 	.byte	0x04
	.zero		1


	//   ....[5]....
        /*07dc*/ 	.word	0x000006b0
        /*07e0*/ 	.word	0x000000ff
        /*07e4*/ 	.word	0x000000c0
        /*07e8*/ 	.short	0x0100
        /*07ea*/ 	.byte	0x04
	.zero		1


	//   ....[6]....
        /*07ec*/ 	.word	0x000006c0
        /*07f0*/ 	.word	0x000000ff
        /*07f4*/ 	.word	0x00000018
        /*07f8*/ 	.short	0x0100
        /*07fa*/ 	.byte	0x04
	.zero		1


	//   ....[7]....
        /*07fc*/ 	.word	0x000006d0
        /*0800*/ 	.word	0x000000ff
        /*0804*/ 	.word	0x000000c8
        /*0808*/ 	.short	0x0100
        /*080a*/ 	.byte	0x04
	.zero		1


	//   ....[8]....
        /*080c*/ 	.word	0x000006e0
        /*0810*/ 	.word	0x000000ff
        /*0814*/ 	.word	0x00000020
        /*0818*/ 	.short	0x0100
        /*081a*/ 	.byte	0x04
	.zero		1


	//   ....[9]....
        /*081c*/ 	.word	0x000006f0
        /*0820*/ 	.word	0x000000ff
        /*0824*/ 	.word	0x000000d0
        /*0828*/ 	.short	0x0100
        /*082a*/ 	.byte	0x04
	.zero		1


	//   ....[10]....
        /*082c*/ 	.word	0x00000700
        /*0830*/ 	.word	0x000000ff
        /*0834*/ 	.word	0x00000028
        /*0838*/ 	.short	0x0100
        /*083a*/ 	.byte	0x04
	.zero		1


	//   ....[11]....
        /*083c*/ 	.word	0x00000710
        /*0840*/ 	.word	0x000000ff
        /*0844*/ 	.word	0x000000d8
        /*0848*/ 	.short	0x0100
        /*084a*/ 	.byte	0x04
	.zero		1


	//   ....[12]....
        /*084c*/ 	.word	0x00000720
        /*0850*/ 	.word	0x000000ff
        /*0854*/ 	.word	0x00000030
        /*0858*/ 	.short	0x0100
        /*085a*/ 	.byte	0x04
	.zero		1


	//   ....[13]....
        /*085c*/ 	.word	0x00000730
        /*0860*/ 	.word	0x000000ff
        /*0864*/ 	.word	0x000000e0
        /*0868*/ 	.short	0x0100
        /*086a*/ 	.byte	0x04
	.zero		1


	//   ....[14]....
        /*086c*/ 	.word	0x00000740
        /*0870*/ 	.word	0x000000ff
        /*0874*/ 	.word	0x00000038
        /*0878*/ 	.short	0x0100
        /*087a*/ 	.byte	0x04
	.zero		1


	//   ....[15]....
        /*087c*/ 	.word	0x00000750
        /*0880*/ 	.word	0x000000ff
        /*0884*/ 	.word	0x000000e8
        /*0888*/ 	.short	0x0100
        /*088a*/ 	.byte	0x04
	.zero		1


	//   ....[16]....
        /*088c*/ 	.word	0x00000760
        /*0890*/ 	.word	0x000000ff
        /*0894*/ 	.word	0x00000040
        /*0898*/ 	.short	0x0100
        /*089a*/ 	.byte	0x04
	.zero		1


	//   ....[17]....
        /*089c*/ 	.word	0x00000770
        /*08a0*/ 	.word	0x000000ff
        /*08a4*/ 	.word	0x000000f0
        /*08a8*/ 	.short	0x0100
        /*08aa*/ 	.byte	0x04
	.zero		1


	//   ....[18]....
        /*08ac*/ 	.word	0x00000780
        /*08b0*/ 	.word	0x000000ff
        /*08b4*/ 	.word	0x00000048
        /*08b8*/ 	.short	0x0100
        /*08ba*/ 	.byte	0x04
	.zero		1


	//   ....[19]....
        /*08bc*/ 	.word	0x00000790
        /*08c0*/ 	.word	0x000000ff
        /*08c4*/ 	.word	0x000000f8
        /*08c8*/ 	.short	0x0100
        /*08ca*/ 	.byte	0x04
	.zero		1


	//   ....[20]....
        /*08cc*/ 	.word	0x000007a0
        /*08d0*/ 	.word	0x000000ff
        /*08d4*/ 	.word	0x00000050
        /*08d8*/ 	.short	0x0100
        /*08da*/ 	.byte	0x04
	.zero		1


	//   ....[21]....
        /*08dc*/ 	.word	0x000007b0
        /*08e0*/ 	.word	0x000000ff
        /*08e4*/ 	.word	0x00000100
        /*08e8*/ 	.short	0x0100
        /*08ea*/ 	.byte	0x04
	.zero		1


	//   ....[22]....
        /*08ec*/ 	.word	0x000007c0
        /*08f0*/ 	.word	0x000000ff
        /*08f4*/ 	.word	0x00000058
        /*08f8*/ 	.short	0x0100
        /*08fa*/ 	.byte	0x04
	.zero		1


	//   ....[23]....
        /*08fc*/ 	.word	0x000007d0
        /*0900*/ 	.word	0x000000ff
        /*0904*/ 	.word	0x00000108
        /*0908*/ 	.short	0x0100
        /*090a*/ 	.byte	0x04
	.zero		1


	//   ....[24]....
        /*090c*/ 	.word	0x000007e0
        /*0910*/ 	.word	0x000000ff
        /*0914*/ 	.word	0x00000060
        /*0918*/ 	.short	0x0100
        /*091a*/ 	.byte	0x04
	.zero		1


	//   ....[25]....
        /*091c*/ 	.word	0x000007f0
        /*0920*/ 	.word	0x000000ff
        /*0924*/ 	.word	0x00000110
        /*0928*/ 	.short	0x0100
        /*092a*/ 	.byte	0x04
	.zero		1


	//   ....[26]....
        /*092c*/ 	.word	0x00000800
        /*0930*/ 	.word	0x000000ff
        /*0934*/ 	.word	0x00000068
        /*0938*/ 	.short	0x0100
        /*093a*/ 	.byte	0x04
	.zero		1


	//   ....[27]....
        /*093c*/ 	.word	0x00000810
        /*0940*/ 	.word	0x000000ff
        /*0944*/ 	.word	0x00000118
        /*0948*/ 	.short	0x0100
        /*094a*/ 	.byte	0x04
	.zero		1


	//   ....[28]....
        /*094c*/ 	.word	0x00000820
        /*0950*/ 	.word	0x000000ff
        /*0954*/ 	.word	0x00000070
        /*0958*/ 	.short	0x0100
        /*095a*/ 	.byte	0x04
	.zero		1


	//   ....[29]....
        /*095c*/ 	.word	0x00000830
        /*0960*/ 	.word	0x000000ff
        /*0964*/ 	.word	0x00000120
        /*0968*/ 	.short	0x0100
        /*096a*/ 	.byte	0x04
	.zero		1


	//   ....[30]....
        /*096c*/ 	.word	0x00000840
        /*0970*/ 	.word	0x000000ff
        /*0974*/ 	.word	0x00000078
        /*0978*/ 	.short	0x0100
        /*097a*/ 	.byte	0x04
	.zero		1


	//   ....[31]....
        /*097c*/ 	.word	0x00000850
        /*0980*/ 	.word	0x000000ff
        /*0984*/ 	.word	0x00000128
        /*0988*/ 	.short	0x0100
        /*098a*/ 	.byte	0x04
	.zero		1


	//   ....[32]....
        /*098c*/ 	.word	0x00000860
        /*0990*/ 	.word	0x000000ff
        /*0994*/ 	.word	0x00000080
        /*0998*/ 	.short	0x0100
        /*099a*/ 	.byte	0x04
	.zero		1


	//   ....[33]....
        /*099c*/ 	.word	0x00000870
        /*09a0*/ 	.word	0x000000ff
        /*09a4*/ 	.word	0x00000130
        /*09a8*/ 	.short	0x0100
        /*09aa*/ 	.byte	0x04
	.zero		1


	//   ....[34]....
        /*09ac*/ 	.word	0x00000880
        /*09b0*/ 	.word	0x000000ff
        /*09b4*/ 	.word	0x00000088
        /*09b8*/ 	.short	0x0100
        /*09ba*/ 	.byte	0x04
	.zero		1


	//   ....[35]....
        /*09bc*/ 	.word	0x00000890
        /*09c0*/ 	.word	0x000000ff
        /*09c4*/ 	.word	0x00000138
        /*09c8*/ 	.short	0x0100
        /*09ca*/ 	.byte	0x04
	.zero		1


	//   ....[36]....
        /*09cc*/ 	.word	0x000008a0
        /*09d0*/ 	.word	0x000000ff
        /*09d4*/ 	.word	0x00000090
        /*09d8*/ 	.short	0x0100
        /*09da*/ 	.byte	0x04
	.zero		1


	//   ....[37]....
        /*09dc*/ 	.word	0x000008b0
        /*09e0*/ 	.word	0x000000ff
        /*09e4*/ 	.word	0x00000140
        /*09e8*/ 	.short	0x0100
        /*09ea*/ 	.byte	0x04
	.zero		1


	//   ....[38]....
        /*09ec*/ 	.word	0x000008c0
        /*09f0*/ 	.word	0x000000ff
        /*09f4*/ 	.word	0x00000098
        /*09f8*/ 	.short	0x0100
        /*09fa*/ 	.byte	0x04
	.zero		1


	//   ....[39]....
        /*09fc*/ 	.word	0x000008d0
        /*0a00*/ 	.word	0x000000ff
        /*0a04*/ 	.word	0x00000148
        /*0a08*/ 	.short	0x0100
        /*0a0a*/ 	.byte	0x04
	.zero		1


	//   ....[40]....
        /*0a0c*/ 	.word	0x000008e0
        /*0a10*/ 	.word	0x000000ff
        /*0a14*/ 	.word	0x000000a0
        /*0a18*/ 	.short	0x0100
        /*0a1a*/ 	.byte	0x04
	.zero		1


	//   ....[41]....
        /*0a1c*/ 	.word	0x000008f0
        /*0a20*/ 	.word	0x000000ff
        /*0a24*/ 	.word	0x00000150
        /*0a28*/ 	.short	0x0100
        /*0a2a*/ 	.byte	0x04
	.zero		1


	//   ....[42]....
        /*0a2c*/ 	.word	0x00000900
        /*0a30*/ 	.word	0x000000ff
        /*0a34*/ 	.word	0x000000a8
        /*0a38*/ 	.short	0x0100
        /*0a3a*/ 	.byte	0x04
	.zero		1


	//   ....[43]....
        /*0a3c*/ 	.word	0x00000910
        /*0a40*/ 	.word	0x000000ff
        /*0a44*/ 	.word	0x00000158
        /*0a48*/ 	.short	0x0100
        /*0a4a*/ 	.byte	0x04
	.zero		1


	//   ....[44]....
        /*0a4c*/ 	.word	0x00000a40
        /*0a50*/ 	.word	0x000000ff
        /*0a54*/ 	.word	0x00000160
        /*0a58*/ 	.short	0x0100
        /*0a5a*/ 	.byte	0x04
	.zero		1


	//   ....[45]....
        /*0a5c*/ 	.word	0x00000a50
        /*0a60*/ 	.word	0x000000ff
        /*0a64*/ 	.word	0x00000168
        /*0a68*/ 	.short	0x0100
        /*0a6a*/ 	.byte	0x04
	.zero		1


	//   ....[46]....
        /*0a6c*/ 	.word	0x00000b30
        /*0a70*/ 	.word	0x000000ff
        /*0a74*/ 	.word	0x00000170
        /*0a78*/ 	.short	0x0100
        /*0a7a*/ 	.byte	0x04
	.zero		1


	//   ....[47]....
        /*0a7c*/ 	.word	0x00000b40
        /*0a80*/ 	.word	0x000000ff
        /*0a84*/ 	.word	0x00000178
        /*0a88*/ 	.short	0x0100
        /*0a8a*/ 	.byte	0x04
	.zero		1


	//   ....[48]....
        /*0a8c*/ 	.word	0x00000c70
        /*0a90*/ 	.word	0x000000ff
        /*0a94*/ 	.word	0x00000180
        /*0a98*/ 	.short	0x0100
        /*0a9a*/ 	.byte	0x04
	.zero		1


	//   ....[49]....
        /*0a9c*/ 	.word	0x00000c80
        /*0aa0*/ 	.word	0x000000ff
        /*0aa4*/ 	.word	0x00000190
        /*0aa8*/ 	.short	0x0100
        /*0aaa*/ 	.byte	0x04
	.zero		1


	//   ....[50]....
        /*0aac*/ 	.word	0x00000c90
        /*0ab0*/ 	.word	0x000000ff
        /*0ab4*/ 	.word	0x00000188
        /*0ab8*/ 	.short	0x0100
        /*0aba*/ 	.byte	0x04
	.zero		1


	//   ....[51]....
        /*0abc*/ 	.word	0x00000ca0
        /*0ac0*/ 	.word	0x000000ff
        /*0ac4*/ 	.word	0x00000198
        /*0ac8*/ 	.short	0x0100
        /*0aca*/ 	.byte	0x04
	.zero		1


	//   ....[52]....
        /*0acc*/ 	.word	0x00000dc0
        /*0ad0*/ 	.word	0x000000ff
        /*0ad4*/ 	.word	0x000001a0
        /*0ad8*/ 	.short	0x0100
        /*0ada*/ 	.byte	0x04
	.zero		1


	//   ....[53]....
        /*0adc*/ 	.word	0x00000dd0
        /*0ae0*/ 	.word	0x000000ff
        /*0ae4*/ 	.word	0x000001b0
        /*0ae8*/ 	.short	0x0100
        /*0aea*/ 	.byte	0x04
	.zero		1


	//   ....[54]....
        /*0aec*/ 	.word	0x00000de0
        /*0af0*/ 	.word	0x000000ff
        /*0af4*/ 	.word	0x000001a8
        /*0af8*/ 	.short	0x0100
        /*0afa*/ 	.byte	0x04
	.zero		1


	//   ....[55]....
        /*0afc*/ 	.word	0x00000df0
        /*0b00*/ 	.word	0x000000ff
        /*0b04*/ 	.word	0x000001b8
        /*0b08*/ 	.short	0x0100
        /*0b0a*/ 	.byte	0x04
	.zero		1


	//   ....[56]....
        /*0b0c*/ 	.word	0x00000ee0
        /*0b10*/ 	.word	0x000000ff
        /*0b14*/ 	.word	0x000001c0
        /*0b18*/ 	.short	0x0100
        /*0b1a*/ 	.byte	0x04
	.zero		1


	//   ....[57]....
        /*0b1c*/ 	.word	0x00000ef0
        /*0b20*/ 	.word	0x000000ff
        /*0b24*/ 	.word	0x000001d0
        /*0b28*/ 	.short	0x0100
        /*0b2a*/ 	.byte	0x04
	.zero		1


	//   ....[58]....
        /*0b2c*/ 	.word	0x00000f00
        /*0b30*/ 	.word	0x000000ff
        /*0b34*/ 	.word	0x000001c8
        /*0b38*/ 	.short	0x0100
        /*0b3a*/ 	.byte	0x04
	.zero		1


	//   ....[59]....
        /*0b3c*/ 	.word	0x00000f10
        /*0b40*/ 	.word	0x000000ff
        /*0b44*/ 	.word	0x000001d8
        /*0b48*/ 	.short	0x0100
        /*0b4a*/ 	.byte	0x04
	.zero		1


	//   ....[60]....
        /*0b4c*/ 	.word	0x00001010
        /*0b50*/ 	.word	0x000000ff
        /*0b54*/ 	.word	0x000001e0
        /*0b58*/ 	.short	0x0100
        /*0b5a*/ 	.byte	0x04
	.zero		1


	//   ....[61]....
        /*0b5c*/ 	.word	0x00001b00
        /*0b60*/ 	.word	0x00000002
        /*0b64*/ 	.word	0x000001d0
        /*0b68*/ 	.short	0x010a
        /*0b6a*/ 	.byte	0xff
	.zero		1


	//   ....[62]....
        /*0b6c*/ 	.word	0x00001b20
        /*0b70*/ 	.word	0x00000002
        /*0b74*/ 	.word	0x000001c0
        /*0b78*/ 	.short	0x0101
        /*0b7a*/ 	.byte	0xff
	.zero		1


	//   ....[63]....
        /*0b7c*/ 	.word	0x00001c00
        /*0b80*/ 	.word	0x000000ff
        /*0b84*/ 	.word	0x000000b0
        /*0b88*/ 	.short	0x010a
        /*0b8a*/ 	.byte	0x06
	.zero		1


	//   ....[64]....
        /*0b8c*/ 	.word	0x00001cd0
        /*0b90*/ 	.word	0x000000ff
        /*0b94*/ 	.word	0x000000b0
        /*0b98*/ 	.short	0x010a
        /*0b9a*/ 	.byte	0x21
	.zero		1


	//   ....[65]....
        /*0b9c*/ 	.word	0x00001e80
        /*0ba0*/ 	.word	0x000000ff
        /*0ba4*/ 	.word	0x000000b0
        /*0ba8*/ 	.short	0x010a
        /*0baa*/ 	.byte	0x08
	.zero		1


	//   ....[66]....
        /*0bac*/ 	.word	0x00001f80
        /*0bb0*/ 	.word	0x000000ff
        /*0bb4*/ 	.word	0x00000178
        /*0bb8*/ 	.short	0x0101
        /*0bba*/ 	.byte	0x04
	.zero		1


	//   ....[67]....
        /*0bbc*/ 	.word	0x00001fa0
        /*0bc0*/ 	.word	0x000000ff
        /*0bc4*/ 	.word	0x000000b0
        /*0bc8*/ 	.short	0x010a
        /*0bca*/ 	.byte	0x06
	.zero		1


	//   ....[68]....
        /*0bcc*/ 	.word	0x00002020
        /*0bd0*/ 	.word	0x000000ff
        /*0bd4*/ 	.word	0x000000b0
        /*0bd8*/ 	.short	0x010a
        /*0bda*/ 	.byte	0x11
	.zero		1


	//   ....[69]....
        /*0bdc*/ 	.word	0x000021b0
        /*0be0*/ 	.word	0x000000ff
        /*0be4*/ 	.word	0x000000b0
        /*0be8*/ 	.short	0x010a
        /*0bea*/ 	.byte	0x08
	.zero		1


	//   ....[70]....
        /*0bec*/ 	.word	0x00002300
        /*0bf0*/ 	.word	0x00000003
        /*0bf4*/ 	.word	0x00000180
        /*0bf8*/ 	.short	0x010a
        /*0bfa*/ 	.byte	0xff
	.zero		1


	//   ....[71]....
        /*0bfc*/ 	.word	0x00002450
        /*0c00*/ 	.word	0x00000002
        /*0c04*/ 	.word	0x00000000
        /*0c08*/ 	.short	0x0101
        /*0c0a*/ 	.byte	0xff
	.zero		1


	//   ....[72]....
        /*0c0c*/ 	.word	0x000029f0
        /*0c10*/ 	.word	0x000000ff
        /*0c14*/ 	.word	0x00000000
        /*0c18*/ 	.short	0x010a
        /*0c1a*/ 	.byte	0x04
	.zero		1


	//   ....[73]....
        /*0c1c*/ 	.word	0x00002a80
        /*0c20*/ 	.word	0x000000ff
        /*0c24*/ 	.word	0x00000000
        /*0c28*/ 	.short	0x010a
        /*0c2a*/ 	.byte	0x05
	.zero		1


	//   ....[74]....
        /*0c2c*/ 	.word	0x00002b10
        /*0c30*/ 	.word	0x000000ff
        /*0c34*/ 	.word	0x00000000
        /*0c38*/ 	.short	0x010a
        /*0c3a*/ 	.byte	0x05
	.zero		1


	//   ....[75]....
        /*0c3c*/ 	.word	0x00002ba0
        /*0c40*/ 	.word	0x000000ff
        /*0c44*/ 	.word	0x00000000
        /*0c48*/ 	.short	0x010a
        /*0c4a*/ 	.byte	0x05
	.zero		1


	//   ....[76]....
        /*0c4c*/ 	.word	0x00002c30
        /*0c50*/ 	.word	0x000000ff
        /*0c54*/ 	.word	0x00000000
        /*0c58*/ 	.short	0x010a
        /*0c5a*/ 	.byte	0x05
	.zero		1


	//   ....[77]....
        /*0c5c*/ 	.word	0x00002cc0
        /*0c60*/ 	.word	0x000000ff
        /*0c64*/ 	.word	0x00000000
        /*0c68*/ 	.short	0x010a
        /*0c6a*/ 	.byte	0x05
	.zero		1


	//   ....[78]....
        /*0c6c*/ 	.word	0x00002d50
        /*0c70*/ 	.word	0x000000ff
        /*0c74*/ 	.word	0x00000000
        /*0c78*/ 	.short	0x010a
        /*0c7a*/ 	.byte	0x05
	.zero		1


	//   ....[79]....
        /*0c7c*/ 	.word	0x00002de0
        /*0c80*/ 	.word	0x000000ff
        /*0c84*/ 	.word	0x00000000
        /*0c88*/ 	.short	0x010a
        /*0c8a*/ 	.byte	0x05
	.zero		1


	//   ....[80]....
        /*0c8c*/ 	.word	0x00002e70
        /*0c90*/ 	.word	0x000000ff
        /*0c94*/ 	.word	0x00000000
        /*0c98*/ 	.short	0x010a
        /*0c9a*/ 	.byte	0x05
	.zero		1


	//   ....[81]....
        /*0c9c*/ 	.word	0x00002f00
        /*0ca0*/ 	.word	0x000000ff
        /*0ca4*/ 	.word	0x00000000
        /*0ca8*/ 	.short	0x010a
        /*0caa*/ 	.byte	0x05
	.zero		1


	//   ....[82]....
        /*0cac*/ 	.word	0x00002f90
        /*0cb0*/ 	.word	0x000000ff
        /*0cb4*/ 	.word	0x00000000
        /*0cb8*/ 	.short	0x010a
        /*0cba*/ 	.byte	0x05
	.zero		1


	//   ....[83]....
        /*0cbc*/ 	.word	0x00003020
        /*0cc0*/ 	.word	0x000000ff
        /*0cc4*/ 	.word	0x00000000
        /*0cc8*/ 	.short	0x010a
        /*0cca*/ 	.byte	0x05
	.zero		1


	//   ....[84]....
        /*0ccc*/ 	.word	0x000030b0
        /*0cd0*/ 	.word	0x000000ff
        /*0cd4*/ 	.word	0x00000000
        /*0cd8*/ 	.short	0x010a
        /*0cda*/ 	.byte	0x05
	.zero		1


	//   ....[85]....
        /*0cdc*/ 	.word	0x00003140
        /*0ce0*/ 	.word	0x000000ff
        /*0ce4*/ 	.word	0x00000000
        /*0ce8*/ 	.short	0x010a
        /*0cea*/ 	.byte	0x05
	.zero		1


	//   ....[86]....
        /*0cec*/ 	.word	0x000031d0
        /*0cf0*/ 	.word	0x000000ff
        /*0cf4*/ 	.word	0x00000000
        /*0cf8*/ 	.short	0x010a
        /*0cfa*/ 	.byte	0x05
	.zero		1


	//   ....[87]....
        /*0cfc*/ 	.word	0x00003260
        /*0d00*/ 	.word	0x000000ff
        /*0d04*/ 	.word	0x00000000
        /*0d08*/ 	.short	0x010a
        /*0d0a*/ 	.byte	0x05
	.zero		1


	//   ....[88]....
        /*0d0c*/ 	.word	0x000032f0
        /*0d10*/ 	.word	0x000000ff
        /*0d14*/ 	.word	0x00000000
        /*0d18*/ 	.short	0x010a
        /*0d1a*/ 	.byte	0x05
	.zero		1


	//   ....[89]....
        /*0d1c*/ 	.word	0x00003380
        /*0d20*/ 	.word	0x000000ff
        /*0d24*/ 	.word	0x00000000
        /*0d28*/ 	.short	0x010a
        /*0d2a*/ 	.byte	0x05
	.zero		1


	//   ....[90]....
        /*0d2c*/ 	.word	0x00003410
        /*0d30*/ 	.word	0x000000ff
        /*0d34*/ 	.word	0x00000000
        /*0d38*/ 	.short	0x010a
        /*0d3a*/ 	.byte	0x05
	.zero		1


	//   ....[91]....
        /*0d3c*/ 	.word	0x000034a0
        /*0d40*/ 	.word	0x000000ff
        /*0d44*/ 	.word	0x00000000
        /*0d48*/ 	.short	0x010a
        /*0d4a*/ 	.byte	0x05
	.zero		1


	//   ....[92]....
        /*0d4c*/ 	.word	0x00003530
        /*0d50*/ 	.word	0x000000ff
        /*0d54*/ 	.word	0x00000000
        /*0d58*/ 	.short	0x010a
        /*0d5a*/ 	.byte	0x05
	.zero		1


	//   ....[93]....
        /*0d5c*/ 	.word	0x000035d0
        /*0d60*/ 	.word	0x00000000
        /*0d64*/ 	.word	0x00000000
        /*0d68*/ 	.short	0x010a
        /*0d6a*/ 	.byte	0xff
	.zero		1


	//   ....[94]....
        /*0d6c*/ 	.word	0x00003710
        /*0d70*/ 	.word	0x00000000
        /*0d74*/ 	.word	0x000001c0
        /*0d78*/ 	.short	0x010a
        /*0d7a*/ 	.byte	0xff
	.zero		1


	//   ....[95]....
        /*0d7c*/ 	.word	0x00003780
        /*0d80*/ 	.word	0x00000000
        /*0d84*/ 	.word	0x00000000
        /*0d88*/ 	.short	0x0101
        /*0d8a*/ 	.byte	0xff
	.zero		1


	//   ....[96]....
        /*0d8c*/ 	.word	0x00003790
        /*0d90*/ 	.word	0x000000ff
        /*0d94*/ 	.word	0x00000190
        /*0d98*/ 	.short	0x010a
        /*0d9a*/ 	.byte	0x04
	.zero		1


	//   ....[97]....
        /*0d9c*/ 	.word	0x000038b0
        /*0da0*/ 	.word	0x00000000
        /*0da4*/ 	.word	0x00000180
        /*0da8*/ 	.short	0x010a
        /*0daa*/ 	.byte	0xff
	.zero		1


	//   ....[98]....
        /*0dac*/ 	.word	0x000039a0
        /*0db0*/ 	.word	0x00000000
        /*0db4*/ 	.word	0x00000000
        /*0db8*/ 	.short	0x0101
        /*0dba*/ 	.byte	0xff
	.zero		1


	//   ....[99]....
        /*0dbc*/ 	.word	0x00003a50
        /*0dc0*/ 	.word	0x000000ff
        /*0dc4*/ 	.word	0x00000190
        /*0dc8*/ 	.short	0x0106
        /*0dca*/ 	.byte	0x04
	.zero		1


	//   ....[100]....
        /*0dcc*/ 	.word	0x00003a70
        /*0dd0*/ 	.word	0x000000ff
        /*0dd4*/ 	.word	0x00000190
        /*0dd8*/ 	.short	0x010a
        /*0dda*/ 	.byte	0x04
	.zero		1


	//   ....[101]....
        /*0ddc*/ 	.word	0x00003b00
        /*0de0*/ 	.word	0x000000ff
        /*0de4*/ 	.word	0x00000190
        /*0de8*/ 	.short	0x0106
        /*0dea*/ 	.byte	0x07
	.zero		1


	//   ....[102]....
        /*0dec*/ 	.word	0x00003b40
        /*0df0*/ 	.word	0x00000000
        /*0df4*/ 	.word	0x00000190
        /*0df8*/ 	.short	0x010a
        /*0dfa*/ 	.byte	0xff
	.zero		1


	//   ....[103]....
        /*0dfc*/ 	.word	0x00003d80
        /*0e00*/ 	.word	0x000000ff
        /*0e04*/ 	.word	0x00000008
        /*0e08*/ 	.short	0x010a
        /*0e0a*/ 	.byte	0x06
	.zero		1


	//   ....[104]....
        /*0e0c*/ 	.word	0x00003da0
        /*0e10*/ 	.word	0x000000ff
        /*0e14*/ 	.word	0x00000008
        /*0e18*/ 	.short	0x010a
        /*0e1a*/ 	.byte	0x06
	.zero		1


	//   ....[105]....
        /*0e1c*/ 	.word	0x00003f30
        /*0e20*/ 	.word	0x000000ff
        /*0e24*/ 	.word	0x00000008
        /*0e28*/ 	.short	0x010a
        /*0e2a*/ 	.byte	0x06
	.zero		1


	//   ....[106]....
        /*0e2c*/ 	.word	0x00003f50
        /*0e30*/ 	.word	0x000000ff
        /*0e34*/ 	.word	0x00000008
        /*0e38*/ 	.short	0x010a
        /*0e3a*/ 	.byte	0x06
	.zero		1


	//   ....[107]....
        /*0e3c*/ 	.word	0x00004010
        /*0e40*/ 	.word	0x000000ff
        /*0e44*/ 	.word	0x00000000
        /*0e48*/ 	.short	0x0101
        /*0e4a*/ 	.byte	0x04
	.zero		1


	//   ....[108]....
        /*0e4c*/ 	.word	0x00004300
        /*0e50*/ 	.word	0x00000003
        /*0e54*/ 	.word	0x00000180
        /*0e58*/ 	.short	0x010a
        /*0e5a*/ 	.byte	0xff
	.zero		1


	//   ....[109]....
        /*0e5c*/ 	.word	0x000043c0
        /*0e60*/ 	.word	0x00000003
        /*0e64*/ 	.word	0x00000000
        /*0e68*/ 	.short	0x0101
        /*0e6a*/ 	.byte	0xff
	.zero		1


	//   ....[110]....
        /*0e6c*/ 	.word	0x00004460
        /*0e70*/ 	.word	0x000000ff
        /*0e74*/ 	.word	0x00000000
        /*0e78*/ 	.short	0x010a
        /*0e7a*/ 	.byte	0x05
	.zero		1


	//   ....[111]....
        /*0e7c*/ 	.word	0x00004470
        /*0e80*/ 	.word	0x000000ff
        /*0e84*/ 	.word	0x000001b0
        /*0e88*/ 	.short	0x010a
        /*0e8a*/ 	.byte	0x13
	.zero		1


	//   ....[112]....
        /*0e8c*/ 	.word	0x00004530
        /*0e90*/ 	.word	0x000000ff
        /*0e94*/ 	.word	0x00000000
        /*0e98*/ 	.short	0x010a
        /*0e9a*/ 	.byte	0x07
	.zero		1


	//   ....[113]....
        /*0e9c*/ 	.word	0x00004660
        /*0ea0*/ 	.word	0x000000ff
        /*0ea4*/ 	.word	0x00000000
        /*0ea8*/ 	.short	0x010a
        /*0eaa*/ 	.byte	0x0a
	.zero		1


	//   ....[114]....
        /*0eac*/ 	.word	0x00004880
        /*0eb0*/ 	.word	0x000000ff
        /*0eb4*/ 	.word	0x00000000
        /*0eb8*/ 	.short	0x010a
        /*0eba*/ 	.byte	0x04
	.zero		1


	//   ....[115]....
        /*0ebc*/ 	.word	0x00004920
        /*0ec0*/ 	.word	0x00000000
        /*0ec4*/ 	.word	0x00000000
        /*0ec8*/ 	.short	0x010a
        /*0eca*/ 	.byte	0xff
	.zero		1


	//   ....[116]....
        /*0ecc*/ 	.word	0x00004960
        /*0ed0*/ 	.word	0x00000000
        /*0ed4*/ 	.word	0x00000000
        /*0ed8*/ 	.short	0x010a
        /*0eda*/ 	.byte	0xff
	.zero		1


	//   ....[117]....
        /*0edc*/ 	.word	0x000049d0
        /*0ee0*/ 	.word	0x000000ff
        /*0ee4*/ 	.word	0x00000000
        /*0ee8*/ 	.short	0x0101
        /*0eea*/ 	.byte	0x04
	.zero		1


	//   ....[118]....
        /*0eec*/ 	.word	0x00004a10
        /*0ef0*/ 	.word	0x000000ff
        /*0ef4*/ 	.word	0x000001e0
        /*0ef8*/ 	.short	0x010a
        /*0efa*/ 	.byte	0x0e
	.zero		1


	//   ....[119]....
        /*0efc*/ 	.word	0x00004a60
        /*0f00*/ 	.word	0x000000ff
        /*0f04*/ 	.word	0x00000000
        /*0f08*/ 	.short	0x0101
        /*0f0a*/ 	.byte	0x04
	.zero		1


	//   ....[120]....
        /*0f0c*/ 	.word	0x00004f10
        /*0f10*/ 	.word	0x00000002
        /*0f14*/ 	.word	0x00000180
        /*0f18*/ 	.short	0x010a
        /*0f1a*/ 	.byte	0xff
	.zero		1


	//   ....[121]....
        /*0f1c*/ 	.word	0x00005080
        /*0f20*/ 	.word	0x00000000
        /*0f24*/ 	.word	0x00000000
        /*0f28*/ 	.short	0x0101
        /*0f2a*/ 	.byte	0xff
	.zero		1


	//   ....[122]....
        /*0f2c*/ 	.word	0x00005540
        /*0f30*/ 	.word	0x000000ff
        /*0f34*/ 	.word	0x00000178
        /*0f38*/ 	.short	0x010a
        /*0f3a*/ 	.byte	0x1d
	.zero		1


	//   ....[123]....
        /*0f3c*/ 	.word	0x00005710
        /*0f40*/ 	.word	0x000000ff
        /*0f44*/ 	.word	0x00000168
        /*0f48*/ 	.short	0x010a
        /*0f4a*/ 	.byte	0x1d
	.zero		1


	//   ....[124]....
        /*0f4c*/ 	.word	0x00005ab0
        /*0f50*/ 	.word	0x000000ff
        /*0f54*/ 	.word	0x00000160
        /*0f58*/ 	.short	0x010b
        /*0f5a*/ 	.byte	0x1d
	.zero		1


	//   ....[125]....
        /*0f5c*/ 	.word	0x00005ac0
        /*0f60*/ 	.word	0x000000ff
        /*0f64*/ 	.word	0x00000000
        /*0f68*/ 	.short	0x0101
        /*0f6a*/ 	.byte	0x2c
	.zero		1


	//   ....[126]....
        /*0f6c*/ 	.word	0x00005b00
        /*0f70*/ 	.word	0x00000002
        /*0f74*/ 	.word	0x00000168
        /*0f78*/ 	.short	0x010a
        /*0f7a*/ 	.byte	0xff
	.zero		1


	//   ....[127]....
        /*0f7c*/ 	.word	0x00005d00
        /*0f80*/ 	.word	0x000000ff
        /*0f84*/ 	.word	0x00000180
        /*0f88*/ 	.short	0x010a
        /*0f8a*/ 	.byte	0x04
	.zero		1


	//   ....[128]....
        /*0f8c*/ 	.word	0x00005dd0
        /*0f90*/ 	.word	0x000000ff
        /*0f94*/ 	.word	0x00000000
        /*0f98*/ 	.short	0x0101
        /*0f9a*/ 	.byte	0x04
	.zero		1


	//   ....[129]....
        /*0f9c*/ 	.word	0x00006bc0
        /*0fa0*/ 	.word	0x000000ff
        /*0fa4*/ 	.word	0x00000160
        /*0fa8*/ 	.short	0x010a
        /*0faa*/ 	.byte	0x2c
	.zero		1


	//   ....[130]....
        /*0fac*/ 	.word	0x00006bf0
        /*0fb0*/ 	.word	0x0000000a
        /*0fb4*/ 	.word	0x000001a0
        /*0fb8*/ 	.short	0x010a
        /*0fba*/ 	.byte	0xff
	.zero		1


	//   ....[131]....
        /*0fbc*/ 	.word	0x00006ee0
        /*0fc0*/ 	.word	0x000000ff
        /*0fc4*/ 	.word	0x00000160
        /*0fc8*/ 	.short	0x010a
        /*0fca*/ 	.byte	0x2c
	.zero		1


	//   ....[132]....
        /*0fcc*/ 	.word	0x00007330
        /*0fd0*/ 	.word	0x000000ff
        /*0fd4*/ 	.word	0x00000000
        /*0fd8*/ 	.short	0x0101
        /*0fda*/ 	.byte	0x04
	.zero		1


	//   ....[133]....
        /*0fdc*/ 	.word	0x00007430
        /*0fe0*/ 	.word	0x0000000a
        /*0fe4*/ 	.word	0x000001a0
        /*0fe8*/ 	.short	0x010a
        /*0fea*/ 	.byte	0xff
	.zero		1


	//   ....[134]....
        /*0fec*/ 	.word	0x0000ba00
        /*0ff0*/ 	.word	0x000000ff
        /*0ff4*/ 	.word	0x00000000
        /*0ff8*/ 	.short	0x0101
        /*0ffa*/ 	.byte	0x05
	.zero		1


	//   ....[135]....
        /*0ffc*/ 	.word	0x0000ca00
        /*1000*/ 	.word	0x00000002
        /*1004*/ 	.word	0x000001d0
        /*1008*/ 	.short	0x010a
        /*100a*/ 	.byte	0xff
	.zero		1


	//   ....[136]....
        /*100c*/ 	.word	0x0000ca60
        /*1010*/ 	.word	0x00000004
        /*1014*/ 	.word	0x000000b0
        /*1018*/ 	.short	0x010a
        /*101a*/ 	.byte	0xff
	.zero		1


	//   ....[137]....
        /*101c*/ 	.word	0x0000cac0
        /*1020*/ 	.word	0x00000004
        /*1024*/ 	.word	0x000000b0
        /*1028*/ 	.short	0x010a
        /*102a*/ 	.byte	0xff
	.zero		1


	//   ....[138]....
        /*102c*/ 	.word	0x0000cb10
        /*1030*/ 	.word	0x00000003
        /*1034*/ 	.word	0x00000180
        /*1038*/ 	.short	0x010a
        /*103a*/ 	.byte	0xff
	.zero		1


	//   ....[139]....
        /*103c*/ 	.word	0x0000cb70
        /*1040*/ 	.word	0x00000003
        /*1044*/ 	.word	0x00000000
        /*1048*/ 	.short	0x010a
        /*104a*/ 	.byte	0xff
	.zero		1


	//   ....[140]....
        /*104c*/ 	.word	0x0000cbd0
        /*1050*/ 	.word	0x00000003
        /*1054*/ 	.word	0x00000000
        /*1058*/ 	.short	0x010a
        /*105a*/ 	.byte	0xff
	.zero		1


	//   ....[141]....
        /*105c*/ 	.word	0x0000cc30
        /*1060*/ 	.word	0x00000003
        /*1064*/ 	.word	0x00000000
        /*1068*/ 	.short	0x010a
        /*106a*/ 	.byte	0xff
	.zero		1


	//   ....[142]....
        /*106c*/ 	.word	0x0000cc90
        /*1070*/ 	.word	0x00000003
        /*1074*/ 	.word	0x00000000
        /*1078*/ 	.short	0x010a
        /*107a*/ 	.byte	0xff
	.zero		1


	//   ....[143]....
        /*107c*/ 	.word	0x0000ccf0
        /*1080*/ 	.word	0x00000003
        /*1084*/ 	.word	0x00000000
        /*1088*/ 	.short	0x010a
        /*108a*/ 	.byte	0xff
	.zero		1


	//   ....[144]....
        /*108c*/ 	.word	0x0000cd50
        /*1090*/ 	.word	0x00000003
        /*1094*/ 	.word	0x00000000
        /*1098*/ 	.short	0x010a
        /*109a*/ 	.byte	0xff
	.zero		1


	//   ....[145]....
        /*109c*/ 	.word	0x0000cdb0
        /*10a0*/ 	.word	0x00000003
        /*10a4*/ 	.word	0x00000000
        /*10a8*/ 	.short	0x010a
        /*10aa*/ 	.byte	0xff
	.zero		1


	//   ....[146]....
        /*10ac*/ 	.word	0x0000ce10
        /*10b0*/ 	.word	0x00000003
        /*10b4*/ 	.word	0x00000000
        /*10b8*/ 	.short	0x010a
        /*10ba*/ 	.byte	0xff
	.zero		1


	//   ....[147]....
        /*10bc*/ 	.word	0x0000ce70
        /*10c0*/ 	.word	0x00000003
        /*10c4*/ 	.word	0x00000000
        /*10c8*/ 	.short	0x010a
        /*10ca*/ 	.byte	0xff
	.zero		1


	//   ....[148]....
        /*10cc*/ 	.word	0x0000ced0
        /*10d0*/ 	.word	0x00000003
        /*10d4*/ 	.word	0x00000000
        /*10d8*/ 	.short	0x010a
        /*10da*/ 	.byte	0xff
	.zero		1


	//   ....[149]....
        /*10dc*/ 	.word	0x0000cf30
        /*10e0*/ 	.word	0x00000003
        /*10e4*/ 	.word	0x00000000
        /*10e8*/ 	.short	0x010a
        /*10ea*/ 	.byte	0xff
	.zero		1


	//   ....[150]....
        /*10ec*/ 	.word	0x0000cf90
        /*10f0*/ 	.word	0x00000003
        /*10f4*/ 	.word	0x00000000
        /*10f8*/ 	.short	0x010a
        /*10fa*/ 	.byte	0xff
	.zero		1


	//   ....[151]....
        /*10fc*/ 	.word	0x0000cff0
        /*1100*/ 	.word	0x00000003
        /*1104*/ 	.word	0x00000000
        /*1108*/ 	.short	0x010a
        /*110a*/ 	.byte	0xff
	.zero		1


	//   ....[152]....
        /*110c*/ 	.word	0x0000d050
        /*1110*/ 	.word	0x00000003
        /*1114*/ 	.word	0x00000000
        /*1118*/ 	.short	0x010a
        /*111a*/ 	.byte	0xff
	.zero		1


	//   ....[153]....
        /*111c*/ 	.word	0x0000d0b0
        /*1120*/ 	.word	0x00000003
        /*1124*/ 	.word	0x00000000
        /*1128*/ 	.short	0x010a
        /*112a*/ 	.byte	0xff
	.zero		1


	//   ....[154]....
        /*112c*/ 	.word	0x0000d110
        /*1130*/ 	.word	0x00000003
        /*1134*/ 	.word	0x00000000
        /*1138*/ 	.short	0x010a
        /*113a*/ 	.byte	0xff
	.zero		1


	//   ....[155]....
        /*113c*/ 	.word	0x0000d170
        /*1140*/ 	.word	0x00000003
        /*1144*/ 	.word	0x00000000
        /*1148*/ 	.short	0x010a
        /*114a*/ 	.byte	0xff
	.zero		1


	//   ....[156]....
        /*114c*/ 	.word	0x0000d1d0
        /*1150*/ 	.word	0x00000003
        /*1154*/ 	.word	0x00000000
        /*1158*/ 	.short	0x010a
        /*115a*/ 	.byte	0xff
	.zero		1


	//   ....[157]....
        /*115c*/ 	.word	0x0000d230
        /*1160*/ 	.word	0x00000003
        /*1164*/ 	.word	0x00000000
        /*1168*/ 	.short	0x010a
        /*116a*/ 	.byte	0xff
	.zero		1


	//   ....[158]....
        /*116c*/ 	.word	0x0000d290
        /*1170*/ 	.word	0x00000003
        /*1174*/ 	.word	0x00000000
        /*1178*/ 	.short	0x010a
        /*117a*/ 	.byte	0xff
	.zero		1


	//   ....[159]....
        /*117c*/ 	.word	0x0000d2f0
        /*1180*/ 	.word	0x00000003
        /*1184*/ 	.word	0x00000000
        /*1188*/ 	.short	0x010a
        /*118a*/ 	.byte	0xff
	.zero		1


	//   ....[160]....
        /*118c*/ 	.word	0x0000d340
        /*1190*/ 	.word	0x00000000
        /*1194*/ 	.word	0x000001c0
        /*1198*/ 	.short	0x010a
        /*119a*/ 	.byte	0xff
	.zero		1


	//   ....[161]....
        /*119c*/ 	.word	0x0000d3a0
        /*11a0*/ 	.word	0x00000003
        /*11a4*/ 	.word	0x00000190
        /*11a8*/ 	.short	0x010a
        /*11aa*/ 	.byte	0xff
	.zero		1


	//   ....[162]....
        /*11ac*/ 	.word	0x0000d3f0
        /*11b0*/ 	.word	0x00000000
        /*11b4*/ 	.word	0x00000180
        /*11b8*/ 	.short	0x010a
        /*11ba*/ 	.byte	0xff
	.zero		1


	//   ....[163]....
        /*11bc*/ 	.word	0x0000d450
        /*11c0*/ 	.word	0x00000002
        /*11c4*/ 	.word	0x00000190
        /*11c8*/ 	.short	0x010a
        /*11ca*/ 	.byte	0xff
	.zero		1


	//   ....[164]....
        /*11cc*/ 	.word	0x0000d4b0
        /*11d0*/ 	.word	0x00000005
        /*11d4*/ 	.word	0x00000008
        /*11d8*/ 	.short	0x010a
        /*11da*/ 	.byte	0xff
	.zero		1


	//   ....[165]....
        /*11dc*/ 	.word	0x0000d5a0
        /*11e0*/ 	.word	0x00000002
        /*11e4*/ 	.word	0x00000008
        /*11e8*/ 	.short	0x010a
        /*11ea*/ 	.byte	0xff
	.zero		1


	//   ....[166]....
        /*11ec*/ 	.word	0x0000d5f0
        /*11f0*/ 	.word	0x00000003
        /*11f4*/ 	.word	0x00000180
        /*11f8*/ 	.short	0x010a
        /*11fa*/ 	.byte	0xff
	.zero		1


	//   ....[167]....
        /*11fc*/ 	.word	0x0000d650
        /*1200*/ 	.word	0x00000003
        /*1204*/ 	.word	0x000001b0
        /*1208*/ 	.short	0x010a
        /*120a*/ 	.byte	0xff
	.zero		1


	//   ....[168]....
        /*120c*/ 	.word	0x0000d6b0
        /*1210*/ 	.word	0x00000003
        /*1214*/ 	.word	0x00000000
        /*1218*/ 	.short	0x010a
        /*121a*/ 	.byte	0xff
	.zero		1


	//   ....[169]....
        /*121c*/ 	.word	0x0000d710
        /*1220*/ 	.word	0x00000002
        /*1224*/ 	.word	0x00000000
        /*1228*/ 	.short	0x010a
        /*122a*/ 	.byte	0xff
	.zero		1


	//   ....[170]....
        /*122c*/ 	.word	0x0000d770
        /*1230*/ 	.word	0x00000000
        /*1234*/ 	.word	0x000001e0
        /*1238*/ 	.short	0x010a
        /*123a*/ 	.byte	0xff
	.zero		1


	//   ....[171]....
        /*123c*/ 	.word	0x0000d7c0
        /*1240*/ 	.word	0x00000002
        /*1244*/ 	.word	0x00000180
        /*1248*/ 	.short	0x010a
        /*124a*/ 	.byte	0xff
	.zero		1


	//   ....[172]....
        /*124c*/ 	.word	0x0000d820
        /*1250*/ 	.word	0x00000002
        /*1254*/ 	.word	0x00000178
        /*1258*/ 	.short	0x010a
        /*125a*/ 	.byte	0xff
	.zero		1


	//   ....[173]....
        /*125c*/ 	.word	0x0000d880
        /*1260*/ 	.word	0x00000002
        /*1264*/ 	.word	0x00000168
        /*1268*/ 	.short	0x010a
        /*126a*/ 	.byte	0xff
	.zero		1


	//   ....[174]....
        /*126c*/ 	.word	0x0000d8e0
        /*1270*/ 	.word	0x00000002
        /*1274*/ 	.word	0x00000180
        /*1278*/ 	.short	0x010a
        /*127a*/ 	.byte	0xff
	.zero		1


	//   ....[175]....
        /*127c*/ 	.word	0x0000d940
        /*1280*/ 	.word	0x00000003
        /*1284*/ 	.word	0x00000160
        /*1288*/ 	.short	0x010a
        /*128a*/ 	.byte	0xff
	.zero		1


	//   ....[176]....
        /*128c*/ 	.word	0x0000d990
        /*1290*/ 	.word	0x0000000a
        /*1294*/ 	.word	0x000001a0
        /*1298*/ 	.short	0x010a
        /*129a*/ 	.byte	0xff
	.zero		1


	//----- nvinfo : EIATTR_NUM_MBARRIERS
	.align		4
.L_49:
        /*129c*/ 	.byte	0x03, 0x38
        /*129e*/ 	.short	0x003d


	//----- nvinfo : EIATTR_EXIT_INSTR_OFFSETS
	.align		4
        /*12a0*/ 	.byte	0x04, 0x1c
        /*12a2*/ 	.short	(.L_51 - .L_50)


	//   ....[0]....
.L_50:
        /*12a4*/ 	.word	0x00003600


	//   ....[1]....
        /*12a8*/ 	.word	0x00003b10


	//   ....[2]....
        /*12ac*/ 	.word	0x00003b70


	//   ....[3]....
        /*12b0*/ 	.word	0x00004c90


	//   ....[4]....
        /*12b4*/ 	.word	0x00005b30


	//   ....[5]....
        /*12b8*/ 	.word	0x00005b70


	//   ....[6]....
        /*12bc*/ 	.word	0x0000c9f0


	//----- nvinfo : EIATTR_MAX_THREADS
	.align		4
.L_51:
        /*12c0*/ 	.byte	0x04, 0x05
        /*12c2*/ 	.short	(.L_53 - .L_52)
.L_52:
        /*12c4*/ 	.word	0x00000100
        /*12c8*/ 	.word	0x00000001
        /*12cc*/ 	.word	0x00000001


	//----- nvinfo : EIATTR_CRS_STACK_SIZE
	.align		4
.L_53:
        /*12d0*/ 	.byte	0x04, 0x1e
        /*12d2*/ 	.short	(.L_55 - .L_54)
.L_54:
        /*12d4*/ 	.word	0x00000000


	//----- nvinfo : EIATTR_CBANK_PARAM_SIZE
	.align		4
.L_55:
        /*12d8*/ 	.byte	0x03, 0x19
        /*12da*/ 	.short	0x0800


	//----- nvinfo : EIATTR_PARAM_CBANK
	.align		4
        /*12dc*/ 	.byte	0x04, 0x0a
        /*12de*/ 	.short	(.L_57 - .L_56)
	.align		4
.L_56:
        /*12e0*/ 	.word	index@(.nv.constant0._ZN7cutlass13device_kernelINS_4gemm6kernel13GemmUniversalIN4cute5tupleIJiiiiEEENS1_10collective13CollectiveMmaINS1_35MainloopSm100TmaUmmaWarpSpecializedILi22ELi2ELi2ENS5_IJNS4_1CILi2EEENSA_ILi1EEESC_EEEEENS5_IJNSA_ILi256EEENSA_ILi224EEENSA_ILi32EEEEEENS_12float_e4m3_tENS5_IJlSC_lEEESJ_SK_NS4_8TiledMMAINS4_8MMA_AtomIJNS4_10MMA_TraitsINS4_25SM100_MMA_F8F6F4_2x1SM_SSEJSJ_SJ_fSF_SG_NS4_17integral_constantINS4_4UMMA5MajorELSR_0EEESS_NSP_INSQ_7ScaleInELST_0EEESU_EEEEEENS4_6LayoutINS5_IJSC_SC_SC_EEENS5_IJNSA_ILi0EEESZ_SZ_EEEEENS5_IJNS4_10UnderscoreES12_S12_EEEEENS4_18SM100_TMA_2SM_LOADENS4_14ComposedLayoutINS4_7SwizzleILi1ELi4ELi3EEENS4_18smem_ptr_flag_bitsILi8EEENSX_INS5_IJNSA_ILi8EEESH_EEENS5_IJSH_SC_EEEEEEEvNS4_8identityES15_S1F_vS1G_EENS_8epilogue10collective18CollectiveEpilogueINS1I_23Sm100TmaWarpSpecializedILi1ELi1ELi224ELb0ELb0EEEJNS5_IJNSA_ILi128EEESG_SH_EEENS5_IJNSX_IS1N_SC_EENSX_ISG_SC_EEEEESJ_SK_SJ_SK_NS1I_6fusion15FusionCallbacksIS1M_NS1S_17LinearCombinationISJ_fSJ_fLNS_15FloatRoundStyleE2EEES1O_S1R_JEEENS4_5SM1004TMEM4LOAD26SM100_TMEM_LOAD_32dp32b32xENS4_13SM90_TMA_LOADES1F_NS4_39AutoVectorizingCopyWithAssumedAlignmentILi128EEENS4_14SM90_TMA_STOREES1F_S24_S24_EEEvvEEEEvNT_6ParamsE)
        /*12e4*/ 	.short	0x0380
        /*12e6*/ 	.short	0x0800


	//----- nvinfo : EIATTR_SW_WAR
	.align		4
.L_57:
        /*12e8*/ 	.byte	0x04, 0x36
        /*12ea*/ 	.short	(.L_59 - .L_58)
.L_58:
        /*12ec*/ 	.word	0x00000008
.L_59:


//--------------------- .nv.callgraph             --------------------------
	.section	.nv.callgraph,"",@"SHT_CUDA_CALLGRAPH"
	.align	4
	.sectionentsize	8
	.align		4
        /*0000*/ 	.word	0x00000000
	.align		4
        /*0004*/ 	.word	0xffffffff
	.align		4
        /*0008*/ 	.word	index@(_ZN7cutlass13device_kernelINS_4gemm6kernel13GemmUniversalIN4cute5tupleIJiiiiEEENS1_10collective13CollectiveMmaINS1_35MainloopSm100TmaUmmaWarpSpecializedILi22ELi2ELi2ENS5_IJNS4_1CILi2EEENSA_ILi1EEESC_EEEEENS5_IJNSA_ILi256EEENSA_ILi224EEENSA_ILi32EEEEEENS_12float_e4m3_tENS5_IJlSC_lEEESJ_SK_NS4_8TiledMMAINS4_8MMA_AtomIJNS4_10MMA_TraitsINS4_25SM100_MMA_F8F6F4_2x1SM_SSEJSJ_SJ_fSF_SG_NS4_17integral_constantINS4_4UMMA5MajorELSR_0EEESS_NSP_INSQ_7ScaleInELST_0EEESU_EEEEEENS4_6LayoutINS5_IJSC_SC_SC_EEENS5_IJNSA_ILi0EEESZ_SZ_EEEEENS5_IJNS4_10UnderscoreES12_S12_EEEEENS4_18SM100_TMA_2SM_LOADENS4_14ComposedLayoutINS4_7SwizzleILi1ELi4ELi3EEENS4_18smem_ptr_flag_bitsILi8EEENSX_INS5_IJNSA_ILi8EEESH_EEENS5_IJSH_SC_EEEEEEEvNS4_8identityES15_S1F_vS1G_EENS_8epilogue10collective18CollectiveEpilogueINS1I_23Sm100TmaWarpSpecializedILi1ELi1ELi224ELb0ELb0EEEJNS5_IJNSA_ILi128EEESG_SH_EEENS5_IJNSX_IS1N_SC_EENSX_ISG_SC_EEEEESJ_SK_SJ_SK_NS1I_6fusion15FusionCallbacksIS1M_NS1S_17LinearCombinationISJ_fSJ_fLNS_15FloatRoundStyleE2EEES1O_S1R_JEEENS4_5SM1004TMEM4LOAD26SM100_TMEM_LOAD_32dp32b32xENS4_13SM90_TMA_LOADES1F_NS4_39AutoVectorizingCopyWithAssumedAlignmentILi128EEENS4_14SM90_TMA_STOREES1F_S24_S24_EEEvvEEEEvNT_6ParamsE)
	.align		4
        /*000c*/ 	.word	index@(__assertfail)
	.align		4
        /*0010*/ 	.word	0x00000000
	.align		4
        /*0014*/ 	.word	0xfffffffe
	.align		4
        /*0018*/ 	.word	0x00000000
	.align		4
        /*001c*/ 	.word	0xfffffffd
	.align		4
        /*0020*/ 	.word	0x00000000
	.align		4
        /*0024*/ 	.word	0xfffffffc


//--------------------- .nv.constant4             --------------------------
	.section	.nv.constant4,"a",@progbits
	.align	8
	.align		8
.nv.constant4:
        /*0000*/ 	.dword	__assertfail
	.align		8
        /*0008*/ 	.dword	__unnamed_1
	.align		8
        /*0010*/ 	.dword	__unnamed_2
	.align		8
        /*0018*/ 	.dword	_ZN40_INTERNAL_d2d511f5_4_k_cu_d899a024_187224cuda3std3__45__cpo5beginE
	.align		8
        /*0020*/ 	.dword	_ZN40_INTERNAL_d2d511f5_4_k_cu_d899a024_187224cuda3std3__45__cpo3endE
	.align		8
        /*0028*/ 	.dword	_ZN40_INTERNAL_d2d511f5_4_k_cu_d899a024_187224cuda3std3__45__cpo6cbeginE
	.align		8
        /*0030*/ 	.dword	_ZN40_INTERNAL_d2d511f5_4_k_cu_d899a024_187224cuda3std3__45__cpo4cendE
	.align		8
        /*0038*/ 	.dword	_ZN40_INTERNAL_d2d511f5_4_k_cu_d899a024_187224cuda3std3__442_GLOBAL__N__d2d511f5_4_k_cu_d899a024_187226ignoreE
	.align		8
        /*0040*/ 	.dword	_ZN40_INTERNAL_d2d511f5_4_k_cu_d899a024_187224cuda3std3__419piecewise_constructE
	.align		8
        /*0048*/ 	.dword	_ZN40_INTERNAL_d2d511f5_4_k_cu_d899a024_187224cuda3std3__48in_placeE
	.align		8
        /*0050*/ 	.dword	_ZN40_INTERNAL_d2d511f5_4_k_cu_d899a024_187224cuda3std6ranges3__45__cpo4swapE
	.align		8
        /*0058*/ 	.dword	_ZN40_INTERNAL_d2d511f5_4_k_cu_d899a024_187224cuda3std6ranges3__45__cpo9iter_moveE
	.align		8
        /*0060*/ 	.dword	_ZN40_INTERNAL_d2d511f5_4_k_cu_d899a024_187224cute7productE
	.align		8
        /*0068*/ 	.dword	_ZN40_INTERNAL_d2d511f5_4_k_cu_d899a024_187224cute1_E
	.align		8
        /*0070*/ 	.dword	$str$25
	.align		8
        /*0078*/ 	.dword	$str$26
	.align		8
        /*0080*/ 	.dword	$str$27
	.align		8
        /*0088*/ 	.dword	$str$28


//--------------------- .text._ZN7cutlass13device_kernelINS_4gemm6kernel13GemmUniversalIN4cute5tupleIJiiiiEEENS1_10collective13CollectiveMmaINS1_35MainloopSm100TmaUmmaWarpSpecializedILi22ELi2ELi2ENS5_IJNS4_1CILi2EEENSA_ILi1EEESC_EEEEENS5_IJNSA_ILi256EEENSA_ILi224EEENSA_ILi32EEEEEENS_12float_e4m3_tENS5_IJlSC_lEEESJ_SK_NS4_8TiledMMAINS4_8MMA_AtomIJNS4_10MMA_TraitsINS4_25SM100_MMA_F8F6F4_2x1SM_SSEJSJ_SJ_fSF_SG_NS4_17integral_constantINS4_4UMMA5MajorELSR_0EEESS_NSP_INSQ_7ScaleInELST_0EEESU_EEEEEENS4_6LayoutINS5_IJSC_SC_SC_EEENS5_IJNSA_ILi0EEESZ_SZ_EEEEENS5_IJNS4_10UnderscoreES12_S12_EEEEENS4_18SM100_TMA_2SM_LOADENS4_14ComposedLayoutINS4_7SwizzleILi1ELi4ELi3EEENS4_18smem_ptr_flag_bitsILi8EEENSX_INS5_IJNSA_ILi8EEESH_EEENS5_IJSH_SC_EEEEEEEvNS4_8identityES15_S1F_vS1G_EENS_8epilogue10collective18CollectiveEpilogueINS1I_23Sm100TmaWarpSpecializedILi1ELi1ELi224ELb0ELb0EEEJNS5_IJNSA_ILi128EEESG_SH_EEENS5_IJNSX_IS1N_SC_EENSX_ISG_SC_EEEEESJ_SK_SJ_SK_NS1I_6fusion15FusionCallbacksIS1M_NS1S_17LinearCombinationISJ_fSJ_fLNS_15FloatRoundStyleE2EEES1O_S1R_JEEENS4_5SM1004TMEM4LOAD26SM100_TMEM_LOAD_32dp32b32xENS4_13SM90_TMA_LOADES1F_NS4_39AutoVectorizingCopyWithAssumedAlignmentILi128EEENS4_14SM90_TMA_STOREES1F_S24_S24_EEEvvEEEEvNT_6ParamsE --------------------------
	.section	.text._ZN7cutlass13device_kernelINS_4gemm6kernel13GemmUniversalIN4cute5tupleIJiiiiEEENS1_10collective13CollectiveMmaINS1_35MainloopSm100TmaUmmaWarpSpecializedILi22ELi2ELi2ENS5_IJNS4_1CILi2EEENSA_ILi1EEESC_EEEEENS5_IJNSA_ILi256EEENSA_ILi224EEENSA_ILi32EEEEEENS_12float_e4m3_tENS5_IJlSC_lEEESJ_SK_NS4_8TiledMMAINS4_8MMA_AtomIJNS4_10MMA_TraitsINS4_25SM100_MMA_F8F6F4_2x1SM_SSEJSJ_SJ_fSF_SG_NS4_17integral_constantINS4_4UMMA5MajorELSR_0EEESS_NSP_INSQ_7ScaleInELST_0EEESU_EEEEEENS4_6LayoutINS5_IJSC_SC_SC_EEENS5_IJNSA_ILi0EEESZ_SZ_EEEEENS5_IJNS4_10UnderscoreES12_S12_EEEEENS4_18SM100_TMA_2SM_LOADENS4_14ComposedLayoutINS4_7SwizzleILi1ELi4ELi3EEENS4_18smem_ptr_flag_bitsILi8EEENSX_INS5_IJNSA_ILi8EEESH_EEENS5_IJSH_SC_EEEEEEEvNS4_8identityES15_S1F_vS1G_EENS_8epilogue10collective18CollectiveEpilogueINS1I_23Sm100TmaWarpSpecializedILi1ELi1ELi224ELb0ELb0EEEJNS5_IJNSA_ILi128EEESG_SH_EEENS5_IJNSX_IS1N_SC_EENSX_ISG_SC_EEEEESJ_SK_SJ_SK_NS1I_6fusion15FusionCallbacksIS1M_NS1S_17LinearCombinationISJ_fSJ_fLNS_15FloatRoundStyleE2EEES1O_S1R_JEEENS4_5SM1004TMEM4LOAD26SM100_TMEM_LOAD_32dp32b32xENS4_13SM90_TMA_LOADES1F_NS4_39AutoVectorizingCopyWithAssumedAlignmentILi128EEENS4_14SM90_TMA_STOREES1F_S24_S24_EEEvvEEEEvNT_6ParamsE,"ax",@progbits
	.align	128
.text._ZN7cutlass13device_kernelINS_4gemm6kernel13GemmUniversalIN4cute5tupleIJiiiiEEENS1_10collective13CollectiveMmaINS1_35MainloopSm100TmaUmmaWarpSpecializedILi22ELi2ELi2ENS5_IJNS4_1CILi2EEENSA_ILi1EEESC_EEEEENS5_IJNSA_ILi256EEENSA_ILi224EEENSA_ILi32EEEEEENS_12float_e4m3_tENS5_IJlSC_lEEESJ_SK_NS4_8TiledMMAINS4_8MMA_AtomIJNS4_10MMA_TraitsINS4_25SM100_MMA_F8F6F4_2x1SM_SSEJSJ_SJ_fSF_SG_NS4_17integral_constantINS4_4UMMA5MajorELSR_0EEESS_NSP_INSQ_7ScaleInELST_0EEESU_EEEEEENS4_6LayoutINS5_IJSC_SC_SC_EEENS5_IJNSA_ILi0EEESZ_SZ_EEEEENS5_IJNS4_10UnderscoreES12_S12_EEEEENS4_18SM100_TMA_2SM_LOADENS4_14ComposedLayoutINS4_7SwizzleILi1ELi4ELi3EEENS4_18smem_ptr_flag_bitsILi8EEENSX_INS5_IJNSA_ILi8EEESH_EEENS5_IJSH_SC_EEEEEEEvNS4_8identityES15_S1F_vS1G_EENS_8epilogue10collective18CollectiveEpilogueINS1I_23Sm100TmaWarpSpecializedILi1ELi1ELi224ELb0ELb0EEEJNS5_IJNSA_ILi128EEESG_SH_EEENS5_IJNSX_IS1N_SC_EENSX_ISG_SC_EEEEESJ_SK_SJ_SK_NS1I_6fusion15FusionCallbacksIS1M_NS1S_17LinearCombinationISJ_fSJ_fLNS_15FloatRoundStyleE2EEES1O_S1R_JEEENS4_5SM1004TMEM4LOAD26SM100_TMEM_LOAD_32dp32b32xENS4_13SM90_TMA_LOADES1F_NS4_39AutoVectorizingCopyWithAssumedAlignmentILi128EEENS4_14SM90_TMA_STOREES1F_S24_S24_EEEvvEEEEvNT_6ParamsE:
        .type           _ZN7cutlass13device_kernelINS_4gemm6kernel13GemmUniversalIN4cute5tupleIJiiiiEEENS1_10collective13CollectiveMmaINS1_35MainloopSm100TmaUmmaWarpSpecializedILi22ELi2ELi2ENS5_IJNS4_1CILi2EEENSA_ILi1EEESC_EEEEENS5_IJNSA_ILi256EEENSA_ILi224EEENSA_ILi32EEEEEENS_12float_e4m3_tENS5_IJlSC_lEEESJ_SK_NS4_8TiledMMAINS4_8MMA_AtomIJNS4_10MMA_TraitsINS4_25SM100_MMA_F8F6F4_2x1SM_SSEJSJ_SJ_fSF_SG_NS4_17integral_constantINS4_4UMMA5MajorELSR_0EEESS_NSP_INSQ_7ScaleInELST_0EEESU_EEEEEENS4_6LayoutINS5_IJSC_SC_SC_EEENS5_IJNSA_ILi0EEESZ_SZ_EEEEENS5_IJNS4_10UnderscoreES12_S12_EEEEENS4_18SM100_TMA_2SM_LOADENS4_14ComposedLayoutINS4_7SwizzleILi1ELi4ELi3EEENS4_18smem_ptr_flag_bitsILi8EEENSX_INS5_IJNSA_ILi8EEESH_EEENS5_IJSH_SC_EEEEEEEvNS4_8identityES15_S1F_vS1G_EENS_8epilogue10collective18CollectiveEpilogueINS1I_23Sm100TmaWarpSpecializedILi1ELi1ELi224ELb0ELb0EEEJNS5_IJNSA_ILi128EEESG_SH_EEENS5_IJNSX_IS1N_SC_EENSX_ISG_SC_EEEEESJ_SK_SJ_SK_NS1I_6fusion15FusionCallbacksIS1M_NS1S_17LinearCombinationISJ_fSJ_fLNS_15FloatRoundStyleE2EEES1O_S1R_JEEENS4_5SM1004TMEM4LOAD26SM100_TMEM_LOAD_32dp32b32xENS4_13SM90_TMA_LOADES1F_NS4_39AutoVectorizingCopyWithAssumedAlignmentILi128EEENS4_14SM90_TMA_STOREES1F_S24_S24_EEEvvEEEEvNT_6ParamsE,@function
        .size           _ZN7cutlass13device_kernelINS_4gemm6kernel13GemmUniversalIN4cute5tupleIJiiiiEEENS1_10collective13CollectiveMmaINS1_35MainloopSm100TmaUmmaWarpSpecializedILi22ELi2ELi2ENS5_IJNS4_1CILi2EEENSA_ILi1EEESC_EEEEENS5_IJNSA_ILi256EEENSA_ILi224EEENSA_ILi32EEEEEENS_12float_e4m3_tENS5_IJlSC_lEEESJ_SK_NS4_8TiledMMAINS4_8MMA_AtomIJNS4_10MMA_TraitsINS4_25SM100_MMA_F8F6F4_2x1SM_SSEJSJ_SJ_fSF_SG_NS4_17integral_constantINS4_4UMMA5MajorELSR_0EEESS_NSP_INSQ_7ScaleInELST_0EEESU_EEEEEENS4_6LayoutINS5_IJSC_SC_SC_EEENS5_IJNSA_ILi0EEESZ_SZ_EEEEENS5_IJNS4_10UnderscoreES12_S12_EEEEENS4_18SM100_TMA_2SM_LOADENS4_14ComposedLayoutINS4_7SwizzleILi1ELi4ELi3EEENS4_18smem_ptr_flag_bitsILi8EEENSX_INS5_IJNSA_ILi8EEESH_EEENS5_IJSH_SC_EEEEEEEvNS4_8identityES15_S1F_vS1G_EENS_8epilogue10collective18CollectiveEpilogueINS1I_23Sm100TmaWarpSpecializedILi1ELi1ELi224ELb0ELb0EEEJNS5_IJNSA_ILi128EEESG_SH_EEENS5_IJNSX_IS1N_SC_EENSX_ISG_SC_EEEEESJ_SK_SJ_SK_NS1I_6fusion15FusionCallbacksIS1M_NS1S_17LinearCombinationISJ_fSJ_fLNS_15FloatRoundStyleE2EEES1O_S1R_JEEENS4_5SM1004TMEM4LOAD26SM100_TMEM_LOAD_32dp32b32xENS4_13SM90_TMA_LOADES1F_NS4_39AutoVectorizingCopyWithAssumedAlignmentILi128EEENS4_14SM90_TMA_STOREES1F_S24_S24_EEEvvEEEEvNT_6ParamsE,(.L_x_204 - _ZN7cutlass13device_kernelINS_4gemm6kernel13GemmUniversalIN4cute5tupleIJiiiiEEENS1_10collective13CollectiveMmaINS1_35MainloopSm100TmaUmmaWarpSpecializedILi22ELi2ELi2ENS5_IJNS4_1CILi2EEENSA_ILi1EEESC_EEEEENS5_IJNSA_ILi256EEENSA_ILi224EEENSA_ILi32EEEEEENS_12float_e4m3_tENS5_IJlSC_lEEESJ_SK_NS4_8TiledMMAINS4_8MMA_AtomIJNS4_10MMA_TraitsINS4_25SM100_MMA_F8F6F4_2x1SM_SSEJSJ_SJ_fSF_SG_NS4_17integral_constantINS4_4UMMA5MajorELSR_0EEESS_NSP_INSQ_7ScaleInELST_0EEESU_EEEEEENS4_6LayoutINS5_IJSC_SC_SC_EEENS5_IJNSA_ILi0EEESZ_SZ_EEEEENS5_IJNS4_10UnderscoreES12_S12_EEEEENS4_18SM100_TMA_2SM_LOADENS4_14ComposedLayoutINS4_7SwizzleILi1ELi4ELi3EEENS4_18smem_ptr_flag_bitsILi8EEENSX_INS5_IJNSA_ILi8EEESH_EEENS5_IJSH_SC_EEEEEEEvNS4_8identityES15_S1F_vS1G_EENS_8epilogue10collective18CollectiveEpilogueINS1I_23Sm100TmaWarpSpecializedILi1ELi1ELi224ELb0ELb0EEEJNS5_IJNSA_ILi128EEESG_SH_EEENS5_IJNSX_IS1N_SC_EENSX_ISG_SC_EEEEESJ_SK_SJ_SK_NS1I_6fusion15FusionCallbacksIS1M_NS1S_17LinearCombinationISJ_fSJ_fLNS_15FloatRoundStyleE2EEES1O_S1R_JEEENS4_5SM1004TMEM4LOAD26SM100_TMEM_LOAD_32dp32b32xENS4_13SM90_TMA_LOADES1F_NS4_39AutoVectorizingCopyWithAssumedAlignmentILi128EEENS4_14SM90_TMA_STOREES1F_S24_S24_EEEvvEEEEvNT_6ParamsE)
        .other          _ZN7cutlass13device_kernelINS_4gemm6kernel13GemmUniversalIN4cute5tupleIJiiiiEEENS1_10collective13CollectiveMmaINS1_35MainloopSm100TmaUmmaWarpSpecializedILi22ELi2ELi2ENS5_IJNS4_1CILi2EEENSA_ILi1EEESC_EEEEENS5_IJNSA_ILi256EEENSA_ILi224EEENSA_ILi32EEEEEENS_12float_e4m3_tENS5_IJlSC_lEEESJ_SK_NS4_8TiledMMAINS4_8MMA_AtomIJNS4_10MMA_TraitsINS4_25SM100_MMA_F8F6F4_2x1SM_SSEJSJ_SJ_fSF_SG_NS4_17integral_constantINS4_4UMMA5MajorELSR_0EEESS_NSP_INSQ_7ScaleInELST_0EEESU_EEEEEENS4_6LayoutINS5_IJSC_SC_SC_EEENS5_IJNSA_ILi0EEESZ_SZ_EEEEENS5_IJNS4_10UnderscoreES12_S12_EEEEENS4_18SM100_TMA_2SM_LOADENS4_14ComposedLayoutINS4_7SwizzleILi1ELi4ELi3EEENS4_18smem_ptr_flag_bitsILi8EEENSX_INS5_IJNSA_ILi8EEESH_EEENS5_IJSH_SC_EEEEEEEvNS4_8identityES15_S1F_vS1G_EENS_8epilogue10collective18CollectiveEpilogueINS1I_23Sm100TmaWarpSpecializedILi1ELi1ELi224ELb0ELb0EEEJNS5_IJNSA_ILi128EEESG_SH_EEENS5_IJNSX_IS1N_SC_EENSX_ISG_SC_EEEEESJ_SK_SJ_SK_NS1I_6fusion15FusionCallbacksIS1M_NS1S_17LinearCombinationISJ_fSJ_fLNS_15FloatRoundStyleE2EEES1O_S1R_JEEENS4_5SM1004TMEM4LOAD26SM100_TMEM_LOAD_32dp32b32xENS4_13SM90_TMA_LOADES1F_NS4_39AutoVectorizingCopyWithAssumedAlignmentILi128EEENS4_14SM90_TMA_STOREES1F_S24_S24_EEEvvEEEEvNT_6ParamsE,@"STO_CUDA_ENTRY STV_DEFAULT"
_ZN7cutlass13device_kernelINS_4gemm6kernel13GemmUniversalIN4cute5tupleIJiiiiEEENS1_10collective13CollectiveMmaINS1_35MainloopSm100TmaUmmaWarpSpecializedILi22ELi2ELi2ENS5_IJNS4_1CILi2EEENSA_ILi1EEESC_EEEEENS5_IJNSA_ILi256EEENSA_ILi224EEENSA_ILi32EEEEEENS_12float_e4m3_tENS5_IJlSC_lEEESJ_SK_NS4_8TiledMMAINS4_8MMA_AtomIJNS4_10MMA_TraitsINS4_25SM100_MMA_F8F6F4_2x1SM_SSEJSJ_SJ_fSF_SG_NS4_17integral_constantINS4_4UMMA5MajorELSR_0EEESS_NSP_INSQ_7ScaleInELST_0EEESU_EEEEEENS4_6LayoutINS5_IJSC_SC_SC_EEENS5_IJNSA_ILi0EEESZ_SZ_EEEEENS5_IJNS4_10UnderscoreES12_S12_EEEEENS4_18SM100_TMA_2SM_LOADENS4_14ComposedLayoutINS4_7SwizzleILi1ELi4ELi3EEENS4_18smem_ptr_flag_bitsILi8EEENSX_INS5_IJNSA_ILi8EEESH_EEENS5_IJSH_SC_EEEEEEEvNS4_8identityES15_S1F_vS1G_EENS_8epilogue10collective18CollectiveEpilogueINS1I_23Sm100TmaWarpSpecializedILi1ELi1ELi224ELb0ELb0EEEJNS5_IJNSA_ILi128EEESG_SH_EEENS5_IJNSX_IS1N_SC_EENSX_ISG_SC_EEEEESJ_SK_SJ_SK_NS1I_6fusion15FusionCallbacksIS1M_NS1S_17LinearCombinationISJ_fSJ_fLNS_15FloatRoundStyleE2EEES1O_S1R_JEEENS4_5SM1004TMEM4LOAD26SM100_TMEM_LOAD_32dp32b32xENS4_13SM90_TMA_LOADES1F_NS4_39AutoVectorizingCopyWithAssumedAlignmentILi128EEENS4_14SM90_TMA_STOREES1F_S24_S24_EEEvvEEEEvNT_6ParamsE:
[----:B------:R-:W1:Y:S01]  /*0000*/  LDC R1, c[0x0][0x37c] ;  /* 0x0000df00ff017b82 */ /* 0x000e620000000800 */
[----:B------:R-:W2:Y:S01]  /*0010*/  S2R R6, SR_TID.X ;  /* 0x0000000000067919 */ /* 0x000ea20000002100 */
[----:B------:R-:W3:Y:S01]  /*0020*/  LDCU.64 UR10, c[0x0][0x890] ;  /* 0x00011200ff0a77ac */ /* 0x000ee20008000a00 */
[----:B-1----:R-:W-:-:S05]  /*0030*/  VIADD R1, R1, 0xfffffee0 ;  /* 0xfffffee001017836 */ /* 0x002fca0000000000 */
[----:B------:R-:W1:Y:S01]  /*0040*/  S2UR UR5, SR_CgaCtaId ;  /* 0x00000000000579c3 */ /* 0x000e620000008800 */
[----:B------:R-:W-:Y:S01]  /*0050*/  ELECT P1, URZ, PT ;  /* 0x0000000000ff782f */ /* 0x000fe20003820000 */
[----:B---3--:R-:W-:-:S04]  /*0060*/  UISETP.NE.U32.AND UP0, UPT, UR10, URZ, UPT ;  /* 0x000000ff0a00728c */ /* 0x008fc8000bf05070 */
[----:B------:R-:W-:Y:S02]  /*0070*/  UISETP.NE.AND.EX UP0, UPT, UR11, URZ, UPT, UP0 ;  /* 0x000000ff0b00728c */ /* 0x000fe4000bf05300 */
[----:B-1----:R-:W-:Y:S02]  /*0080*/  ULOP3.LUT UR28, UR5, 0x1, URZ, 0xc0, !UPT ;  /* 0x00000001051c7892 */ /* 0x002fe4000f8ec0ff */
[----:B------:R-:W-:Y:S01]  /*0090*/  ULOP3.LUT UR27, UR5, 0x1, URZ, 0x3c, !UPT ;  /* 0x00000001051b7892 */ /* 0x000fe2000f8e3cff */
[----:B--2---:R-:W-:-:S05]  /*00a0*/  SHF.R.U32.HI R2, RZ, 0x5, R6 ;  /* 0x00000005ff027819 */ /* 0x004fca0000011606 */
[----:B------:R-:W1:Y:S02]  /*00b0*/  SHFL.IDX PT, R0, R2, RZ, 0x1f ;  /* 0x00001fff02007589 */ /* 0x000e6400000e0000 */
[----:B-1----:R-:W-:Y:S02]  /*00c0*/  R2UR UR14, R0 ;  /* 0x00000000000e72ca */ /* 0x002fe400000e0000 */
[----:B------:R-:W-:-:S05]  /*00d0*/  PRMT R0, RZ, 0x7610, R0 ;  /* 0x00007610ff007816 */ /* 0x000fca0000000000 */
[----:B------:R1:W-:Y:S01]  /*00e0*/  STL.S16 [R1+0x60], R0 ;  /* 0x0000600001007387 */ /* 0x0003e20000100600 */
[----:B------:R-:W-:Y:S07]  /*00f0*/  BRA.U UP0, `(.L_x_0) ;  /* 0x0000000100387547 */ /* 0x000fee000b800000 */
[----:B------:R-:W2:Y:S02]  /*0100*/  LDCU.64 UR6, c[0x0][0x888] ;  /* 0x00011100ff0677ac */ /* 0x000ea40008000a00 */
[----:B--2---:R-:W-:-:S04]  /*0110*/  UISETP.NE.U32.AND UP0, UPT, UR6, URZ, UPT ;  /* 0x000000ff0600728c */ /* 0x004fc8000bf05070 */
[----:B------:R-:W-:-:S09]  /*0120*/  UISETP.NE.AND.EX UP0, UPT, UR7, URZ, UPT, UP0 ;  /* 0x000000ff0700728c */ /* 0x000fd2000bf05300 */
[----:B------:R-:W-:Y:S05]  /*0130*/  BRA.U !UP0, `(.L_x_1) ;  /* 0x0000000108187547 */ /* 0x000fea000b800000 */
[----:B------:R-:W2:Y:S01]  /*0140*/  LDC.64 R4, c[0x0][0x888] ;  /* 0x00022200ff047b82 */ /* 0x000ea20000000a00 */
[----:B------:R-:W2:Y:S02]  /*0150*/  LDCU.64 UR6, c[0x0][0x358] ;  /* 0x00006b00ff0677ac */ /* 0x000ea40008000a00 */
[----:B--2---:R2:W5:Y:S01]  /*0160*/  LDG.E R219, desc[UR6][R4.64] ;  /* 0x0000000604db7981 */ /* 0x004562000c1e1900 */
[----:B-1----:R-:W-:-:S05]  /*0170*/  HFMA2 R0, -RZ, RZ, 0, 5.9604644775390625e-08 ;  /* 0x00000001ff007431 */ /* 0x002fca00000001ff */
[----:B------:R2:W-:Y:S01]  /*0180*/  STL.S16 [R1+0x60], R0 ;  /* 0x0000600001007387 */ /* 0x0005e20000100600 */
[----:B------:R-:W-:Y:S05]  /*0190*/  BRA `(.L_x_0) ;  /* 0x0000000000107947 */ /* 0x000fea0003800000 */
.L_x_1:
[----:B-1----:R-:W-:Y:S01]  /*01a0*/  HFMA2 R0, -RZ, RZ, 0, 5.9604644775390625e-08 ;  /* 0x00000001ff007431 */ /* 0x002fe200000001ff */
[----:B------:R-:W1:Y:S04]  /*01b0*/  LDCU UR4, c[0x0][0x880] ;  /* 0x00011000ff0477ac */ /* 0x000e680008000800 */
[----:B------:R3:W-:Y:S01]  /*01c0*/  STL.S16 [R1+0x60], R0 ;  /* 0x0000600001007387 */ /* 0x0007e20000100600 */
[----:B-1----:R-:W-:-:S03]  /*01d0*/  MOV R219, UR4 ;  /* 0x0000000400db7c02 */ /* 0x002fc60008000f00 */
.L_x_0:
[----:B------:R-:W4:Y:S02]  /*01e0*/  LDCU.64 UR6, c[0x0][0x8b0] ;  /* 0x00011600ff0677ac */ /* 0x000f240008000a00 */
[----:B----4-:R-:W-:-:S04]  /*01f0*/  UISETP.NE.U32.AND UP0, UPT, UR6, URZ, UPT ;  /* 0x000000ff0600728c */ /* 0x010fc8000bf05070 */
[----:B------:R-:W-:-:S09]  /*0200*/  UISETP.NE.AND.EX UP0, UPT, UR7, URZ, UPT, UP0 ;  /* 0x000000ff0700728c */ /* 0x000fd2000bf05300 */
[----:B------:R-:W-:Y:S05]  /*0210*/  BRA.U UP0, `(.L_x_2) ;  /* 0x0000000100287547 */ /* 0x000fea000b800000 */
[----:B------:R-:W4:Y:S02]  /*0220*/  LDCU.64 UR6, c[0x0][0x8a8] ;  /* 0x00011500ff0677ac */ /* 0x000f240008000a00 */
[----:B----4-:R-:W-:-:S04]  /*0230*/  UISETP.NE.U32.AND UP0, UPT, UR6, URZ, UPT ;  /* 0x000000ff0600728c */ /* 0x010fc8000bf05070 */
[----:B------:R-:W-:-:S09]  /*0240*/  UISETP.NE.AND.EX UP0, UPT, UR7, URZ, UPT, UP0 ;  /* 0x000000ff0700728c */ /* 0x000fd2000bf05300 */
[----:B------:R-:W-:Y:S05]  /*0250*/  BRA.U !UP0, `(.L_x_3) ;  /* 0x0000000108107547 */ /* 0x000fea000b800000 */
[----:B--2---:R-:W2:Y:S01]  /*0260*/  LDC.64 R4, c[0x0][0x8a8] ;  /* 0x00022a00ff047b82 */ /* 0x004ea20000000a00 */
[----:B------:R-:W2:Y:S02]  /*0270*/  LDCU.64 UR6, c[0x0][0x358] ;  /* 0x00006b00ff0677ac */ /* 0x000ea40008000a00 */
[----:B--2---:R4:W5:Y:S01]  /*0280*/  LDG.E R217, desc[UR6][R4.64] ;  /* 0x0000000604d97981 */ /* 0x004962000c1e1900 */
[----:B------:R-:W-:Y:S05]  /*0290*/  BRA `(.L_x_2) ;  /* 0x0000000000087947 */ /* 0x000fea0003800000 */
.L_x_3:
[----:B------:R-:W4:Y:S02]  /*02a0*/  LDCU UR4, c[0x0][0x8a0] ;  /* 0x00011400ff0477ac */ /* 0x000f240008000800 */
[----:B----4-:R-:W-:Y:S02]  /*02b0*/  MOV R217, UR4 ;  /* 0x0000000400d97c02 */ /* 0x010fe40008000f00 */
.L_x_2:
[----:B-123--:R-:W-:Y:S01]  /*02c0*/  IMAD.U32 R0, RZ, RZ, UR14 ;  /* 0x0000000eff007e24 */ /* 0x00efe2000f8e00ff */
[----:B------:R-:W-:Y:S04]  /*02d0*/  BSSY.RECONVERGENT B0, `(.L_x_4) ;  /* 0x000000c000007945 */ /* 0x000fe80003800200 */
[C---:B------:R-:W-:Y:S02]  /*02e0*/  ISETP.NE.OR P2, PT, R0.reuse, 0x1, !P1 ;  /* 0x000000010000780c */ /* 0x040fe40004f45670 */
[----:B------:R-:W-:-:S11]  /*02f0*/  ISETP.NE.OR P0, PT, R0, 0x3, !P1 ;  /* 0x000000030000780c */ /* 0x000fd60004f05670 */
[----:B------:R-:W-:Y:S05]  /*0300*/  @P2 BRA `(.L_x_5) ;  /* 0x0000000000202947 */ /* 0x000fea0003800000 */
[----:B------:R-:W1:Y:S02]  /*0310*/  LDCU.64 UR6, c[0x0][0x348] ;  /* 0x00006900ff0677ac */ /* 0x000e640008000a00 */
[----:B-1----:R-:W-:Y:S02]  /*0320*/  UIADD3 UR8, UP1, UPT, UR6, 0x80, URZ ;  /* 0x0000008006087890 */ /* 0x002fe4000ff3e0ff */
[----:B------:R-:W-:Y:S02]  /*0330*/  UIADD3 UR6, UP0, UPT, UR6, 0x180, URZ ;  /* 0x0000018006067890 */ /* 0x000fe4000ff1e0ff */
[----:B------:R-:W-:Y:S02]  /*0340*/  UIADD3.X UR9, UPT, UPT, URZ, UR7, URZ, UP1, !UPT ;  /* 0x00000007ff097290 */ /* 0x000fe40008ffe4ff */
[----:B------:R-:W-:-:S07]  /*0350*/  UIADD3.X UR7, UPT, UPT, URZ, UR7, URZ, UP0, !UPT ;  /* 0x00000007ff077290 */ /* 0x000fce00087fe4ff */
[----:B------:R1:W-:Y:S02]  /*0360*/  UTMACCTL.PF [UR8] ;  /* 0x00000000080079b9 */ /* 0x0003e40008040000 */
[----:B------:R1:W-:Y:S02]  /*0370*/  UTMACCTL.PF [UR6] ;  /* 0x00000000060079b9 */ /* 0x0003e40008040000 */
[----:B-1----:R-:W-:Y:S01]  /*0380*/  NOP ;  /* 0x0000000000007918 */ /* 0x002fe20000000000 */
.L_x_5:
[----:B------:R-:W-:Y:S05]  /*0390*/  BSYNC.RECONVERGENT B0 ;  /* 0x0000000000007941 */ /* 0x000fea0003800200 */
.L_x_4:
[----:B------:R-:W-:Y:S04]  /*03a0*/  BSSY.RECONVERGENT B0, `(.L_x_6) ;  /* 0x000000a000007945 */ /* 0x000fe80003800200 */
        /* <DEDUP_REMOVED lines=9> */
.L_x_7:
[----:B------:R-:W-:Y:S05]  /*0440*/  BSYNC.RECONVERGENT B0 ;  /* 0x0000000000007941 */ /* 0x000fea0003800200 */
.L_x_6:
[----:B------:R-:W1:Y:S01]  /*0450*/  LDCU.64 UR6, c[0x0][0x888] ;  /* 0x00011100ff0677ac */ /* 0x000e620008000a00 */
[----:B------:R-:W-:Y:S02]  /*0460*/  UISETP.EQ.U32.AND UP1, UPT, UR10, URZ, UPT ;  /* 0x000000ff0a00728c */ /* 0x000fe4000bf22070 */
[----:B------:R-:W-:Y:S02]  /*0470*/  UPLOP3.LUT UP4, UPT, UPT, UPT, UPT, 0x80, 0x8 ;  /* 0x000000000008789c */ /* 0x000fe40003f8f070 */
[----:B-1----:R-:W-:-:S04]  /*0480*/  UISETP.NE.U32.AND UP0, UPT, UR6, URZ, UPT ;  /* 0x000000ff0600728c */ /* 0x002fc8000bf05070 */
[----:B------:R-:W-:-:S04]  /*0490*/  UISETP.NE.AND.EX UP2, UPT, UR7, URZ, UPT, UP0 ;  /* 0x000000ff0700728c */ /* 0x000fc8000bf45300 */
[----:B------:R-:W-:-:S04]  /*04a0*/  UISETP.EQ.OR.EX UP3, UPT, UR11, URZ, !UP2, UP1 ;  /* 0x000000ff0b00728c */ /* 0x000fc8000d762710 */
[----:B------:R-:W-:-:S05]  /*04b0*/  UP2UR UR60, UPR, URZ, 0x8 ;  /* 0x00000008ff3c7883 */ /* 0x000fca0008000000 */
[----:B------:R-:W-:Y:S07]  /*04c0*/  BRA.U !UP3, `(.L_x_8) ;  /* 0x000000010b207547 */ /* 0x000fee000b800000 */
[----:B------:R-:W-:Y:S01]  /*04d0*/  UISETP.NE.U32.AND UP1, UPT, UR10, URZ, UPT ;  /* 0x000000ff0a00728c */ /* 0x000fe2000bf25070 */
[----:B-----5:R-:W-:Y:S01]  /*04e0*/  FSETP.NEU.AND P0, PT, R219, RZ, PT ;  /* 0x000000ffdb00720b */ /* 0x020fe20003f0d000 */
[----:B------:R-:W-:Y:S02]  /*04f0*/  USEL UR4, URZ, 0xffffffff, UP2 ;  /* 0xffffffffff047887 */ /* 0x000fe40009000000 */
[----:B------:R-:W-:-:S10]  /*0500*/  UISETP.NE.AND.EX UP1, UPT, UR11, URZ, UPT, UP1 ;  /* 0x000000ff0b00728c */ /* 0x000fd4000bf25310 */
[----:B------:R-:W-:Y:S01]  /*0510*/  VOTEU.ANY UP0, P0 ;  /* 0x0000000000ff7886 */ /* 0x000fe20000000100 */
[----:B------:R-:W-:-:S04]  /*0520*/  @!UP1 USEL UR4, URZ, 0xffffffff, UP0 ;  /* 0xffffffffff049887 */ /* 0x000fc80008000000 */
[----:B------:R-:W-:-:S04]  /*0530*/  ULOP3.LUT UR4, UR4, 0x1, URZ, 0xc0, !UPT ;  /* 0x0000000104047892 */ /* 0x000fc8000f8ec0ff */
[----:B------:R-:W-:-:S11]  /*0540*/  UISETP.NE.U32.AND UP4, UPT, UR4, 0x1, UPT ;  /* 0x000000010400788c */ /* 0x000fd6000bf85070 */
.L_x_8:
[----:B------:R-:W1:Y:S01]  /*0550*/  SHFL.IDX PT, R0, R2, RZ, 0x1f ;  /* 0x00001fff02007589 */ /* 0x000e6200000e0000 */
[----:B------:R-:W-:-:S04]  /*0560*/  UISETP.NE.AND UP0, UPT, UR14, 0x2, UPT ;  /* 0x000000020e00788c */ /* 0x000fc8000bf05270 */
[----:B------:R-:W-:Y:S02]  /*0570*/  UISETP.EQ.AND UP1, UPT, UR28, URZ, !UP0 ;  /* 0x000000ff1c00728c */ /* 0x000fe4000c722270 */
[----:B------:R-:W-:-:S04]  /*0580*/  USEL UR50, URZ, 0x1, UP0 ;  /* 0x00000001ff327887 */ /* 0x000fc80008000000 */
[----:B------:R-:W-:Y:S02]  /*0590*/  PLOP3.LUT P3, PT, P1, PT, UP1, 0x80, 0x8 ;  /* 0x000000000008781c */ /* 0x000fe40000f6f018 */
[----:B-1----:R-:W-:-:S13]  /*05a0*/  ISETP.NE.AND P0, PT, R0, RZ, PT ;  /* 0x000000ff0000720c */ /* 0x002fda0003f05270 */
[----:B------:R-:W-:Y:S05]  /*05b0*/  @P0 BRA `(.L_x_9) ;  /* 0x0000000000e00947 */ /* 0x000fea0003800000 */
[----:B------:R-:W-:Y:S01]  /*05c0*/  ELECT P0, URZ, PT ;  /* 0x0000000000ff782f */ /* 0x000fe20003800000 */
[----:B------:R-:W-:-:S12]  /*05d0*/  BSSY.RECONVERGENT B0, `(.L_x_9) ;  /* 0x0000036000007945 */ /* 0x000fd80003800200 */
[----:B------:R-:W-:Y:S05]  /*05e0*/  @!P0 BRA `(.L_x_10) ;  /* 0x0000000000d08947 */ /* 0x000fea0003800000 */
[----:B------:R-:W-:Y:S01]  /*05f0*/  UMOV UR4, 0x400 ;  /* 0x0000040000047882 */ /* 0x000fe20000000000 */
[----:B------:R-:W-:Y:S01]  /*0600*/  UMOV UR6, 0x1 ;  /* 0x0000000100067882 */ /* 0x000fe20000000000 */
[----:B------:R-:W-:Y:S02]  /*0610*/  ULEA UR4, UR5, UR4, 0x18 ;  /* 0x0000000405047291 */ /* 0x000fe4000f8ec0ff */
[----:B------:R-:W-:-:S04]  /*0620*/  UIADD3 UR6, UPT, UPT, -UR6, 0x100000, URZ ;  /* 0x0010000006067890 */ /* 0x000fc8000fffe1ff */
[----:B------:R-:W-:Y:S02]  /*0630*/  USHF.L.U32 UR7, UR6, 0xb, URZ ;  /* 0x0000000b06077899 */ /* 0x000fe400080006ff */
[----:B------:R-:W-:Y:S01]  /*0640*/  USHF.L.U32 UR6, UR6, 0x1, URZ ;  /* 0x0000000106067899 */ /* 0x000fe200080006ff */
[----:B------:R-:W1:Y:S11]  /*0650*/  FENCE.VIEW.ASYNC.S ;  /* 0x00000000000073c6 */ /* 0x000e760000000000 */
[----:B-1----:R1:W2:Y:S01]  /*0660*/  SYNCS.EXCH.64 URZ, [UR4], UR6 ;  /* 0x0000000604ff75b2 */ /* 0x0022a20008000100 */
[----:B------:R1:W3:Y:S01]  /*0670*/  SYNCS.EXCH.64 URZ, [UR4+0xb0], UR6 ;  /* 0x0000b00604ff75b2 */ /* 0x0002e20008000100 */
[----:B------:R1:W1:Y:S01]  /*0680*/  SYNCS.EXCH.64 URZ, [UR4+0x8], UR6 ;  /* 0x0000080604ff75b2 */ /* 0x0002620008000100 */
        /* <DEDUP_REMOVED lines=41> */
[----:B--23--:R-:W-:Y:S01]  /*0920*/  NOP ;  /* 0x0000000000007918 */ /* 0x00cfe20000000000 */
.L_x_10:
[----:B-1----:R-:W-:Y:S05]  /*0930*/  BSYNC.RECONVERGENT B0 ;  /* 0x0000000000007941 */ /* 0x002fea0003800200 */
.L_x_9:
[----:B------:R-:W1:Y:S01]  /*0940*/  SHFL.IDX PT, R0, R2, RZ, 0x1f ;  /* 0x00001fff02007589 */ /* 0x000e6200000e0000 */
[----:B------:R-:W-:Y:S01]  /*0950*/  NOP ;  /* 0x0000000000007918 */ /* 0x000fe20000000000 */
[----:B-1----:R-:W-:-:S13]  /*0960*/  ISETP.NE.AND P0, PT, R0, 0x1, PT ;  /* 0x000000010000780c */ /* 0x002fda0003f05270 */
[----:B------:R-:W-:Y:S05]  /*0970*/  @P0 BRA `(.L_x_11) ;  /* 0x00000000003c0947 */ /* 0x000fea0003800000 */
[----:B------:R-:W-:Y:S01]  /*0980*/  UMOV UR4, 0x400 ;  /* 0x0000040000047882 */ /* 0x000fe20000000000 */
[----:B------:R-:W-:Y:S01]  /*0990*/  UMOV UR8, 0x20 ;  /* 0x0000002000087882 */ /* 0x000fe20000000000 */
[----:B------:R-:W-:Y:S01]  /*09a0*/  UMOV UR6, 0x80 ;  /* 0x0000008000067882 */ /* 0x000fe20000000000 */
[----:B------:R-:W-:Y:S02]  /*09b0*/  ULEA UR4, UR5, UR4, 0x18 ;  /* 0x0000000405047291 */ /* 0x000fe4000f8ec0ff */
[----:B------:R-:W-:-:S04]  /*09c0*/  UIADD3 UR8, UPT, UPT, -UR8, 0x100000, URZ ;  /* 0x0010000008087890 */ /* 0x000fc8000fffe1ff */
[----:B------:R-:W-:Y:S02]  /*09d0*/  USHF.L.U32 UR9, UR8, 0xb, URZ ;  /* 0x0000000b08097899 */ /* 0x000fe400080006ff */
[----:B------:R-:W-:Y:S02]  /*09e0*/  USHF.L.U32 UR8, UR8, 0x1, URZ ;  /* 0x0000000108087899 */ /* 0x000fe400080006ff */
[----:B------:R-:W-:-:S04]  /*09f0*/  UIADD3 UR6, UPT, UPT, -UR6, 0x100000, URZ ;  /* 0x0010000006067890 */ /* 0x000fc8000fffe1ff */
[----:B------:R-:W-:Y:S02]  /*0a00*/  USHF.L.U32 UR7, UR6, 0xb, URZ ;  /* 0x0000000b06077899 */ /* 0x000fe400080006ff */
[----:B------:R-:W-:Y:S01]  /*0a10*/  USHF.L.U32 UR6, UR6, 0x1, URZ ;  /* 0x0000000106067899 */ /* 0x000fe200080006ff */
[----:B------:R-:W-:Y:S01]  /*0a20*/  ELECT P0, URZ, PT ;  /* 0x0000000000ff782f */ /* 0x000fe20003800000 */
[----:B------:R-:W1:Y:S02]  /*0a30*/  FENCE.VIEW.ASYNC.S ;  /* 0x00000000000073c6 */ /* 0x000e640000000000 */
[----:B-1----:R1:W2:Y:S08]  /*0a40*/  SYNCS.EXCH.64 URZ, [UR4+0x160], UR8 ;  /* 0x0001600804ff75b2 */ /* 0x0022b00008000100 */
[----:B------:R1:W3:Y:S01]  /*0a50*/  SYNCS.EXCH.64 URZ, [UR4+0x168], UR6 ;  /* 0x0001680604ff75b2 */ /* 0x0002e20008000100 */
[----:B------:R-:W-:Y:S01]  /*0a60*/  NOP ;  /* 0x0000000000007918 */ /* 0x000fe20000000000 */
.L_x_11:
[----:B------:R-:W4:Y:S01]  /*0a70*/  SHFL.IDX PT, R0, R2, RZ, 0x1f ;  /* 0x00001fff02007589 */ /* 0x000f2200000e0000 */
[----:B------:R-:W-:Y:S01]  /*0a80*/  NOP ;  /* 0x0000000000007918 */ /* 0x000fe20000000000 */
[----:B----4-:R-:W-:-:S13]  /*0a90*/  ISETP.NE.AND P0, PT, R0, 0x3, PT ;  /* 0x000000030000780c */ /* 0x010fda0003f05270 */
[----:B------:R-:W-:Y:S05]  /*0aa0*/  @P0 BRA `(.L_x_12) ;  /* 0x00000000002c0947 */ /* 0x000fea0003800000 */
[----:B-1----:R-:W-:Y:S01]  /*0ab0*/  UMOV UR4, 0x400 ;  /* 0x0000040000047882 */ /* 0x002fe20000000000 */
[----:B------:R-:W-:Y:S01]  /*0ac0*/  UMOV UR6, 0x20 ;  /* 0x0000002000067882 */ /* 0x000fe20000000000 */
[----:B------:R-:W-:Y:S02]  /*0ad0*/  ULEA UR4, UR5, UR4, 0x18 ;  /* 0x0000000405047291 */ /* 0x000fe4000f8ec0ff */
[----:B------:R-:W-:-:S04]  /*0ae0*/  UIADD3 UR6, UPT, UPT, -UR6, 0x100000, URZ ;  /* 0x0010000006067890 */ /* 0x000fc8000fffe1ff */
[----:B------:R-:W-:Y:S02]  /*0af0*/  USHF.L.U32 UR7, UR6, 0xb, URZ ;  /* 0x0000000b06077899 */ /* 0x000fe400080006ff */
[----:B------:R-:W-:Y:S01]  /*0b00*/  USHF.L.U32 UR6, UR6, 0x1, URZ ;  /* 0x0000000106067899 */ /* 0x000fe200080006ff */
[----:B------:R-:W-:Y:S01]  /*0b10*/  ELECT P0, URZ, PT ;  /* 0x0000000000ff782f */ /* 0x000fe20003800000 */
[----:B------:R-:W1:Y:S10]  /*0b20*/  FENCE.VIEW.ASYNC.S ;  /* 0x00000000000073c6 */ /* 0x000e740000000000 */
[----:B-1----:R4:W1:Y:S01]  /*0b30*/  SYNCS.EXCH.64 URZ, [UR4+0x170], UR6 ;  /* 0x0001700604ff75b2 */ /* 0x0028620008000100 */
[----:B------:R4:W1:Y:S02]  /*0b40*/  SYNCS.EXCH.64 URZ, [UR4+0x178], UR6 ;  /* 0x0001780604ff75b2 */ /* 0x0008640008000100 */
[----:B----4-:R-:W-:Y:S01]  /*0b50*/  NOP ;  /* 0x0000000000007918 */ /* 0x010fe20000000000 */
.L_x_12:
[----:B------:R-:W4:Y:S01]  /*0b60*/  SHFL.IDX PT, R0, R2, RZ, 0x1f ;  /* 0x00001fff02007589 */ /* 0x000f2200000e0000 */
[----:B------:R-:W-:Y:S01]  /*0b70*/  NOP ;  /* 0x0000000000007918 */ /* 0x000fe20000000000 */
[----:B----4-:R-:W-:-:S13]  /*0b80*/  ISETP.NE.AND P0, PT, R0, 0x4, PT ;  /* 0x000000040000780c */ /* 0x010fda0003f05270 */
[----:B------:R-:W-:Y:S05]  /*0b90*/  @P0 BRA `(.L_x_13) ;  /* 0x0000000000480947 */ /* 0x000fea0003800000 */
[----:B-1----:R-:W-:Y:S01]  /*0ba0*/  UMOV UR6, 0x1e0 ;  /* 0x000001e000067882 */ /* 0x002fe20000000000 */
[----:B------:R-:W-:Y:S01]  /*0bb0*/  UMOV UR4, 0x400 ;  /* 0x0000040000047882 */ /* 0x000fe20000000000 */
[----:B------:R-:W-:Y:S01]  /*0bc0*/  USEL UR6, UR6, 0x1a0, UP4 ;  /* 0x000001a006067887 */ /* 0x000fe2000a000000 */
        /* <DEDUP_REMOVED lines=10> */
[----:B-1----:R4:W1:Y:S08]  /*0c70*/  SYNCS.EXCH.64 URZ, [UR4+0x180], UR8 ;  /* 0x0001800804ff75b2 */ /* 0x0028700008000100 */
[----:B------:R4:W1:Y:S01]  /*0c80*/  SYNCS.EXCH.64 URZ, [UR4+0x190], UR6 ;  /* 0x0001900604ff75b2 */ /* 0x0008620008000100 */
[----:B------:R4:W1:Y:S01]  /*0c90*/  SYNCS.EXCH.64 URZ, [UR4+0x188], UR8 ;  /* 0x0001880804ff75b2 */ /* 0x0008620008000100 */
[----:B------:R4:W1:Y:S02]  /*0ca0*/  SYNCS.EXCH.64 URZ, [UR4+0x198], UR6 ;  /* 0x0001980604ff75b2 */ /* 0x0008640008000100 */
[----:B----4-:R-:W-:Y:S01]  /*0cb0*/  NOP ;  /* 0x0000000000007918 */ /* 0x010fe20000000000 */
.L_x_13:
[----:B------:R-:W4:Y:S01]  /*0cc0*/  SHFL.IDX PT, R0, R2, RZ, 0x1f ;  /* 0x00001fff02007589 */ /* 0x000f2200000e0000 */
[----:B------:R-:W-:Y:S01]  /*0cd0*/  NOP ;  /* 0x0000000000007918 */ /* 0x000fe20000000000 */
[----:B----4-:R-:W-:-:S13]  /*0ce0*/  ISETP.NE.AND P0, PT, R0, 0x5, PT ;  /* 0x000000050000780c */ /* 0x010fda0003f05270 */
[----:B------:R-:W-:Y:S05]  /*0cf0*/  @P0 BRA `(.L_x_14) ;  /* 0x0000000000440947 */ /* 0x000fea0003800000 */
[----:B-1----:R-:W-:Y:S01]  /*0d00*/  UMOV UR4, 0x400 ;  /* 0x0000040000047882 */ /* 0x002fe20000000000 */
        /* <DEDUP_REMOVED lines=16> */
.L_x_14:
[----:B------:R-:W4:Y:S01]  /*0e10*/  SHFL.IDX PT, R0, R2, RZ, 0x1f ;  /* 0x00001fff02007589 */ /* 0x000f2200000e0000 */
[----:B------:R-:W-:Y:S01]  /*0e20*/  ISETP.NE.OR P1, PT, RZ, UR14, !P1 ;  /* 0x0000000eff007c0c */ /* 0x000fe2000cf25670 */
        /* <DEDUP_REMOVED lines=12> */
[----:B------:R4:W1:Y:S01]  /*0ef0*/  SYNCS.EXCH.64 URZ, [UR4+0x1d0], UR6 ;  /* 0x0001d00604ff75b2 */ /* 0x0008620008000100 */
[----:B------:R4:W1:Y:S01]  /*0f00*/  SYNCS.EXCH.64 URZ, [UR4+0x1c8], UR6 ;  /* 0x0001c80604ff75b2 */ /* 0x0008620008000100 */
[----:B------:R4:W1:Y:S02]  /*0f10*/  SYNCS.EXCH.64 URZ, [UR4+0x1d8], UR6 ;  /* 0x0001d80604ff75b2 */ /* 0x0008640008000100 */
[----:B----4-:R-:W-:Y:S01]  /*0f20*/  NOP ;  /* 0x0000000000007918 */ /* 0x010fe20000000000 */
.L_x_15:
[----:B------:R-:W-:Y:S01]  /*0f30*/  VOTEU.ALL UP0, P1 ;  /* 0x0000000000ff7886 */ /* 0x000fe20000800000 */
[----:B-1----:R-:W-:Y:S01]  /*0f40*/  UMOV UR6, 0x20 ;  /* 0x0000002000067882 */ /* 0x002fe20000000000 */
[----:B------:R-:W1:Y:S01]  /*0f50*/  LDCU UR8, c[0x0][0x36c] ;  /* 0x00006d80ff0877ac */ /* 0x000e620008000800 */
[----:B------:R-:W-:Y:S01]  /*0f60*/  NOP ;  /* 0x0000000000007918 */ /* 0x000fe20000000000 */
[----:B------:R-:W-:Y:S01]  /*0f70*/  LOP3.LUT R14, R6, 0x1f, RZ, 0xc0, !PT ;  /* 0x0000001f060e7812 */ /* 0x000fe200078ec0ff */
[----:B------:R-:W-:Y:S01]  /*0f80*/  @!UP0 UMOV UR4, 0x400 ;  /* 0x0000040000048882 */ /* 0x000fe20000000000 */
[----:B------:R-:W-:-:S04]  /*0f90*/  @!UP0 UIADD3 UR6, UPT, UPT, -UR6, 0x100000, URZ ;  /* 0x0010000006068890 */ /* 0x000fc8000fffe1ff */
[----:B------:R-:W-:Y:S02]  /*0fa0*/  @!UP0 USHF.L.U32 UR7, UR6, 0xb, URZ ;  /* 0x0000000b06078899 */ /* 0x000fe400080006ff */
[----:B------:R-:W-:Y:S02]  /*0fb0*/  @!UP0 USHF.L.U32 UR6, UR6, 0x1, URZ ;  /* 0x0000000106068899 */ /* 0x000fe400080006ff */
[----:B------:R-:W-:Y:S01]  /*0fc0*/  @!UP0 ULEA UR4, UR5, UR4, 0x18 ;  /* 0x0000000405048291 */ /* 0x000fe2000f8ec0ff */
[----:B------:R-:W-:Y:S01]  /*0fd0*/  VOTEU.ALL UP0, P1 ;  /* 0x0000000000ff7886 */ /* 0x000fe20000800000 */
[----:B------:R-:W-:Y:S02]  /*0fe0*/  UISETP.NE.AND UP5, UPT, UR14, URZ, UPT ;  /* 0x000000ff0e00728c */ /* 0x000fe4000bfa5270 */
[----:B-1----:R-:W-:Y:S01]  /*0ff0*/  UISETP.EQ.U32.AND UP6, UPT, UR8, 0x1, UPT ;  /* 0x000000010800788c */ /* 0x002fe2000bfc2070 */
[----:B------:R-:W1:Y:S07]  /*1000*/  FENCE.VIEW.ASYNC.S ;  /* 0x00000000000073c6 */ /* 0x000e6e0000000000 */
[----:B-1----:R1:W4:Y:S01]  /*1010*/  @!UP0 SYNCS.EXCH.64 URZ, [UR4+0x1e0], UR6 ;  /* 0x0001e00604ff85b2 */ /* 0x0023220008000100 */
[----:B------:R-:W-:Y:S05]  /*1020*/  BRA.U !UP6, `(.L_x_16) ;  /* 0x000000010e087547 */ /* 0x000fea000b800000 */
[----:B--234-:R-:W-:Y:S01]  /*1030*/  UCGABAR_ARV ;  /* 0x00000000000079c7 */ /* 0x01cfe20008000000 */
[----:B------:R-:W-:Y:S05]  /*1040*/  BRA `(.L_x_17) ;  /* 0x0000000000047947 */ /* 0x000fea0003800000 */
.L_x_16:
[----:B--234-:R-:W-:Y:S01]  /*1050*/  NOP ;  /* 0x0000000000007918 */ /* 0x01cfe20000000000 */
.L_x_17:
[----:B------:R-:W2:Y:S01]  /*1060*/  S2UR UR29, SR_CTAID.X ;  /* 0x00000000001d79c3 */ /* 0x000ea20000002500 */
[----:B------:R-:W-:-:S05]  /*1070*/  CS2R.32 R3, SR_CgaSize ;  /* 0x0000000000037805 */ /* 0x000fca0000008a00 */
[----:B------:R-:W-:-:S05]  /*1080*/  IMAD R3, R3, -0xa0, RZ ;  /* 0xffffff6003037824 */ /* 0x000fca00078e02ff */
[----:B-1----:R-:W-:-:S14]  /*1090*/  R2UR UR6, R3 ;  /* 0x00000000030672ca */ /* 0x002fdc00000e0000 */
[----:B------:R-:W1:Y:S01]  /*10a0*/  LDCU UR6, c[0x0][UR6+0x2b0] ;  /* 0x00005600060677ac */ /* 0x000e620008000800 */
[----:B------:R-:W-:Y:S02]  /*10b0*/  PRMT R7, RZ, 0x7610, R7 ;  /* 0x00007610ff077816 */ /* 0x000fe40000000007 */
[----:B------:R-:W-:Y:S02]  /*10c0*/  PRMT R8, RZ, 0x7610, R8 ;  /* 0x00007610ff087816 */ /* 0x000fe40000000008 */
[----:B------:R-:W-:-:S05]  /*10d0*/  CS2R.32 R3, SR_CgaSize ;  /* 0x0000000000037805 */ /* 0x000fca0000008a00 */
[----:B------:R-:W-:-:S05]  /*10e0*/  IMAD R3, R3, -0xa0, RZ ;  /* 0xffffff6003037824 */ /* 0x000fca00078e02ff */
[----:B------:R-:W-:-:S14]  /*10f0*/  R2UR UR4, R3 ;  /* 0x00000000030472ca */ /* 0x000fdc00000e0000 */
[----:B------:R-:W3:Y:S01]  /*1100*/  LDCU UR4, c[0x0][UR4+0x2b4] ;  /* 0x00005680040477ac */ /* 0x000ee20008000800 */
[----:B------:R-:W4:Y:S01]  /*1110*/  S2UR UR8, SR_CTAID.Y ;  /* 0x00000000000879c3 */ /* 0x000f220000002600 */
[----:B------:R-:W3:Y:S01]  /*1120*/  LDCU UR24, c[0x0][0xb24] ;  /* 0x00016480ff1877ac */ /* 0x000ee20008000800 */
[----:B------:R-:W-:-:S05]  /*1130*/  CS2R.32 R3, SR_CgaSize ;  /* 0x0000000000037805 */ /* 0x000fca0000008a00 */
[----:B------:R-:W-:-:S05]  /*1140*/  IMAD R3, R3, -0xa0, RZ ;  /* 0xffffff6003037824 */ /* 0x000fca00078e02ff */
[----:B------:R-:W-:-:S14]  /*1150*/  R2UR UR56, R3 ;  /* 0x00000000033872ca */ /* 0x000fdc00000e0000 */
[----:B------:R-:W4:Y:S01]  /*1160*/  LDCU UR56, c[0x0][UR56+0x2a0] ;  /* 0x00005400383877ac */ /* 0x000f220008000800 */
[----:B------:R-:W1:Y:S01]  /*1170*/  S2UR UR36, SR_CTAID.Z ;  /* 0x00000000002479c3 */ /* 0x000e620000002700 */
[----:B------:R-:W-:-:S05]  /*1180*/  CS2R.32 R3, SR_CgaSize ;  /* 0x0000000000037805 */ /* 0x000fca0000008a00 */
[----:B------:R-:W-:-:S05]  /*1190*/  IMAD R3, R3, -0xa0, RZ ;  /* 0xffffff6003037824 */ /* 0x000fca00078e02ff */
[----:B------:R-:W-:-:S14]  /*11a0*/  R2UR UR57, R3 ;  /* 0x00000000033972ca */ /* 0x000fdc00000e0000 */
[----:B------:R-:W4:Y:S01]  /*11b0*/  LDCU UR57, c[0x0][UR57+0x2a4] ;  /* 0x00005480393977ac */ /* 0x000f220008000800 */
[----:B------:R-:W4:Y:S01]  /*11c0*/  LDCU UR15, c[0x0][0xb24] ;  /* 0x00016480ff0f77ac */ /* 0x000f220008000800 */
[----:B--2---:R-:W-:Y:S01]  /*11d0*/  I2FP.F32.U32 R0, UR29 ;  /* 0x0000001d00007c45 */ /* 0x004fe20008201000 */
[----:B------:R-:W2:Y:S04]  /*11e0*/  LDCU UR26, c[0x0][0xb30] ;  /* 0x00016600ff1a77ac */ /* 0x000ea80008000800 */
[----:B-1----:R-:W-:Y:S01]  /*11f0*/  FMUL R0, R0, UR6 ;  /* 0x0000000600007c20 */ /* 0x002fe20008400000 */
[----:B---3--:R-:W-:Y:S01]  /*1200*/  UISETP.GE.AND UP1, UPT, UR24, 0x1, UPT ;  /* 0x000000011800788c */ /* 0x008fe2000bf26270 */
[----:B----4-:R-:W-:Y:S02]  /*1210*/  I2FP.F32.U32 R3, UR8 ;  /* 0x0000000800037c45 */ /* 0x010fe40008201000 */
[----:B------:R1:W3:Y:S01]  /*1220*/  F2I.U32.TRUNC.NTZ R2, R0 ;  /* 0x0000000000027305 */ /* 0x0002e2000020f000 */
[----:B------:R-:W-:Y:S01]  /*1230*/  UMOV UR47, UR8 ;  /* 0x00000008002f7c82 */ /* 0x000fe20008000000 */
[----:B------:R-:W-:Y:S01]  /*1240*/  UMOV UR46, UR29 ;  /* 0x0000001d002e7c82 */ /* 0x000fe20008000000 */
[----:B-1----:R-:W-:Y:S01]  /*1250*/  FMUL R0, R3, UR4 ;  /* 0x0000000403007c20 */ /* 0x002fe20008400000 */
[----:B---3--:R-:W-:-:S05]  /*1260*/  R2UR UR4, R2 ;  /* 0x00000000020472ca */ /* 0x008fca00000e0000 */
[----:B------:R-:W1:Y:S08]  /*1270*/  F2I.U32.TRUNC.NTZ R0, R0 ;  /* 0x0000000000007305 */ /* 0x000e70000020f000 */
[----:B------:R-:W-:-:S04]  /*1280*/  UIADD3 UR6, UPT, UPT, -UR4, URZ, URZ ;  /* 0x000000ff04067290 */ /* 0x000fc8000fffe1ff */
[----:B------:R-:W-:Y:S01]  /*1290*/  UIMAD UR56, UR56, UR6, UR29 ;  /* 0x00000006383872a4 */ /* 0x000fe2000f8e021d */
[----:B-1----:R-:W-:-:S13]  /*12a0*/  R2UR UR7, R0 ;  /* 0x00000000000772ca */ /* 0x002fda00000e0000 */
[----:B------:R-:W-:-:S04]  /*12b0*/  UIADD3 UR4, UPT, UPT, -UR7, URZ, URZ ;  /* 0x000000ff07047290 */ /* 0x000fc8000fffe1ff */
[----:B------:R-:W-:Y:S01]  /*12c0*/  UIMAD UR57, UR57, UR4, UR8 ;  /* 0x00000004393972a4 */ /* 0x000fe2000f8e0208 */
[----:B--2---:R-:W-:Y:S11]  /*12d0*/  BRA.U UP5, `(.L_x_18) ;  /* 0x0000000105307547 */ /* 0x004ff6000b800000 */
[----:B------:R-:W-:Y:S02]  /*12e0*/  UISETP.NE.AND UP0, UPT, UR57, URZ, UPT ;  /* 0x000000ff3900728c */ /* 0x000fe4000bf05270 */
[----:B------:R-:W-:Y:S02]  /*12f0*/  ULOP3.LUT UR4, UR56, 0xfffffffe, URZ, 0xc0, !UPT ;  /* 0xfffffffe38047892 */ /* 0x000fe4000f8ec0ff */
[----:B------:R-:W-:Y:S01]  /*1300*/  UISETP.LT.U32.OR UP0, UPT, UR56, 0x2, !UP0 ;  /* 0x000000023800788c */ /* 0x000fe2000c701470 */
[----:B------:R-:W-:-:S03]  /*1310*/  UMOV UR8, 0x3 ;  /* 0x0000000300087882 */ /* 0x000fc60000000000 */
[----:B------:R-:W-:Y:S02]  /*1320*/  USEL UR7, URZ, 0x1, !UP0 ;  /* 0x00000001ff077887 */ /* 0x000fe4000c000000 */
[----:B------:R-:W-:Y:S02]  /*1330*/  USEL UR6, URZ, 0x2, !UP0 ;  /* 0x00000002ff067887 */ /* 0x000fe4000c000000 */
[----:B------:R-:W-:Y:S02]  /*1340*/  USHF.L.U32 UR4, UR8, UR4, URZ ;  /* 0x0000000408047299 */ /* 0x000fe400080006ff */
[----:B------:R-:W-:-:S04]  /*1350*/  UIADD3 UR6, UPT, UPT, UR7, UR6, URZ ;  /* 0x0000000607067290 */ /* 0x000fc8000fffe0ff */
[----:B------:R-:W-:Y:S02]  /*1360*/  IMAD.U32 R0, RZ, RZ, UR4 ;  /* 0x00000004ff007e24 */ /* 0x000fe4000f8e00ff */
[----:B------:R-:W-:-:S03]  /*1370*/  IMAD.U32 R2, RZ, RZ, UR6 ;  /* 0x00000006ff027e24 */ /* 0x000fc6000f8e00ff */
[----:B------:R-:W-:Y:S02]  /*1380*/  PRMT R8, R0, 0x7610, R8 ;  /* 0x0000761000087816 */ /* 0x000fe40000000008 */
[----:B------:R-:W-:Y:S02]  /*1390*/  PRMT R7, R2, 0x7610, R7 ;  /* 0x0000761002077816 */ /* 0x000fe40000000007 */
.L_x_18:
[----:B------:R-:W-:Y:S05]  /*13a0*/  BRA.U !UP1, `(.L_x_19) ;  /* 0x0000000109d07547 */ /* 0x000fea000b800000 */
[----:B------:R-:W1:Y:S01]  /*13b0*/  LDCU.128 UR20, c[0x0][0xb10] ;  /* 0x00016200ff1477ac */ /* 0x000e620008000c00 */
[----:B------:R-:W2:Y:S01]  /*13c0*/  LDCU UR7, c[0x0][0x370] ;  /* 0x00006e00ff0777ac */ /* 0x000ea20008000800 */
[----:B------:R-:W3:Y:S01]  /*13d0*/  LDCU UR8, c[0x0][0x374] ;  /* 0x00006e80ff0877ac */ /* 0x000ee20008000800 */
[----:B------:R-:W4:Y:S01]  /*13e0*/  LDCU UR25, c[0x0][0xb0c] ;  /* 0x00016180ff1977ac */ /* 0x000f220008000800 */
[----:B------:R-:W4:Y:S01]  /*13f0*/  LDCU UR9, c[0x0][0xb20] ;  /* 0x00016400ff0977ac */ /* 0x000f220008000800 */
[----:B-1----:R-:W-:Y:S01]  /*1400*/  UIMAD.WIDE.U32 UR12, UR29, UR20, URZ ;  /* 0x000000141d0c72a5 */ /* 0x002fe2000f8e00ff */
[----:B------:R-:W1:Y:S01]  /*1410*/  LDCU.64 UR10, c[0x0][0xb28] ;  /* 0x00016500ff0a77ac */ /* 0x000e620008000a00 */
[----:B------:R-:W-:-:S05]  /*1420*/  UISETP.NE.AND UP3, UPT, UR22, 0x1, UPT ;  /* 0x000000011600788c */ /* 0x000fca000bf65270 */
[----:B------:R-:W-:Y:S01]  /*1430*/  UMOV UR12, UR13 ;  /* 0x0000000d000c7c82 */ /* 0x000fe20008000000 */
[----:B--2---:R-:W-:Y:S02]  /*1440*/  UIMAD.WIDE.U32 UR16, UR7, UR20, URZ ;  /* 0x00000014071072a5 */ /* 0x004fe4000f8e00ff */
[----:B------:R-:W-:Y:S02]  /*1450*/  USHF.R.U32.HI UR6, URZ, UR21, UR12 ;  /* 0x00000015ff067299 */ /* 0x000fe4000801160c */
[----:B---3--:R-:W-:Y:S02]  /*1460*/  UIMAD.WIDE.U32 UR12, UR8, UR23, URZ ;  /* 0x00000017080c72a5 */ /* 0x008fe4000f8e00ff */
[----:B----4-:R-:W-:Y:S01]  /*1470*/  UISETP.NE.AND UP0, UPT, UR25, 0x1, UPT ;  /* 0x000000011900788c */ /* 0x010fe2000bf05270 */
[----:B------:R-:W-:Y:S01]  /*1480*/  UMOV UR16, UR17 ;  /* 0x0000001100107c82 */ /* 0x000fe20008000000 */
[----:B------:R-:W-:-:S03]  /*1490*/  UISETP.NE.AND UP1, UPT, UR24, 0x1, UPT ;  /* 0x000000011800788c */ /* 0x000fc6000bf25270 */
[----:B------:R-:W-:Y:S01]  /*14a0*/  UMOV UR12, UR13 ;  /* 0x0000000d000c7c82 */ /* 0x000fe20008000000 */
[----:B------:R-:W-:Y:S02]  /*14b0*/  USEL UR6, UR29, UR6, !UP0 ;  /* 0x000000061d067287 */ /* 0x000fe4000c000000 */
[----:B------:R-:W-:Y:S02]  /*14c0*/  @UP3 USHF.R.U32.HI UR8, URZ, UR9, UR12 ;  /* 0x00000009ff083299 */ /* 0x000fe4000801160c */
[----:B------:R-:W-:Y:S02]  /*14d0*/  UIADD3 UR46, UPT, UPT, -UR6, URZ, URZ ;  /* 0x000000ff062e7290 */ /* 0x000fe4000fffe1ff */
[----:B------:R-:W-:Y:S02]  /*14e0*/  @UP0 USHF.R.U32.HI UR7, URZ, UR21, UR16 ;  /* 0x00000015ff070299 */ /* 0x000fe40008011610 */
[----:B------:R-:W-:Y:S02]  /*14f0*/  UIMAD.WIDE.U32 UR16, UR47, UR23, URZ ;  /* 0x000000172f1072a5 */ /* 0x000fe4000f8e00ff */
[----:B-1----:R-:W-:-:S02]  /*1500*/  UIMAD.WIDE.U32 UR12, UR8, UR10, URZ ;  /* 0x0000000a080c72a5 */ /* 0x002fc4000f8e00ff */
[----:B------:R-:W-:Y:S02]  /*1510*/  UIMAD.WIDE.U32 UR18, UR7, UR10, URZ ;  /* 0x0000000a071272a5 */ /* 0x000fe4000f8e00ff */
[----:B------:R-:W-:Y:S01]  /*1520*/  UIMAD UR46, UR25, UR46, UR29 ;  /* 0x0000002e192e72a4 */ /* 0x000fe2000f8e021d */
[----:B------:R-:W-:Y:S02]  /*1530*/  UMOV UR4, UR17 ;  /* 0x0000001100047c82 */ /* 0x000fe40008000000 */
[----:B------:R-:W-:Y:S01]  /*1540*/  UMOV UR12, UR13 ;  /* 0x0000000d000c7c82 */ /* 0x000fe20008000000 */
[----:B------:R-:W-:Y:S02]  /*1550*/  USHF.R.U32.HI UR4, URZ, UR9, UR4 ;  /* 0x00000009ff047299 */ /* 0x000fe40008011604 */
[----:B------:R-:W-:Y:S01]  /*1560*/  @UP1 USHF.R.U32.HI UR8, URZ, UR11, UR12 ;  /* 0x0000000bff081299 */ /* 0x000fe2000801160c */
[----:B------:R-:W-:Y:S01]  /*1570*/  UMOV UR18, UR19 ;  /* 0x0000001300127c82 */ /* 0x000fe20008000000 */
[----:B------:R-:W-:-:S02]  /*1580*/  USEL UR4, UR47, UR4, !UP3 ;  /* 0x000000042f047287 */ /* 0x000fc4000d800000 */
[----:B------:R-:W-:Y:S02]  /*1590*/  @UP1 USHF.R.U32.HI UR7, URZ, UR11, UR18 ;  /* 0x0000000bff071299 */ /* 0x000fe40008011612 */
[----:B------:R-:W-:Y:S02]  /*15a0*/  UIMAD UR8, UR8, UR24, URZ ;  /* 0x00000018080872a4 */ /* 0x000fe4000f8e02ff */
[----:B------:R-:W-:Y:S02]  /*15b0*/  UIMAD UR12, UR7, UR24, URZ ;  /* 0x00000018070c72a4 */ /* 0x000fe4000f8e02ff */
[----:B------:R-:W-:Y:S02]  /*15c0*/  UISETP.GE.AND UP0, UPT, UR4, UR8, UPT ;  /* 0x000000080400728c */ /* 0x000fe4000bf06270 */
[----:B------:R-:W-:Y:S02]  /*15d0*/  UIMAD.WIDE.U32 UR8, UR4, UR10, URZ ;  /* 0x0000000a040872a5 */ /* 0x000fe4000f8e00ff */
[----:B------:R-:W-:-:S02]  /*15e0*/  UISETP.GE.OR UP0, UPT, UR6, UR12, UP0 ;  /* 0x0000000c0600728c */ /* 0x000fc40008706670 */
[----:B------:R-:W-:Y:S02]  /*15f0*/  UIMAD.WIDE.U32 UR12, UR6, UR10, URZ ;  /* 0x0000000a060c72a5 */ /* 0x000fe4000f8e00ff */
[----:B------:R-:W-:Y:S02]  /*1600*/  USHF.R.U32.HI UR9, URZ, UR11, UR9 ;  /* 0x0000000bff097299 */ /* 0x000fe40008011609 */
[----:B------:R-:W-:Y:S02]  /*1610*/  UIADD3 UR10, UPT, UPT, -UR4, URZ, URZ ;  /* 0x000000ff040a7290 */ /* 0x000fe4000fffe1ff */
[----:B------:R-:W-:Y:S02]  /*1620*/  USEL UR9, UR4, UR9, !UP1 ;  /* 0x0000000904097287 */ /* 0x000fe4000c800000 */
[----:B------:R-:W-:Y:S01]  /*1630*/  UIMAD UR47, UR22, UR10, UR47 ;  /* 0x0000000a162f72a4 */ /* 0x000fe2000f8e022f */
[----:B------:R-:W-:Y:S01]  /*1640*/  @!UP0 UMOV UR8, UR13 ;  /* 0x0000000d00088c82 */ /* 0x000fe20008000000 */
[----:B------:R-:W-:-:S02]  /*1650*/  UIADD3 UR10, UPT, UPT, -UR9, URZ, URZ ;  /* 0x000000ff090a7290 */ /* 0x000fc4000fffe1ff */
[----:B------:R-:W-:Y:S02]  /*1660*/  @!UP0 USHF.R.U32.HI UR8, URZ, UR11, UR8 ;  /* 0x0000000bff088299 */ /* 0x000fe40008011608 */
[----:B------:R-:W-:Y:S02]  /*1670*/  UIMAD UR10, UR24, UR10, UR4 ;  /* 0x0000000a180a72a4 */ /* 0x000fe4000f8e0204 */
[----:B------:R-:W-:-:S04]  /*1680*/  @!UP0 USEL UR8, UR6, UR8, !UP1 ;  /* 0x0000000806088287 */ /* 0x000fc8000c800000 */
[----:B------:R-:W-:Y:S02]  /*1690*/  @!UP0 UIMAD UR7, UR10, UR7, UR8 ;  /* 0x000000070a0782a4 */ /* 0x000fe4000f8e0208 */
[----:B------:R-:W-:-:S04]  /*16a0*/  @!UP0 UIADD3 UR9, UPT, UPT, UR9, -UR8, URZ ;  /* 0x8000000809098290 */ /* 0x000fc8000fffe0ff */
[----:B------:R-:W-:-:S03]  /*16b0*/  @!UP0 UIMAD UR4, UR9, UR24, UR6 ;  /* 0x00000018090482a4 */ /* 0x000fc6000f8e0206 */
[----:B------:R-:W-:Y:S01]  /*16c0*/  @!UP0 UMOV UR6, UR7 ;  /* 0x0000000700068c82 */ /* 0x000fe20008000000 */
[----:B------:R-:W-:Y:S02]  /*16d0*/  UIMAD UR47, UR4, UR22, UR47 ;  /* 0x00000016042f72a4 */ /* 0x000fe4000f8e022f */
[----:B------:R-:W-:-:S12]  /*16e0*/  UIMAD UR46, UR6, UR25, UR46 ;  /* 0x00000019062e72a4 */ /* 0x000fd8000f8e022e */
.L_x_19:
[----:B------:R-:W-:Y:S02]  /*16f0*/  UISETP.NE.AND UP1, UPT, UR26, 0x1, UPT ;  /* 0x000000011a00788c */ /* 0x000fe4000bf25270 */
[----:B------:R-:W-:-:S07]  /*1700*/  UISETP.NE.AND UP0, UPT, UR14, 0x2, UPT ;  /* 0x000000020e00788c */ /* 0x000fce000bf05270 */
[----:B------:R-:W-:Y:S05]  /*1710*/  BRA.U UP1, `(.L_x_20) ;  /* 0x0000000101447547 */ /* 0x000fea000b800000 */
[----:B------:R-:W1:Y:S01]  /*1720*/  LDCU.128 UR8, c[0x0][0xb10] ;  /* 0x00016200ff0877ac */ /* 0x000e620008000c00 */
[----:B------:R-:W2:Y:S01]  /*1730*/  LDCU UR16, c[0x0][0xb0c] ;  /* 0x00016180ff1077ac */ /* 0x000ea20008000800 */
[----:B------:R-:W3:Y:S01]  /*1740*/  LDCU UR17, c[0x0][0xb20] ;  /* 0x00016400ff1177ac */ /* 0x000ee20008000800 */
[----:B-1----:R-:W-:Y:S02]  /*1750*/  UIMAD.WIDE.U32 UR6, UR46, UR8, URZ ;  /* 0x000000082e0672a5 */ /* 0x002fe4000f8e00ff */
[----:B------:R-:W-:Y:S02]  /*1760*/  UIMAD.WIDE.U32 UR12, UR47, UR11, URZ ;  /* 0x0000000b2f0c72a5 */ /* 0x000fe4000f8e00ff */
[----:B--2---:R-:W-:-:S03]  /*1770*/  UISETP.NE.AND UP1, UPT, UR16, 0x1, UPT ;  /* 0x000000011000788c */ /* 0x004fc6000bf25270 */
[----:B------:R-:W-:Y:S02]  /*1780*/  UMOV UR6, UR7 ;  /* 0x0000000700067c82 */ /* 0x000fe40008000000 */
[----:B------:R-:W-:Y:S01]  /*1790*/  USHF.R.U32.HI UR6, URZ, UR9, UR6 ;  /* 0x00000009ff067299 */ /* 0x000fe20008011606 */
[----:B------:R-:W-:-:S03]  /*17a0*/  UMOV UR4, UR13 ;  /* 0x0000000d00047c82 */ /* 0x000fc60008000000 */
[----:B------:R-:W-:Y:S02]  /*17b0*/  USEL UR6, UR46, UR6, !UP1 ;  /* 0x000000062e067287 */ /* 0x000fe4000c800000 */
[----:B------:R-:W-:Y:S02]  /*17c0*/  UISETP.NE.AND UP1, UPT, UR10, 0x1, UPT ;  /* 0x000000010a00788c */ /* 0x000fe4000bf25270 */
[----:B---3--:R-:W-:-:S04]  /*17d0*/  USHF.R.U32.HI UR4, URZ, UR17, UR4 ;  /* 0x00000011ff047299 */ /* 0x008fc80008011604 */
[----:B------:R-:W-:-:S04]  /*17e0*/  USEL UR4, UR47, UR4, !UP1 ;  /* 0x000000042f047287 */ /* 0x000fc8000c800000 */
[----:B------:R-:W-:Y:S02]  /*17f0*/  UIADD3 UR7, UPT, UPT, -UR4, UR6, URZ ;  /* 0x0000000604077290 */ /* 0x000fe4000fffe1ff */
[----:B------:R-:W-:Y:S02]  /*1800*/  UIADD3 UR4, UPT, UPT, UR4, -UR6, URZ ;  /* 0x8000000604047290 */ /* 0x000fe4000fffe0ff */
[----:B------:R-:W-:Y:S02]  /*1810*/  UIMAD UR47, UR7, UR10, UR47 ;  /* 0x0000000a072f72a4 */ /* 0x000fe4000f8e022f */
[----:B------:R-:W-:-:S12]  /*1820*/  UIMAD UR46, UR4, UR16, UR46 ;  /* 0x00000010042e72a4 */ /* 0x000fd8000f8e022e */
.L_x_20:
[----:B------:R-:W-:Y:S05]  /*1830*/  BRA.U !UP6, `(.L_x_21) ;  /* 0x000000010e0c7547 */ /* 0x000fea000b800000 */
[----:B------:R-:W-:Y:S01]  /*1840*/  UCGABAR_WAIT ;  /* 0x0000000000007dc7 */ /* 0x000fe20008000000 */
[----:B------:R-:W-:Y:S01]  /*1850*/  CCTL.IVALL ;  /* 0x00000000ff00798f */ /* 0x000fe20002000000 */
[----:B------:R-:W-:Y:S05]  /*1860*/  BRA `(.L_x_22) ;  /* 0x0000000000047947 */ /* 0x000fea0003800000 */
.L_x_21:
[----:B------:R-:W-:Y:S06]  /*1870*/  BAR.SYNC.DEFER_BLOCKING 0x0 ;  /* 0x0000000000007b1d */ /* 0x000fec0000010000 */
.L_x_22:
[----:B------:R-:W-:Y:S05]  /*1880*/  BRA.U UP0, `(.L_x_23) ;  /* 0x0000001d00647547 */ /* 0x000fea000b800000 */
[----:B------:R-:W1:Y:S01]  /*1890*/  LDCU UR7, c[0x0][0x38c] ;  /* 0x00007180ff0777ac */ /* 0x000e620008000800 */
[----:B------:R-:W-:Y:S01]  /*18a0*/  PLOP3.LUT P1, PT, PT, PT, UP4, 0x80, 0x8 ;  /* 0x000000000008781c */ /* 0x000fe20003f2f048 */
[----:B------:R-:W-:Y:S01]  /*18b0*/  HFMA2 R12, -RZ, RZ, 0, 0 ;  /* 0x00000000ff0c7431 */ /* 0x000fe200000001ff */
[----:B------:R-:W-:Y:S01]  /*18c0*/  ISETP.NE.AND P2, PT, R14, RZ, P3 ;  /* 0x000000ff0e00720c */ /* 0x000fe20001f45270 */
[----:B------:R-:W-:Y:S01]  /*18d0*/  IMAD.MOV.U32 R0, RZ, RZ, 0x1 ;  /* 0x00000001ff007424 */ /* 0x000fe200078e00ff */
[----:B------:R-:W-:Y:S01]  /*18e0*/  PLOP3.LUT P1, PT, P1, PT, PT, 0x8, 0x80 ;  /* 0x000000000080781c */ /* 0x000fe20000f2e170 */
[----:B------:R-:W-:Y:S01]  /*18f0*/  IMAD.MOV.U32 R9, RZ, RZ, RZ ;  /* 0x000000ffff097224 */ /* 0x000fe200078e00ff */
[----:B------:R-:W-:Y:S01]  /*1900*/  MOV R11, 0x1 ;  /* 0x00000001000b7802 */ /* 0x000fe20000000f00 */
[----:B------:R-:W-:Y:S01]  /*1910*/  IMAD.MOV.U32 R10, RZ, RZ, RZ ;  /* 0x000000ffff0a7224 */ /* 0x000fe200078e00ff */
[----:B------:R-:W2:Y:S01]  /*1920*/  LDCU UR39, c[0x0][0x370] ;  /* 0x00006e00ff2777ac */ /* 0x000ea20008000800 */
[----:B------:R-:W-:Y:S01]  /*1930*/  ULOP3.LUT UR48, UR29, 0x1, URZ, 0xc0, !UPT ;  /* 0x000000011d307892 */ /* 0x000fe2000f8ec0ff */
[----:B------:R-:W3:Y:S01]  /*1940*/  LDCU.64 UR26, c[0x0][0x348] ;  /* 0x00006900ff1a77ac */ /* 0x000ee20008000a00 */
[----:B-1----:R-:W-:-:S02]  /*1950*/  UIADD3 UR6, UPT, UPT, UR7, 0x1f, URZ ;  /* 0x0000001f07067890 */ /* 0x002fc4000fffe0ff */
[----:B------:R-:W-:Y:S02]  /*1960*/  UIADD3 UR44, UPT, UPT, UR7, 0x3e, URZ ;  /* 0x0000003e072c7890 */ /* 0x000fe4000fffe0ff */
[----:B------:R-:W-:Y:S02]  /*1970*/  USHF.R.S32.HI UR4, URZ, 0x1f, UR6 ;  /* 0x0000001fff047899 */ /* 0x000fe40008011406 */
[----:B------:R-:W-:Y:S02]  /*1980*/  USHF.L.U32 UR45, UR29, 0x7, URZ ;  /* 0x000000071d2d7899 */ /* 0x000fe400080006ff */
[----:B------:R-:W-:Y:S02]  /*1990*/  ULEA.HI UR4, UR4, UR6, URZ, 0x5 ;  /* 0x0000000604047291 */ /* 0x000fe4000f8f28ff */
[----:B------:R-:W-:Y:S02]  /*19a0*/  UIADD3 UR6, UPT, UPT, UR7, -0x1, URZ ;  /* 0xffffffff07067890 */ /* 0x000fe4000fffe0ff */
[----:B------:R-:W-:-:S02]  /*19b0*/  USHF.R.S32.HI UR41, URZ, 0x5, UR4 ;  /* 0x00000005ff297899 */ /* 0x000fc40008011404 */
[----:B------:R-:W-:Y:S02]  /*19c0*/  UISETP.GE.U32.AND UP1, UPT, UR6, -0x3f, UPT ;  /* 0xffffffc10600788c */ /* 0x000fe4000bf26070 */
[----:B------:R-:W-:Y:S01]  /*19d0*/  UISETP.LT.U32.AND UP0, UPT, UR41, 0x16, UPT ;  /* 0x000000162900788c */ /* 0x000fe2000bf01070 */
[----:B------:R-:W1:Y:S03]  /*19e0*/  LDCU UR38, c[0x0][0x374] ;  /* 0x00006e80ff2677ac */ /* 0x000e660008000800 */
[----:B------:R-:W-:Y:S02]  /*19f0*/  USEL UR40, UR41, 0x16, UP0 ;  /* 0x0000001629287887 */ /* 0x000fe40008000000 */
[----:B------:R-:W-:Y:S02]  /*1a00*/  UISETP.NE.AND UP0, UPT, UR14, URZ, UPT ;  /* 0x000000ff0e00728c */ /* 0x000fe4000bf05270 */
[----:B------:R-:W-:-:S02]  /*1a10*/  UIADD3 UR4, UPT, UPT, UR40, -0x1, URZ ;  /* 0xffffffff28047890 */ /* 0x000fc4000fffe0ff */
[----:B------:R-:W-:Y:S02]  /*1a20*/  @UP1 UIADD3 UR4, UPT, UPT, UR40, URZ, URZ ;  /* 0x000000ff28041290 */ /* 0x000fe4000fffe0ff */
[----:B------:R-:W-:Y:S02]  /*1a30*/  USEL UR21, UR50, 0x2, UP0 ;  /* 0x0000000232157887 */ /* 0x000fe40008000000 */
[----:B------:R-:W-:Y:S02]  /*1a40*/  UIADD3 UR43, UPT, UPT, UR41, -UR40, URZ ;  /* 0x80000028292b7290 */ /* 0x000fe4000fffe0ff */
[----:B------:R-:W-:Y:S02]  /*1a50*/  UIADD3 UR30, UPT, UPT, UR4, 0x1, URZ ;  /* 0x00000001041e7890 */ /* 0x000fe4000fffe0ff */
[----:B------:R-:W-:Y:S01]  /*1a60*/  UIADD3 UR42, UPT, UPT, -UR4, URZ, URZ ;  /* 0x000000ff042a7290 */ /* 0x000fe2000fffe1ff */
[----:B-123--:R-:W-:-:S11]  /*1a70*/  UMOV UR7, URZ ;  /* 0x000000ff00077c82 */ /* 0x00efd60008000000 */
.L_x_43:
[----:B------:R-:W-:Y:S01]  /*1a80*/  UISETP.NE.AND UP0, UPT, UR5, URZ, UPT ;  /* 0x000000ff0500728c */ /* 0x000fe2000bf05270 */
[----:B------:R-:W1:Y:S08]  /*1a90*/  S2UR UR5, SR_CgaCtaId ;  /* 0x00000000000579c3 */ /* 0x000e700000008800 */
[----:B------:R-:W-:Y:S05]  /*1aa0*/  BRA.U UP0, `(.L_x_24) ;  /* 0x0000000100347547 */ /* 0x000fea000b800000 */
[----:B------:R-:W2:Y:S01]  /*1ab0*/  S2R R2, SR_CgaCtaId ;  /* 0x0000000000027919 */ /* 0x000ea20000008800 */
[----:B------:R-:W-:-:S04]  /*1ac0*/  MOV R3, 0x400 ;  /* 0x0000040000037802 */ /* 0x000fc80000000f00 */
[----:B--2---:R-:W-:Y:S02]  /*1ad0*/  LEA R2, R2, R3, 0x18 ;  /* 0x0000000302027211 */ /* 0x004fe400078ec0ff */
[----:B------:R-:W-:-:S03]  /*1ae0*/  SHF.L.U32 R3, R11, 0x1f, RZ ;  /* 0x0000001f0b037819 */ /* 0x000fc600000006ff */
[----:B------:R-:W-:-:S04]  /*1af0*/  IMAD R2, R10, 0x8, R2 ;  /* 0x000000080a027824 */ /* 0x000fc800078e0202 */
[----:B------:R-:W2:Y:S02]  /*1b00*/  SYNCS.PHASECHK.TRANS64.TRYWAIT P0, [R2+URZ+0x1d0], R3 ;  /* 0x0001d003020075a7 */ /* 0x000ea400080011ff */
[----:B--2---:R-:W-:Y:S05]  /*1b10*/  @!P0 BRA `(.L_x_25) ;  /* 0x000000ac00b88947 */ /* 0x004fea0003800000 */
.L_x_135:
[----:B------:R2:W-:Y:S02]  /*1b20*/  SYNCS.ARRIVE.TRANS64.A1T0 RZ, [R2+URZ+0x1c0], RZ ;  /* 0x0001c0ff02ff79a7 */ /* 0x0005e400081000ff */
[----:B--2---:R-:W-:-:S05]  /*1b30*/  VIADD R2, R10, 0x1 ;  /* 0x000000010a027836 */ /* 0x004fca0000000000 */
[----:B------:R-:W-:-:S04]  /*1b40*/  ISETP.NE.AND P0, PT, R2, 0x2, PT ;  /* 0x000000020200780c */ /* 0x000fc80003f05270 */
[----:B------:R-:W-:Y:S02]  /*1b50*/  SEL R3, RZ, 0x1, P0 ;  /* 0x00000001ff037807 */ /* 0x000fe40000000000 */
[----:B------:R-:W-:Y:S02]  /*1b60*/  SEL R10, R2, RZ, P0 ;  /* 0x000000ff020a7207 */ /* 0x000fe40000000000 */
[----:B------:R-:W-:-:S07]  /*1b70*/  LOP3.LUT R11, R11, R3, RZ, 0x3c, !PT ;  /* 0x000000030b0b7212 */ /* 0x000fce00078e3cff */
.L_x_24:
[----:B------:R-:W-:Y:S01]  /*1b80*/  UMOV UR4, 0x400 ;  /* 0x0000040000047882 */ /* 0x000fe20000000000 */
[----:B------:R-:W-:Y:S01]  /*1b90*/  SHF.L.U32 R2, R0, 0x1f, RZ ;  /* 0x0000001f00027819 */ /* 0x000fe200000006ff */
[----:B-1----:R-:W-:Y:S02]  /*1ba0*/  ULEA UR4, UR5, UR4, 0x18 ;  /* 0x0000000405047291 */ /* 0x002fe4000f8ec0ff */
[----:B------:R-:W-:Y:S02]  /*1bb0*/  UISETP.GE.U32.AND UP0, UPT, UR44, 0x3f, UPT ;  /* 0x0000003f2c00788c */ /* 0x000fe4000bf06070 */
[----:B------:R-:W-:Y:S02]  /*1bc0*/  ULEA UR6, UR7, UR4, 0x3 ;  /* 0x0000000407067291 */ /* 0x000fe4000f8e18ff */
[----:B------:R-:W-:Y:S01]  /*1bd0*/  ULEA UR11, UR47, UR48, 0x1 ;  /* 0x000000302f0b7291 */ /* 0x000fe2000f8e08ff */
[----:B------:R-:W-:-:S03]  /*1be0*/  UMOV UR13, URZ ;  /* 0x000000ff000d7c82 */ /* 0x000fc60008000000 */
[----:B------:R-:W-:-:S03]  /*1bf0*/  UIMAD UR11, UR11, 0x70, URZ ;  /* 0x000000700b0b78a4 */ /* 0x000fc6000f8e02ff */
[----:B------:R1:W2:Y:S01]  /*1c00*/  SYNCS.PHASECHK.TRANS64.TRYWAIT P0, [UR6+0xb0], R2 ;  /* 0x0000b002ff0075a7 */ /* 0x0002a20008001106 */
[----:B------:R-:W-:-:S04]  /*1c10*/  ULEA.HI UR6, UR46, UR46, URZ, 0x1 ;  /* 0x0000002e2e067291 */ /* 0x000fc8000f8f08ff */
[----:B------:R-:W-:-:S04]  /*1c20*/  USHF.L.U32 UR6, UR6, 0x7, URZ ;  /* 0x0000000706067899 */ /* 0x000fc800080006ff */
[----:B------:R-:W-:-:S04]  /*1c30*/  ULOP3.LUT UR35, UR6, 0xffffff00, URZ, 0xc0, !UPT ;  /* 0xffffff0006237892 */ /* 0x000fc8000f8ec0ff */
[----:B------:R-:W-:Y:S01]  /*1c40*/  ULOP3.LUT UR35, UR35, 0x80, UR45, 0xf8, !UPT ;  /* 0x0000008023237892 */ /* 0x000fe2000f8ef82d */
[----:B------:R-:W-:Y:S11]  /*1c50*/  BRA.U !UP0, `(.L_x_26) ;  /* 0x0000000108c07547 */ /* 0x000ff6000b800000 */
[----:B------:R-:W-:Y:S01]  /*1c60*/  UMOV UR14, UR42 ;  /* 0x0000002a000e7c82 */ /* 0x000fe20008000000 */
[----:B------:R-:W-:Y:S01]  /*1c70*/  UMOV UR6, UR7 ;  /* 0x0000000700067c82 */ /* 0x000fe20008000000 */
[----:B------:R-:W-:-:S05]  /*1c80*/  UMOV UR34, URZ ;  /* 0x000000ff00227c82 */ /* 0x000fca0008000000 */
.L_x_32:
[----:B--2---:R-:W-:Y:S01]  /*1c90*/  @P3 MOV R3, 0x3c00 ;  /* 0x00003c0000033802 */ /* 0x004fe20000000f00 */
[----:B------:R-:W-:Y:S01]  /*1ca0*/  ULEA UR33, UR6, UR4, 0x3 ;  /* 0x0000000406217291 */ /* 0x000fe2000f8e18ff */
[----:B--234-:R-:W-:Y:S11]  /*1cb0*/  @P0 BRA `(.L_x_27) ;  /* 0x00000000000c0947 */ /* 0x01cff60003800000 */
[----:B-1----:R-:W-:Y:S04]  /*1cc0*/  SHF.L.U32 R2, R0, 0x1f, RZ ;  /* 0x0000001f00027819 */ /* 0x002fe800000006ff */
[----:B------:R-:W1:Y:S02]  /*1cd0*/  SYNCS.PHASECHK.TRANS64.TRYWAIT P0, [UR33+0xb0], R2 ;  /* 0x0000b002ff0075a7 */ /* 0x000e640008001121 */
[----:B-1----:R-:W-:Y:S05]  /*1ce0*/  @!P0 BRA `(.L_x_28) ;  /* 0x000000ac00588947 */ /* 0x002fea0003800000 */
.L_x_27:
[----:B------:R2:W-:Y:S01]  /*1cf0*/  @P3 SYNCS.ARRIVE.TRANS64 RZ, [UR33], R3 ;  /* 0x00000003ffff39a7 */ /* 0x0005e20008000021 */
[----:B------:R-:W-:Y:S02]  /*1d00*/  ULOP3.LUT UR7, UR21, 0x2, URZ, 0xfc, !UPT ;  /* 0x0000000215077892 */ /* 0x000fe4000f8efcff */
[----:B------:R-:W-:Y:S02]  /*1d10*/  UIADD3 UR14, UPT, UPT, UR14, 0x1, URZ ;  /* 0x000000010e0e7890 */ /* 0x000fe4000fffe0ff */
[----:B------:R-:W-:Y:S02]  /*1d20*/  UISETP.NE.AND UP0, UPT, UR7, 0x2, UPT ;  /* 0x000000020700788c */ /* 0x000fe4000bf05270 */
[----:B------:R-:W-:Y:S07]  /*1d30*/  UISETP.NE.AND UP2, UPT, UR14, 0x1, UPT ;  /* 0x000000010e00788c */ /* 0x000fee000bf45270 */
[----:B------:R-:W-:Y:S05]  /*1d40*/  BRA.U UP0, `(.L_x_29) ;  /* 0x0000000100047547 */ /* 0x000fea000b800000 */
[----:B------:R-:W-:Y:S05]  /*1d50*/  BPT.TRAP 0x1 ;  /* 0x000000040000795c */ /* 0x000fea0000300000 */
.L_x_29:
[----:B------:R-:W-:Y:S04]  /*1d60*/  BSSY.RECONVERGENT B0, `(.L_x_30) ;  /* 0x0000003000007945 */ /* 0x000fe80003800200 */
[----:B------:R-:W-:Y:S05]  /*1d70*/  @!P2 BRA `(.L_x_31) ;  /* 0x000000000004a947 */ /* 0x000fea0003800000 */
[----:B------:R-:W-:Y:S05]  /*1d80*/  BPT.TRAP 0x1 ;  /* 0x000000040000795c */ /* 0x000fea0000300000 */
.L_x_31:
[----:B------:R-:W-:Y:S05]  /*1d90*/  BSYNC.RECONVERGENT B0 ;  /* 0x0000000000007941 */ /* 0x000fea0003800200 */
.L_x_30:
[----:B------:R-:W-:Y:S02]  /*1da0*/  UIADD3 UR7, UPT, UPT, UR6, 0x1, URZ ;  /* 0x0000000106077890 */ /* 0x000fe4000fffe0ff */
[----:B------:R-:W-:Y:S02]  /*1db0*/  UIADD3 UR18, UP1, UPT, UR26, 0x80, URZ ;  /* 0x000000801a127890 */ /* 0x000fe4000ff3e0ff */
[----:B------:R-:W-:Y:S02]  /*1dc0*/  UISETP.NE.AND UP0, UPT, UR7, 0x16, UPT ;  /* 0x000000160700788c */ /* 0x000fe4000bf05270 */
[----:B------:R-:W-:Y:S02]  /*1dd0*/  ULEA UR32, UR6, UR4, 0xc ;  /* 0x0000000406207291 */ /* 0x000fe4000f8e60ff */
[----:B------:R-:W-:Y:S02]  /*1de0*/  USEL UR9, URZ, 0x1, UP0 ;  /* 0x00000001ff097887 */ /* 0x000fe40008000000 */
[----:B------:R-:W-:Y:S02]  /*1df0*/  USEL UR7, UR7, URZ, UP0 ;  /* 0x000000ff07077287 */ /* 0x000fe40008000000 */
[----:B------:R-:W-:Y:S02]  /*1e00*/  ULOP3.LUT UR33, UR33, 0xfefffff8, URZ, 0xc0, !UPT ;  /* 0xfefffff821217892 */ /* 0x000fe4000f8ec0ff */
[----:B------:R-:W-:Y:S01]  /*1e10*/  ULEA UR8, UR7, UR4, 0x3 ;  /* 0x0000000407087291 */ /* 0x000fe2000f8e18ff */
[----:B------:R-:W-:Y:S01]  /*1e20*/  LOP3.LUT R0, R0, UR9, RZ, 0x3c, !PT ;  /* 0x0000000900007c12 */ /* 0x000fe2000f8e3cff */
[----:B------:R-:W-:Y:S02]  /*1e30*/  UIADD3.X UR19, UPT, UPT, URZ, UR27, URZ, UP1, !UPT ;  /* 0x0000001bff137290 */ /* 0x000fe40008ffe4ff */
[----:B------:R-:W-:Y:S01]  /*1e40*/  UIADD3 UR32, UPT, UPT, UR32, 0xe400, URZ ;  /* 0x0000e40020207890 */ /* 0x000fe2000fffe0ff */
[----:B-1----:R-:W-:Y:S01]  /*1e50*/  SHF.L.U32 R2, R0, 0x1f, RZ ;  /* 0x0000001f00027819 */ /* 0x002fe200000006ff */
[----:B------:R-:W-:Y:S01]  /*1e60*/  UIADD3 UR16, UP0, UPT, UR26, 0x180, URZ ;  /* 0x000001801a107890 */ /* 0x000fe2000ff1e0ff */
[----:B------:R-:W-:Y:S02]  /*1e70*/  UMOV UR22, 0x0 ;  /* 0x0000000000167882 */ /* 0x000fe40000000000 */
[----:B------:R3:W4:Y:S01]  /*1e80*/  SYNCS.PHASECHK.TRANS64.TRYWAIT P0, [UR8+0xb0], R2 ;  /* 0x0000b002ff0075a7 */ /* 0x0007220008001108 */
[----:B------:R-:W-:Y:S01]  /*1e90*/  UMOV UR23, 0x10000000 ;  /* 0x1000000000177882 */ /* 0x000fe20000000000 */
[----:B------:R-:W-:Y:S02]  /*1ea0*/  UIADD3.X UR17, UPT, UPT, URZ, UR27, URZ, UP0, !UPT ;  /* 0x0000001bff117290 */ /* 0x000fe400087fe4ff */
[----:B------:R1:W-:Y:S01]  /*1eb0*/  UTMALDG.3D.2CTA [UR32], [UR18], desc[UR22] ;  /* 0x00001620120075b4 */ /* 0x0003e20008211000 */
[----:B------:R-:W-:Y:S01]  /*1ec0*/  UIMAD UR8, UR6, 0xe00, UR4 ;  /* 0x00000e00060878a4 */ /* 0x000fe2000f8e0204 */
[----:B------:R-:W-:Y:S01]  /*1ed0*/  UMOV UR10, UR34 ;  /* 0x00000022000a7c82 */ /* 0x000fe20008000000 */
[----:B------:R-:W-:Y:S02]  /*1ee0*/  UMOV UR12, UR36 ;  /* 0x00000024000c7c82 */ /* 0x000fe40008000000 */
[----:B------:R-:W-:Y:S01]  /*1ef0*/  UIADD3 UR8, UPT, UPT, UR8, 0x24400, URZ ;  /* 0x0002440008087890 */ /* 0x000fe2000fffe0ff */
[----:B------:R-:W-:Y:S01]  /*1f00*/  UMOV UR9, UR33 ;  /* 0x0000002100097c82 */ /* 0x000fe20008000000 */
[----:B------:R-:W-:Y:S01]  /*1f10*/  UMOV UR13, UR30 ;  /* 0x0000001e000d7c82 */ /* 0x000fe20008000000 */
[----:B------:R-:W-:Y:S06]  /*1f20*/  UMOV UR6, UR7 ;  /* 0x0000000700067c82 */ /* 0x000fec0008000000 */
[----:B------:R3:W-:Y:S01]  /*1f30*/  UTMALDG.3D.2CTA [UR8], [UR16], desc[UR22] ;  /* 0x00001608100075b4 */ /* 0x0007e20008211000 */
[----:B-1----:R-:W-:Y:S01]  /*1f40*/  UIADD3 UR34, UPT, UPT, UR34, 0x20, URZ ;  /* 0x0000002022227890 */ /* 0x002fe2000fffe0ff */
[----:B------:R-:W-:Y:S11]  /*1f50*/  BRA.U UP2, `(.L_x_32) ;  /* 0xfffffffd024c7547 */ /* 0x000ff6000b83ffff */
.L_x_26:
[----:B------:R-:W-:Y:S01]  /*1f60*/  ULEA UR6, UR7, UR4, 0x3 ;  /* 0x0000000407067291 */ /* 0x000fe2000f8e18ff */
[----:B-1-3--:R-:W-:Y:S01]  /*1f70*/  SHF.L.U32 R2, R0, 0x1f, RZ ;  /* 0x0000001f00027819 */ /* 0x00afe200000006ff */
[----:B------:R-:W-:Y:S01]  /*1f80*/  @!P1 SYNCS.ARRIVE.TRANS64.A1T0 RZ, [UR4+0x178], RZ ;  /* 0x000178ffffff99a7 */ /* 0x000fe20008100004 */
[----:B------:R-:W-:-:S06]  /*1f90*/  UISETP.GT.AND UP0, UPT, UR41, UR40, UPT ;  /* 0x000000282900728c */ /* 0x000fcc000bf04270 */
[----:B--2-4-:R1:W2:Y:S03]  /*1fa0*/  SYNCS.PHASECHK.TRANS64.TRYWAIT P0, [UR6+0xb0], R2 ;  /* 0x0000b002ff0075a7 */ /* 0x0142a60008001106 */
[----:B------:R-:W-:Y:S05]  /*1fb0*/  BRA.U !UP0, `(.L_x_33) ;  /* 0x0000000108c07547 */ /* 0x000fea000b800000 */
[----:B------:R-:W-:Y:S01]  /*1fc0*/  UIADD3 UR14, UPT, UPT, UR43, UR13, URZ ;  /* 0x0000000d2b0e7290 */ /* 0x000fe2000fffe0ff */
[----:B------:R-:W-:-:S11]  /*1fd0*/  UMOV UR6, UR7 ;  /* 0x0000000700067c82 */ /* 0x000fd60008000000 */
.L_x_39:
[----:B--2---:R-:W-:Y:S01]  /*1fe0*/  @P3 MOV R3, 0x3c00 ;  /* 0x00003c0000033802 */ /* 0x004fe20000000f00 */
[----:B------:R-:W-:Y:S01]  /*1ff0*/  ULEA UR17, UR6, UR4, 0x3 ;  /* 0x0000000406117291 */ /* 0x000fe2000f8e18ff */
[----:B--2-4-:R-:W-:Y:S11]  /*2000*/  @P0 BRA `(.L_x_34) ;  /* 0x00000000000c0947 */ /* 0x014ff60003800000 */
[----:B-1----:R-:W-:Y:S04]  /*2010*/  SHF.L.U32 R2, R0, 0x1f, RZ ;  /* 0x0000001f00027819 */ /* 0x002fe800000006ff */
[----:B------:R-:W1:Y:S02]  /*2020*/  SYNCS.PHASECHK.TRANS64.TRYWAIT P0, [UR17+0xb0], R2 ;  /* 0x0000b002ff0075a7 */ /* 0x000e640008001111 */
[----:B-1----:R-:W-:Y:S05]  /*2030*/  @!P0 BRA `(.L_x_35) ;  /* 0x000000a8009c8947 */ /* 0x002fea0003800000 */
.L_x_34:
[----:B------:R2:W-:Y:S01]  /*2040*/  @P3 SYNCS.ARRIVE.TRANS64 RZ, [UR17], R3 ;  /* 0x00000003ffff39a7 */ /* 0x0005e20008000011 */
[----:B------:R-:W-:Y:S04]  /*2050*/  ULOP3.LUT UR7, UR21, 0x2, URZ, 0xfc, !UPT ;  /* 0x0000000215077892 */ /* 0x000fe8000f8efcff */
[----:B------:R-:W-:Y:S09]  /*2060*/  UISETP.NE.AND UP0, UPT, UR7, 0x2, UPT ;  /* 0x000000020700788c */ /* 0x000ff2000bf05270 */
[----:B------:R-:W-:Y:S05]  /*2070*/  BRA.U UP0, `(.L_x_36) ;  /* 0x0000000100047547 */ /* 0x000fea000b800000 */
[----:B------:R-:W-:Y:S05]  /*2080*/  BPT.TRAP 0x1 ;  /* 0x000000040000795c */ /* 0x000fea0000300000 */
.L_x_36:
[----:B------:R-:W-:Y:S04]  /*2090*/  BSSY.RECONVERGENT B0, `(.L_x_37) ;  /* 0x0000003000007945 */ /* 0x000fe80003800200 */
[----:B------:R-:W-:Y:S05]  /*20a0*/  @!P2 BRA `(.L_x_38) ;  /* 0x000000000004a947 */ /* 0x000fea0003800000 */
[----:B------:R-:W-:Y:S05]  /*20b0*/  BPT.TRAP 0x1 ;  /* 0x000000040000795c */ /* 0x000fea0000300000 */
.L_x_38:
[----:B------:R-:W-:Y:S05]  /*20c0*/  BSYNC.RECONVERGENT B0 ;  /* 0x0000000000007941 */ /* 0x000fea0003800200 */
.L_x_37:
[----:B------:R-:W-:Y:S02]  /*20d0*/  UIADD3 UR7, UPT, UPT, UR6, 0x1, URZ ;  /* 0x0000000106077890 */ /* 0x000fe4000fffe0ff */
[----:B------:R-:W-:Y:S02]  /*20e0*/  ULEA UR16, UR6, UR4, 0xc ;  /* 0x0000000406107291 */ /* 0x000fe4000f8e60ff */
[----:B------:R-:W-:Y:S02]  /*20f0*/  UISETP.NE.AND UP0, UPT, UR7, 0x16, UPT ;  /* 0x000000160700788c */ /* 0x000fe4000bf05270 */
[----:B------:R-:W-:Y:S02]  /*2100*/  UIADD3 UR24, UP1, UPT, UR26, 0x80, URZ ;  /* 0x000000801a187890 */ /* 0x000fe4000ff3e0ff */
[----:B------:R-:W-:Y:S02]  /*2110*/  USEL UR9, URZ, 0x1, UP0 ;  /* 0x00000001ff097887 */ /* 0x000fe40008000000 */
[----:B------:R-:W-:Y:S02]  /*2120*/  USEL UR7, UR7, URZ, UP0 ;  /* 0x000000ff07077287 */ /* 0x000fe40008000000 */
[----:B------:R-:W-:Y:S02]  /*2130*/  ULOP3.LUT UR17, UR17, 0xfefffff8, URZ, 0xc0, !UPT ;  /* 0xfefffff811117892 */ /* 0x000fe4000f8ec0ff */
[----:B------:R-:W-:Y:S01]  /*2140*/  ULEA UR8, UR7, UR4, 0x3 ;  /* 0x0000000407087291 */ /* 0x000fe2000f8e18ff */
[----:B------:R-:W-:Y:S01]  /*2150*/  LOP3.LUT R0, R0, UR9, RZ, 0x3c, !PT ;  /* 0x0000000900007c12 */ /* 0x000fe2000f8e3cff */
[----:B------:R-:W-:Y:S02]  /*2160*/  USHF.L.U32 UR18, UR13, 0x5, URZ ;  /* 0x000000050d127899 */ /* 0x000fe400080006ff */
[----:B------:R-:W-:Y:S01]  /*2170*/  UIADD3 UR16, UPT, UPT, UR16, 0xe400, URZ ;  /* 0x0000e40010107890 */ /* 0x000fe2000fffe0ff */
[----:B-1----:R-:W-:Y:S01]  /*2180*/  SHF.L.U32 R2, R0, 0x1f, RZ ;  /* 0x0000001f00027819 */ /* 0x002fe200000006ff */
[----:B------:R-:W-:Y:S02]  /*2190*/  UIADD3.X UR25, UPT, UPT, URZ, UR27, URZ, UP1, !UPT ;  /* 0x0000001bff197290 */ /* 0x000fe40008ffe4ff */
[----:B------:R-:W-:Y:S01]  /*21a0*/  UIADD3 UR22, UP0, UPT, UR26, 0x180, URZ ;  /* 0x000001801a167890 */ /* 0x000fe2000ff1e0ff */
[----:B------:R3:W4:Y:S01]  /*21b0*/  SYNCS.PHASECHK.TRANS64.TRYWAIT P0, [UR8+0xb0], R2 ;  /* 0x0000b002ff0075a7 */ /* 0x0007220008001108 */
[----:B------:R-:W-:Y:S02]  /*21c0*/  UIMAD UR8, UR6, 0xe00, UR4 ;  /* 0x00000e00060878a4 */ /* 0x000fe4000f8e0204 */
[----:B------:R-:W-:Y:S01]  /*21d0*/  UIADD3.X UR23, UPT, UPT, URZ, UR27, URZ, UP0, !UPT ;  /* 0x0000001bff177290 */ /* 0x000fe200087fe4ff */
[----:B------:R-:W-:Y:S01]  /*21e0*/  UMOV UR28, 0x0 ;  /* 0x00000000001c7882 */ /* 0x000fe20000000000 */
[----:B------:R-:W-:Y:S01]  /*21f0*/  UMOV UR29, 0x10000000 ;  /* 0x10000000001d7882 */ /* 0x000fe20000000000 */
[----:B------:R-:W-:Y:S01]  /*2200*/  UMOV UR19, UR35 ;  /* 0x0000002300137c82 */ /* 0x000fe20008000000 */
[----:B------:R-:W-:Y:S01]  /*2210*/  UMOV UR20, UR36 ;  /* 0x0000002400147c82 */ /* 0x000fe20008000000 */
[----:B------:R-:W-:Y:S01]  /*2220*/  UIADD3 UR8, UPT, UPT, UR8, 0x24400, URZ ;  /* 0x0002440008087890 */ /* 0x000fe2000fffe0ff */
[----:B------:R3:W-:Y:S01]  /*2230*/  UTMALDG.3D.2CTA [UR16], [UR24], desc[UR28] ;  /* 0x00001c10180075b4 */ /* 0x0007e20008211000 */
[----:B------:R-:W-:Y:S01]  /*2240*/  UIADD3 UR13, UPT, UPT, UR13, 0x1, URZ ;  /* 0x000000010d0d7890 */ /* 0x000fe2000fffe0ff */
[----:B------:R-:W-:Y:S01]  /*2250*/  UMOV UR12, UR36 ;  /* 0x00000024000c7c82 */ /* 0x000fe20008000000 */
[----:B------:R-:W-:Y:S01]  /*2260*/  UMOV UR9, UR17 ;  /* 0x0000001100097c82 */ /* 0x000fe20008000000 */
[----:B------:R-:W-:Y:S01]  /*2270*/  UMOV UR10, UR18 ;  /* 0x00000012000a7c82 */ /* 0x000fe20008000000 */
[----:B------:R-:W-:Y:S03]  /*2280*/  UISETP.NE.AND UP0, UPT, UR13, UR14, UPT ;  /* 0x0000000e0d00728c */ /* 0x000fe6000bf05270 */
[----:B------:R3:W-:Y:S01]  /*2290*/  UTMALDG.3D.2CTA [UR8], [UR22], desc[UR28] ;  /* 0x00001c08160075b4 */ /* 0x0007e20008211000 */
[----:B------:R-:W-:Y:S05]  /*22a0*/  UMOV UR6, UR7 ;  /* 0x0000000700067c82 */ /* 0x000fea0008000000 */
[----:B---3--:R-:W-:Y:S05]  /*22b0*/  BRA.U UP0, `(.L_x_39) ;  /* 0xfffffffd00487547 */ /* 0x008fea000b83ffff */
.L_x_33:
[C---:B--2---:R-:W-:Y:S01]  /*22c0*/  LEA R3, R9.reuse, UR4, 0x3 ;  /* 0x0000000409037c11 */ /* 0x044fe2000f8e18ff */
[----:B------:R-:W-:Y:S01]  /*22d0*/  NOP ;  /* 0x0000000000007918 */ /* 0x000fe20000000000 */
[----:B-1----:R-:W-:Y:S02]  /*22e0*/  SHF.L.U32 R2, R12, 0x1f, RZ ;  /* 0x0000001f0c027819 */ /* 0x002fe400000006ff */
[----:B------:R-:W-:Y:S02]  /*22f0*/  LEA R4, R9, UR4, 0x4 ;  /* 0x0000000409047c11 */ /* 0x000fe4000f8e20ff */
[----:B----4-:R-:W1:Y:S02]  /*2300*/  SYNCS.PHASECHK.TRANS64.TRYWAIT P0, [R3+URZ+0x180], R2 ;  /* 0x00018002030075a7 */ /* 0x010e6400080011ff */
[----:B-1----:R-:W-:Y:S05]  /*2310*/  @!P0 BRA `(.L_x_40) ;  /* 0x000000a400fc8947 */ /* 0x002fea0003800000 */
.L_x_138:
[----:B------:R-:W2:Y:S01]  /*2320*/  LDS.128 R4, [R4+0x1f0] ;  /* 0x0001f00004047984 */ /* 0x000ea20000000c00 */
[----:B------:R-:W-:Y:S01]  /*2330*/  UISETP.GE.AND UP0, UPT, UR15, 0x1, UPT ;  /* 0x000000010f00788c */ /* 0x000fe2000bf06270 */
[----:B------:R-:W-:Y:S01]  /*2340*/  @!PT LDS RZ, [RZ] ;  /* 0x00000000fffff984 */ /* 0x000fe20000000800 */
[----:B------:R-:W-:Y:S01]  /*2350*/  @!PT LDS RZ, [RZ] ;  /* 0x00000000fffff984 */ /* 0x000fe20000000800 */
[----:B------:R-:W-:Y:S01]  /*2360*/  @!PT LDS RZ, [RZ] ;  /* 0x00000000fffff984 */ /* 0x000fe20000000800 */
[----:B------:R-:W-:Y:S01]  /*2370*/  @!PT LDS RZ, [RZ] ;  /* 0x00000000fffff984 */ /* 0x000fe20000000800 */
[----:B------:R3:W-:Y:S06]  /*2380*/  MEMBAR.ALL.CTA ;  /* 0x0000000000007992 */ /* 0x0007ec0000008000 */
[----:B---3--:R-:W3:Y:S01]  /*2390*/  FENCE.VIEW.ASYNC.S ;  /* 0x00000000000073c6 */ /* 0x008ee20000000000 */
[----:B--2---:R-:W-:-:S13]  /*23a0*/  LOP3.LUT P0, RZ, R6, 0x1, RZ, 0xc0, !PT ;  /* 0x0000000106ff7812 */ /* 0x004fda000780c0ff */
[----:B---3--:R-:W-:Y:S01]  /*23b0*/  VOTEU.ANY UP1, P0 ;  /* 0x0000000000ff7886 */ /* 0x008fe20000020100 */
[----:B------:R-:W-:-:S13]  /*23c0*/  PLOP3.LUT P0, PT, PT, PT, UP1, 0x80, 0x8 ;  /* 0x000000000008781c */ /* 0x000fda0003f0f018 */
[----:B-1----:R-:W-:Y:S02]  /*23d0*/  @P0 LOP3.LUT R2, R5, 0xffff, RZ, 0xc0, !PT ;  /* 0x0000ffff05020812 */ /* 0x002fe400078ec0ff */
[----:B------:R-:W-:Y:S02]  /*23e0*/  @P0 MOV R8, R4 ;  /* 0x0000000400080202 */ /* 0x000fe40000000f00 */
[----:B------:R-:W-:Y:S01]  /*23f0*/  @P0 R2UR UR8, R2 ;  /* 0x00000000020802ca */ /* 0x000fe200000e0000 */
[----:B------:R-:W-:Y:S01]  /*2400*/  VIADD R2, R3, 0x190 ;  /* 0x0000019003027836 */ /* 0x000fe20000000000 */
[----:B------:R-:W-:Y:S02]  /*2410*/  @P0 SHF.R.U32.HI R4, RZ, 0x10, R5 ;  /* 0x00000010ff040819 */ /* 0x000fe40000011605 */
[----:B------:R-:W-:Y:S02]  /*2420*/  @P0 R2UR UR9, R8 ;  /* 0x00000000080902ca */ /* 0x000fe400000e0000 */
[----:B------:R-:W-:-:S02]  /*2430*/  PRMT R2, RZ, 0x654, R2 ;  /* 0x00000654ff027816 */ /* 0x000fc40000000002 */
[----:B------:R-:W-:Y:S02]  /*2440*/  @P0 R2UR UR6, R4 ;  /* 0x00000000040602ca */ /* 0x000fe400000e0000 */
[----:B------:R1:W-:Y:S03]  /*2450*/  SYNCS.ARRIVE.TRANS64.RED.A1T0 RZ, [R2+URZ], RZ ;  /* 0x000000ff02ff79a7 */ /* 0x0003e600081004ff */
[----:B------:R-:W-:-:S04]  /*2460*/  @UP1 UMOV UR31, UR8 ;  /* 0x00000008001f1c82 */ /* 0x000fc80008000000 */
[----:B------:R-:W-:-:S04]  /*2470*/  @UP1 UMOV UR37, UR9 ;  /* 0x0000000900251c82 */ /* 0x000fc80008000000 */
[----:B------:R-:W-:Y:S01]  /*2480*/  @UP1 UMOV UR36, UR6 ;  /* 0x0000000600241c82 */ /* 0x000fe20008000000 */
[----:B------:R-:W-:Y:S05]  /*2490*/  BRA.U !UP0, `(.L_x_41) ;  /* 0x0000000108d47547 */ /* 0x000fea000b800000 */
[----:B------:R-:W2:Y:S01]  /*24a0*/  LDCU.128 UR16, c[0x0][0xb10] ;  /* 0x00016200ff1077ac */ /* 0x000ea20008000c00 */
[----:B------:R-:W3:Y:S01]  /*24b0*/  LDCU UR14, c[0x0][0xb20] ;  /* 0x00016400ff0e77ac */ /* 0x000ee20008000800 */
[----:B------:R-:W4:Y:S01]  /*24c0*/  LDCU UR20, c[0x0][0xb0c] ;  /* 0x00016180ff1477ac */ /* 0x000f220008000800 */
[----:B------:R-:W1:Y:S01]  /*24d0*/  LDCU.64 UR10, c[0x0][0xb28] ;  /* 0x00016500ff0a77ac */ /* 0x000e620008000a00 */
[----:B------:R-:W-:Y:S02]  /*24e0*/  UISETP.NE.AND UP3, UPT, UR15, 0x1, UPT ;  /* 0x000000010f00788c */ /* 0x000fe4000bf65270 */
[----:B--2---:R-:W-:Y:S02]  /*24f0*/  UIMAD.WIDE.U32 UR12, UR38, UR19, URZ ;  /* 0x00000013260c72a5 */ /* 0x004fe4000f8e00ff */
[----:B------:R-:W-:Y:S02]  /*2500*/  UIMAD.WIDE.U32 UR8, UR39, UR16, URZ ;  /* 0x00000010270872a5 */ /* 0x000fe4000f8e00ff */
[----:B------:R-:W-:-:S02]  /*2510*/  UISETP.NE.AND UP0, UPT, UR18, 0x1, UPT ;  /* 0x000000011200788c */ /* 0x000fc4000bf05270 */
[----:B------:R-:W-:Y:S01]  /*2520*/  UIMAD.WIDE.U32 UR24, UR31, UR19, URZ ;  /* 0x000000131f1872a5 */ /* 0x000fe2000f8e00ff */
[----:B------:R-:W-:Y:S02]  /*2530*/  UMOV UR12, UR13 ;  /* 0x0000000d000c7c82 */ /* 0x000fe40008000000 */
[----:B------:R-:W-:Y:S01]  /*2540*/  UMOV UR8, UR9 ;  /* 0x0000000900087c82 */ /* 0x000fe20008000000 */
[----:B---3--:R-:W-:Y:S02]  /*2550*/  USHF.R.U32.HI UR12, URZ, UR14, UR12 ;  /* 0x0000000eff0c7299 */ /* 0x008fe4000801160c */
[----:B------:R-:W-:Y:S02]  /*2560*/  USHF.R.U32.HI UR9, URZ, UR17, UR8 ;  /* 0x00000011ff097299 */ /* 0x000fe40008011608 */
[----:B----4-:R-:W-:Y:S02]  /*2570*/  UISETP.NE.AND UP2, UPT, UR20, 0x1, UPT ;  /* 0x000000011400788c */ /* 0x010fe4000bf45270 */
[----:B------:R-:W-:-:S02]  /*2580*/  USEL UR8, UR38, UR12, !UP0 ;  /* 0x0000000c26087287 */ /* 0x000fc4000c000000 */
[----:B------:R-:W-:Y:S02]  /*2590*/  USEL UR9, UR39, UR9, !UP2 ;  /* 0x0000000927097287 */ /* 0x000fe4000d000000 */
[----:B-1----:R-:W-:Y:S01]  /*25a0*/  UIMAD.WIDE.U32 UR12, UR8, UR10, URZ ;  /* 0x0000000a080c72a5 */ /* 0x002fe2000f8e00ff */
[----:B------:R-:W-:Y:S01]  /*25b0*/  UMOV UR6, UR25 ;  /* 0x0000001900067c82 */ /* 0x000fe20008000000 */
[----:B------:R-:W-:Y:S02]  /*25c0*/  UIMAD.WIDE.U32 UR22, UR37, UR16, URZ ;  /* 0x00000010251672a5 */ /* 0x000fe4000f8e00ff */
[----:B------:R-:W-:-:S03]  /*25d0*/  UIMAD.WIDE.U32 UR24, UR9, UR10, URZ ;  /* 0x0000000a091872a5 */ /* 0x000fc6000f8e00ff */
[----:B------:R-:W-:Y:S01]  /*25e0*/  UMOV UR12, UR13 ;  /* 0x0000000d000c7c82 */ /* 0x000fe20008000000 */
[----:B------:R-:W-:Y:S02]  /*25f0*/  USHF.R.U32.HI UR6, URZ, UR14, UR6 ;  /* 0x0000000eff067299 */ /* 0x000fe40008011606 */
[----:B------:R-:W-:Y:S01]  /*2600*/  @UP3 USHF.R.U32.HI UR8, URZ, UR11, UR12 ;  /* 0x0000000bff083299 */ /* 0x000fe2000801160c */
[----:B------:R-:W-:Y:S01]  /*2610*/  UMOV UR22, UR23 ;  /* 0x0000001700167c82 */ /* 0x000fe20008000000 */
[----:B------:R-:W-:Y:S01]  /*2620*/  UMOV UR24, UR25 ;  /* 0x0000001900187c82 */ /* 0x000fe20008000000 */
[----:B------:R-:W-:Y:S02]  /*2630*/  USHF.R.U32.HI UR17, URZ, UR17, UR22 ;  /* 0x00000011ff117299 */ /* 0x000fe40008011616 */
[----:B------:R-:W-:Y:S02]  /*2640*/  USEL UR6, UR31, UR6, !UP0 ;  /* 0x000000061f067287 */ /* 0x000fe4000c000000 */
[----:B------:R-:W-:-:S02]  /*2650*/  @UP3 USHF.R.U32.HI UR9, URZ, UR11, UR24 ;  /* 0x0000000bff093299 */ /* 0x000fc40008011618 */
[----:B------:R-:W-:Y:S02]  /*2660*/  UIMAD UR12, UR15, UR8, URZ ;  /* 0x000000080f0c72a4 */ /* 0x000fe4000f8e02ff */
[----:B------:R-:W-:Y:S02]  /*2670*/  USEL UR8, UR37, UR17, !UP2 ;  /* 0x0000001125087287 */ /* 0x000fe4000d000000 */
[----:B------:R-:W-:Y:S02]  /*2680*/  UIMAD UR14, UR15, UR9, URZ ;  /* 0x000000090f0e72a4 */ /* 0x000fe4000f8e02ff */
[----:B------:R-:W-:Y:S02]  /*2690*/  UISETP.GE.AND UP0, UPT, UR6, UR12, UPT ;  /* 0x0000000c0600728c */ /* 0x000fe4000bf06270 */
[----:B------:R-:W-:Y:S02]  /*26a0*/  UIMAD.WIDE.U32 UR12, UR6, UR10, URZ ;  /* 0x0000000a060c72a5 */ /* 0x000fe4000f8e00ff */
[----:B------:R-:W-:-:S02]  /*26b0*/  UISETP.GE.OR UP0, UPT, UR8, UR14, UP0 ;  /* 0x0000000e0800728c */ /* 0x000fc40008706670 */
[----:B------:R-:W-:Y:S02]  /*26c0*/  UIMAD.WIDE.U32 UR16, UR8, UR10, URZ ;  /* 0x0000000a081072a5 */ /* 0x000fe4000f8e00ff */
[----:B------:R-:W-:Y:S01]  /*26d0*/  UIADD3 UR14, UPT, UPT, -UR8, URZ, URZ ;  /* 0x000000ff080e7290 */ /* 0x000fe2000fffe1ff */
[----:B------:R-:W-:Y:S01]  /*26e0*/  UMOV UR12, UR13 ;  /* 0x0000000d000c7c82 */ /* 0x000fe20008000000 */
[----:B------:R-:W-:Y:S02]  /*26f0*/  UIADD3 UR13, UPT, UPT, -UR6, URZ, URZ ;  /* 0x000000ff060d7290 */ /* 0x000fe4000fffe1ff */
[----:B------:R-:W-:-:S03]  /*2700*/  USHF.R.U32.HI UR12, URZ, UR11, UR12 ;  /* 0x0000000bff0c7299 */ /* 0x000fc6000801160c */
[----:B------:R-:W-:Y:S01]  /*2710*/  @!UP0 UMOV UR10, UR17 ;  /* 0x00000011000a8c82 */ /* 0x000fe20008000000 */
[----:B------:R-:W-:Y:S02]  /*2720*/  UIMAD UR13, UR18, UR13, UR31 ;  /* 0x0000000d120d72a4 */ /* 0x000fe4000f8e021f */
[----:B------:R-:W-:Y:S02]  /*2730*/  USEL UR12, UR6, UR12, !UP3 ;  /* 0x0000000c060c7287 */ /* 0x000fe4000d800000 */
[----:B------:R-:W-:Y:S02]  /*2740*/  @!UP0 USHF.R.U32.HI UR10, URZ, UR11, UR10 ;  /* 0x0000000bff0a8299 */ /* 0x000fe4000801160a */
[----:B------:R-:W-:Y:S02]  /*2750*/  UIADD3 UR11, UPT, UPT, -UR12, URZ, URZ ;  /* 0x000000ff0c0b7290 */ /* 0x000fe4000fffe1ff */
[----:B------:R-:W-:Y:S02]  /*2760*/  @!UP0 USEL UR10, UR8, UR10, !UP3 ;  /* 0x0000000a080a8287 */ /* 0x000fe4000d800000 */
[----:B------:R-:W-:-:S02]  /*2770*/  UIMAD UR11, UR15, UR11, UR6 ;  /* 0x0000000b0f0b72a4 */ /* 0x000fc4000f8e0206 */
[----:B------:R-:W-:Y:S02]  /*2780*/  @!UP0 UIADD3 UR12, UPT, UPT, UR12, -UR10, URZ ;  /* 0x8000000a0c0c8290 */ /* 0x000fe4000fffe0ff */
[----:B------:R-:W-:Y:S02]  /*2790*/  @!UP0 UIMAD UR10, UR11, UR9, UR10 ;  /* 0x000000090b0a82a4 */ /* 0x000fe4000f8e020a */
[----:B------:R-:W-:Y:S02]  /*27a0*/  @!UP0 UIMAD UR6, UR15, UR12, UR8 ;  /* 0x0000000c0f0682a4 */ /* 0x000fe4000f8e0208 */
[----:B------:R-:W-:Y:S02]  /*27b0*/  UIMAD UR9, UR20, UR14, UR37 ;  /* 0x0000000e140972a4 */ /* 0x000fe4000f8e0225 */
[----:B------:R-:W-:Y:S01]  /*27c0*/  UIMAD UR31, UR6, UR18, UR13 ;  /* 0x00000012061f72a4 */ /* 0x000fe2000f8e020d */
[----:B------:R-:W-:Y:S02]  /*27d0*/  @!UP0 UMOV UR8, UR10 ;  /* 0x0000000a00088c82 */ /* 0x000fe40008000000 */
[----:B------:R-:W-:-:S12]  /*27e0*/  UIMAD UR37, UR8, UR20, UR9 ;  /* 0x00000014082572a4 */ /* 0x000fd8000f8e0209 */
.L_x_41:
[----:B------:R-:W2:Y:S02]  /*27f0*/  LDCU UR6, c[0x0][0xb30] ;  /* 0x00016600ff0677ac */ /* 0x000ea40008000800 */
[----:B--2---:R-:W-:-:S09]  /*2800*/  UISETP.NE.AND UP0, UPT, UR6, 0x1, UPT ;  /* 0x000000010600788c */ /* 0x004fd2000bf05270 */
[----:B------:R-:W-:Y:S05]  /*2810*/  BRA.U UP0, `(.L_x_42) ;  /* 0x0000000100447547 */ /* 0x000fea000b800000 */
[----:B------:R-:W2:Y:S01]  /*2820*/  LDCU.128 UR16, c[0x0][0xb10] ;  /* 0x00016200ff1077ac */ /* 0x000ea20008000c00 */
[----:B------:R-:W3:Y:S01]  /*2830*/  LDCU UR12, c[0x0][0xb0c] ;  /* 0x00016180ff0c77ac */ /* 0x000ee20008000800 */
[----:B------:R-:W4:Y:S01]  /*2840*/  LDCU UR13, c[0x0][0xb20] ;  /* 0x00016400ff0d77ac */ /* 0x000f220008000800 */
[----:B--2---:R-:W-:Y:S02]  /*2850*/  UIMAD.WIDE.U32 UR10, UR37, UR16, URZ ;  /* 0x00000010250a72a5 */ /* 0x004fe4000f8e00ff */
[----:B------:R-:W-:Y:S02]  /*2860*/  UIMAD.WIDE.U32 UR8, UR31, UR19, URZ ;  /* 0x000000131f0872a5 */ /* 0x000fe4000f8e00ff */
[----:B---3--:R-:W-:Y:S02]  /*2870*/  UISETP.NE.AND UP2, UPT, UR12, 0x1, UPT ;  /* 0x000000010c00788c */ /* 0x008fe4000bf45270 */
[----:B------:R-:W-:Y:S01]  /*2880*/  UISETP.NE.AND UP0, UPT, UR18, 0x1, UPT ;  /* 0x000000011200788c */ /* 0x000fe2000bf05270 */
[----:B------:R-:W-:-:S02]  /*2890*/  UMOV UR10, UR11 ;  /* 0x0000000b000a7c82 */ /* 0x000fc40008000000 */
[----:B------:R-:W-:Y:S01]  /*28a0*/  UMOV UR6, UR9 ;  /* 0x0000000900067c82 */ /* 0x000fe20008000000 */
[----:B------:R-:W-:Y:S02]  /*28b0*/  USHF.R.U32.HI UR17, URZ, UR17, UR10 ;  /* 0x00000011ff117299 */ /* 0x000fe4000801160a */
[----:B----4-:R-:W-:Y:S02]  /*28c0*/  USHF.R.U32.HI UR6, URZ, UR13, UR6 ;  /* 0x0000000dff067299 */ /* 0x010fe40008011606 */
[----:B------:R-:W-:Y:S02]  /*28d0*/  USEL UR8, UR37, UR17, !UP2 ;  /* 0x0000001125087287 */ /* 0x000fe4000d000000 */
[----:B------:R-:W-:-:S04]  /*28e0*/  USEL UR6, UR31, UR6, !UP0 ;  /* 0x000000061f067287 */ /* 0x000fc8000c000000 */
[----:B------:R-:W-:Y:S02]  /*28f0*/  UIADD3 UR9, UPT, UPT, UR8, -UR6, URZ ;  /* 0x8000000608097290 */ /* 0x000fe4000fffe0ff */
[----:B------:R-:W-:Y:S02]  /*2900*/  UIADD3 UR6, UPT, UPT, -UR8, UR6, URZ ;  /* 0x0000000608067290 */ /* 0x000fe4000fffe1ff */
[----:B------:R-:W-:Y:S02]  /*2910*/  UIMAD UR31, UR9, UR18, UR31 ;  /* 0x00000012091f72a4 */ /* 0x000fe4000f8e021f */
[----:B------:R-:W-:-:S12]  /*2920*/  UIMAD UR37, UR6, UR12, UR37 ;  /* 0x0000000c062572a4 */ /* 0x000fd8000f8e0225 */
.L_x_42:
[----:B-1----:R-:W-:Y:S01]  /*2930*/  VIADD R2, R9, 0x1 ;  /* 0x0000000109027836 */ /* 0x002fe20000000000 */
[----:B------:R-:W-:Y:S01]  /*2940*/  PLOP3.LUT P1, PT, PT, PT, PT, 0x80, 0x8 ;  /* 0x000000000008781c */ /* 0x000fe20003f2f070 */
[----:B------:R-:W-:Y:S02]  /*2950*/  UIADD3 UR46, UPT, UPT, UR37, UR56, URZ ;  /* 0x00000038252e7290 */ /* 0x000fe4000fffe0ff */
[----:B------:R-:W-:Y:S01]  /*2960*/  UIADD3 UR47, UPT, UPT, UR31, UR57, URZ ;  /* 0x000000391f2f7290 */ /* 0x000fe2000fffe0ff */
[----:B------:R-:W-:-:S04]  /*2970*/  ISETP.NE.AND P0, PT, R2, 0x2, PT ;  /* 0x000000020200780c */ /* 0x000fc80003f05270 */
[----:B------:R-:W-:Y:S02]  /*2980*/  SEL R3, RZ, 0x1, P0 ;  /* 0x00000001ff037807 */ /* 0x000fe40000000000 */
[----:B------:R-:W-:Y:S02]  /*2990*/  SEL R9, R2, RZ, P0 ;  /* 0x000000ff02097207 */ /* 0x000fe40000000000 */
[----:B------:R-:W-:Y:S01]  /*29a0*/  LOP3.LUT R12, R12, R3, RZ, 0x3c, !PT ;  /* 0x000000030c0c7212 */ /* 0x000fe200078e3cff */
[----:B------:R-:W-:Y:S06]  /*29b0*/  BRA.U UP1, `(.L_x_43) ;  /* 0xfffffff101307547 */ /* 0x000fec000b83ffff */
[----:B------:R-:W-:Y:S01]  /*29c0*/  UIADD3 UR8, UPT, UPT, UR4, 0xb0, URZ ;  /* 0x000000b004087890 */ /* 0x000fe2000fffe0ff */
[----:B------:R-:W-:-:S03]  /*29d0*/  SHF.L.U32 R2, R0, 0x1f, RZ ;  /* 0x0000001f00027819 */ /* 0x000fc600000006ff */
[----:B------:R-:W-:-:S09]  /*29e0*/  ULEA UR4, UR7, UR8, 0x3 ;  /* 0x0000000807047291 */ /* 0x000fd2000f8e18ff */
[----:B------:R-:W1:Y:S02]  /*29f0*/  SYNCS.PHASECHK.TRANS64.TRYWAIT P0, [UR4], R2 ;  /* 0x00000002ff0075a7 */ /* 0x000e640008001104 */
[----:B-1----:R-:W-:Y:S05]  /*2a00*/  @!P0 BRA `(.L_x_44) ;  /* 0x000000a000548947 */ /* 0x002fea0003800000 */
.L_x_140:
[----:B------:R-:W-:-:S04]  /*2a10*/  UIADD3 UR4, UPT, UPT, UR7, 0x1, URZ ;  /* 0x0000000107047890 */ /* 0x000fc8000fffe0ff */
[----:B------:R-:W-:-:S04]  /*2a20*/  UISETP.NE.AND UP0, UPT, UR4, 0x16, UPT ;  /* 0x000000160400788c */ /* 0x000fc8000bf05270 */
[----:B------:R-:W-:Y:S02]  /*2a30*/  USEL UR6, URZ, 0x1, UP0 ;  /* 0x00000001ff067887 */ /* 0x000fe40008000000 */
[----:B------:R-:W-:-:S04]  /*2a40*/  USEL UR4, UR4, URZ, UP0 ;  /* 0x000000ff04047287 */ /* 0x000fc80008000000 */
[----:B------:R-:W-:Y:S01]  /*2a50*/  ULEA UR5, UR4, UR8, 0x3 ;  /* 0x0000000804057291 */ /* 0x000fe2000f8e18ff */
[----:B------:R-:W-:-:S04]  /*2a60*/  LOP3.LUT R0, R0, UR6, RZ, 0x3c, !PT ;  /* 0x0000000600007c12 */ /* 0x000fc8000f8e3cff */
[----:B-1----:R-:W-:-:S04]  /*2a70*/  SHF.L.U32 R2, R0, 0x1f, RZ ;  /* 0x0000001f00027819 */ /* 0x002fc800000006ff */
[----:B------:R-:W1:Y:S02]  /*2a80*/  SYNCS.PHASECHK.TRANS64.TRYWAIT P0, [UR5], R2 ;  /* 0x00000002ff0075a7 */ /* 0x000e640008001105 */
[----:B-1----:R-:W-:Y:S05]  /*2a90*/  @!P0 BRA `(.L_x_45) ;  /* 0x000000a000488947 */ /* 0x002fea0003800000 */
.L_x_142:
        /* <DEDUP_REMOVED lines=9> */
.L_x_144:
        /* <DEDUP_REMOVED lines=9> */
.L_x_146:
        /* <DEDUP_REMOVED lines=9> */
.L_x_148:
        /* <DEDUP_REMOVED lines=9> */
.L_x_150:
        /* <DEDUP_REMOVED lines=9> */
.L_x_152:
        /* <DEDUP_REMOVED lines=9> */
.L_x_154:
        /* <DEDUP_REMOVED lines=9> */
.L_x_156:
        /* <DEDUP_REMOVED lines=9> */
.L_x_158:
        /* <DEDUP_REMOVED lines=9> */
.L_x_160:
        /* <DEDUP_REMOVED lines=9> */
.L_x_162:
        /* <DEDUP_REMOVED lines=9> */
.L_x_164:
        /* <DEDUP_REMOVED lines=9> */
.L_x_166:
        /* <DEDUP_REMOVED lines=9> */
.L_x_168:
        /* <DEDUP_REMOVED lines=9> */
.L_x_170:
        /* <DEDUP_REMOVED lines=9> */
.L_x_172:
        /* <DEDUP_REMOVED lines=9> */
.L_x_174:
        /* <DEDUP_REMOVED lines=9> */
.L_x_176:
        /* <DEDUP_REMOVED lines=9> */
.L_x_178:
        /* <DEDUP_REMOVED lines=9> */
.L_x_180:
[----:B------:R-:W-:-:S04]  /*3550*/  UIADD3 UR4, UPT, UPT, UR4, 0x1, URZ ;  /* 0x0000000104047890 */ /* 0x000fc8000fffe0ff */
[----:B------:R-:W-:-:S04]  /*3560*/  UISETP.NE.AND UP0, UPT, UR4, 0x16, UPT ;  /* 0x000000160400788c */ /* 0x000fc8000bf05270 */
[----:B------:R-:W-:Y:S02]  /*3570*/  USEL UR5, URZ, 0x1, UP0 ;  /* 0x00000001ff057887 */ /* 0x000fe40008000000 */
[----:B------:R-:W-:-:S04]  /*3580*/  USEL UR4, UR4, URZ, UP0 ;  /* 0x000000ff04047287 */ /* 0x000fc80008000000 */
[----:B------:R-:W-:Y:S01]  /*3590*/  ULEA UR4, UR4, UR8, 0x3 ;  /* 0x0000000804047291 */ /* 0x000fe2000f8e18ff */
[----:B-1----:R-:W-:-:S04]  /*35a0*/  LOP3.LUT R2, R0, UR5, RZ, 0x3c, !PT ;  /* 0x0000000500027c12 */ /* 0x002fc8000f8e3cff */
[----:B------:R-:W-:Y:S01]  /*35b0*/  SHF.L.U32 R2, R2, 0x1f, RZ ;  /* 0x0000001f02027819 */ /* 0x000fe200000006ff */
[----:B------:R-:W-:-:S07]  /*35c0*/  IMAD.U32 R0, RZ, RZ, UR4 ;  /* 0x00000004ff007e24 */ /* 0x000fce000f8e00ff */
.L_x_65:
[----:B-1----:R1:W2:Y:S02]  /*35d0*/  SYNCS.PHASECHK.TRANS64.TRYWAIT P0, [R0+URZ], R2 ;  /* 0x00000002000075a7 */ /* 0x0022a400080011ff */
[----:B--2---:R-:W-:Y:S05]  /*35e0*/  @!P0 NANOSLEEP.SYNCS 0x989680 ;  /* 0x009896800000895d */ /* 0x004fea0003900000 */
[----:B------:R-:W2:Y:S02]  /*35f0*/  @!P0 SYNCS.PHASECHK.TRANS64 P0, [R0+URZ], R2 ;  /* 0x00000002000085a7 */ /* 0x000ea400080010ff */
[----:B--2---:R-:W-:Y:S05]  /*3600*/  @P0 EXIT ;  /* 0x000000000000094d */ /* 0x004fea0003800000 */
[----:B------:R-:W-:Y:S05]  /*3610*/  BRA `(.L_x_65) ;  /* 0xfffffffc00ec7947 */ /* 0x000fea000383ffff */
.L_x_23:
[----:B------:R-:W-:-:S04]  /*3620*/  UISETP.NE.AND UP0, UPT, UR5, URZ, UPT ;  /* 0x000000ff0500728c */ /* 0x000fc8000bf05270 */
[----:B------:R-:W-:-:S09]  /*3630*/  UISETP.NE.OR UP0, UPT, UR14, 0x1, UP0 ;  /* 0x000000010e00788c */ /* 0x000fd20008705670 */
[----:B------:R-:W-:Y:S05]  /*3640*/  BRA.U UP0, `(.L_x_66) ;  /* 0x0000000500507547 */ /* 0x000fea000b800000 */
[----:B------:R-:W-:Y:S01]  /*3650*/  HFMA2 R9, -RZ, RZ, 0, 0 ;  /* 0x00000000ff097431 */ /* 0x000fe200000001ff */
[----:B------:R-:W-:Y:S01]  /*3660*/  UMOV UR6, 0x400 ;  /* 0x0000040000067882 */ /* 0x000fe20000000000 */
[----:B------:R-:W-:Y:S01]  /*3670*/  ISETP.GE.U32.AND P2, PT, R14, 0x2, PT ;  /* 0x000000020e00780c */ /* 0x000fe20003f46070 */
[----:B------:R-:W-:Y:S01]  /*3680*/  IMAD.MOV.U32 R10, RZ, RZ, 0x1 ;  /* 0x00000001ff0a7424 */ /* 0x000fe200078e00ff */
[----:B------:R-:W-:Y:S01]  /*3690*/  MOV R4, RZ ;  /* 0x000000ff00047202 */ /* 0x000fe20000000f00 */
[----:B------:R-:W-:Y:S01]  /*36a0*/  IMAD.MOV.U32 R12, RZ, RZ, RZ ;  /* 0x000000ffff0c7224 */ /* 0x000fe200078e00ff */
[----:B------:R-:W-:Y:S01]  /*36b0*/  ULEA UR6, UR5, UR6, 0x18 ;  /* 0x0000000605067291 */ /* 0x000fe2000f8ec0ff */
[----:B------:R-:W-:Y:S02]  /*36c0*/  IMAD.MOV.U32 R11, RZ, RZ, RZ ;  /* 0x000000ffff0b7224 */ /* 0x000fe400078e00ff */
[----:B------:R-:W-:-:S09]  /*36d0*/  UMOV UR5, URZ ;  /* 0x000000ff00057c82 */ /* 0x000fd20008000000 */
.L_x_70:
[----:B------:R-:W-:Y:S02]  /*36e0*/  LEA R0, R4, UR6, 0x3 ;  /* 0x0000000604007c11 */ /* 0x000fe4000f8e18ff */
[----:B------:R-:W-:-:S03]  /*36f0*/  SHF.L.U32 R2, R11, 0x1f, RZ ;  /* 0x0000001f0b027819 */ /* 0x000fc600000006ff */
[----:B------:R-:W-:Y:S01]  /*3700*/  VIADD R3, R0, 0x1d0 ;  /* 0x000001d000037836 */ /* 0x000fe20000000000 */
[----:B------:R-:W1:Y:S02]  /*3710*/  SYNCS.PHASECHK.TRANS64.TRYWAIT P0, [R0+URZ+0x1c0], R2 ;  /* 0x0001c002000075a7 */ /* 0x000e6400080011ff */
[----:B-1----:R-:W-:Y:S05]  /*3720*/  @!P0 BRA `(.L_x_67) ;  /* 0x0000009c00048947 */ /* 0x002fea0003800000 */
.L_x_181:
[----:B------:R-:W-:Y:S01]  /*3730*/  ULEA UR4, UR5, UR6, 0x3 ;  /* 0x0000000605047291 */ /* 0x000fe2000f8e18ff */
[----:B-1----:R-:W-:Y:S01]  /*3740*/  PRMT R0, RZ, 0x654, R3 ;  /* 0x00000654ff007816 */ /* 0x002fe20000000003 */
[----:B------:R-:W-:Y:S01]  /*3750*/  @!P2 IMAD.MOV.U32 R5, RZ, RZ, 0x10 ;  /* 0x00000010ff05a424 */ /* 0x000fe200078e00ff */
[----:B------:R-:W-:Y:S01]  /*3760*/  SHF.L.U32 R2, R10, 0x1f, RZ ;  /* 0x0000001f0a027819 */ /* 0x000fe200000006ff */
[----:B------:R-:W-:Y:S01]  /*3770*/  UIADD3 UR7, UPT, UPT, UR4, 0x180, URZ ;  /* 0x0000018004077890 */ /* 0x000fe2000fffe0ff */
[----:B------:R1:W-:Y:S04]  /*3780*/  SYNCS.ARRIVE.TRANS64.RED.A1T0 RZ, [R0+URZ], RZ ;  /* 0x000000ff00ff79a7 */ /* 0x0003e800081004ff */
[----:B------:R-:W2:Y:S01]  /*3790*/  SYNCS.PHASECHK.TRANS64.TRYWAIT P0, [UR4+0x190], R2 ;  /* 0x00019002ff0075a7 */ /* 0x000ea20008001104 */
[----:B-1----:R-:W-:-:S05]  /*37a0*/  IMAD.U32 R0, RZ, RZ, UR7 ;  /* 0x00000007ff007e24 */ /* 0x002fca000f8e00ff */
[----:B------:R-:W-:Y:S01]  /*37b0*/  PRMT R0, R14, 0x654, R0 ;  /* 0x000006540e007816 */ /* 0x000fe20000000000 */
[----:B--2---:R-:W-:Y:S06]  /*37c0*/  @!P0 BRA `(.L_x_68) ;  /* 0x0000009800f08947 */ /* 0x004fec0003800000 */
.L_x_183:
[----:B------:R-:W-:Y:S01]  /*37d0*/  ULEA UR8, UR5, UR6, 0x4 ;  /* 0x0000000605087291 */ /* 0x000fe2000f8e20ff */
[----:B------:R-:W-:Y:S01]  /*37e0*/  SEL R13, R0, R13, !P2 ;  /* 0x0000000d000d7207 */ /* 0x000fe20005000000 */
[----:B------:R-:W-:Y:S01]  /*37f0*/  UIADD3 UR9, UPT, UPT, UR4, 0x180, URZ ;  /* 0x0000018004097890 */ /* 0x000fe2000fffe0ff */
[----:B------:R-:W-:Y:S01]  /*3800*/  LEA R0, R9, UR6, 0x3 ;  /* 0x0000000609007c11 */ /* 0x000fe2000f8e18ff */
[----:B------:R-:W-:Y:S01]  /*3810*/  UIADD3 UR8, UPT, UPT, UR8, 0x1f0, URZ ;  /* 0x000001f008087890 */ /* 0x000fe2000fffe0ff */
[----:B-1----:R-:W-:Y:S01]  /*3820*/  SHF.L.U32 R2, R12, 0x1f, RZ ;  /* 0x0000001f0c027819 */ /* 0x002fe200000006ff */
[----:B------:R1:W-:Y:S01]  /*3830*/  @!P2 SYNCS.ARRIVE.TRANS64.RED RZ, [R13+URZ], R5 ;  /* 0x000000050dffa9a7 */ /* 0x0003e200080004ff */
[----:B------:R-:W-:Y:S01]  /*3840*/  UIADD3 UR4, UPT, UPT, UR5, 0x1, URZ ;  /* 0x0000000105047890 */ /* 0x000fe2000fffe0ff */
[----:B------:R-:W-:-:S03]  /*3850*/  VIADD R8, R4, 0x1 ;  /* 0x0000000104087836 */ /* 0x000fc60000000000 */
[----:B------:R-:W-:Y:S02]  /*3860*/  UISETP.NE.AND UP0, UPT, UR4, 0x2, UPT ;  /* 0x000000020400788c */ /* 0x000fe4000bf05270 */
[----:B------:R-:W-:Y:S06]  /*3870*/  UGETNEXTWORKID.BROADCAST [UR8], [UR9] ;  /* 0x00000000080073ca */ /* 0x000fec0008000100 */
[----:B------:R-:W-:Y:S01]  /*3880*/  USEL UR7, URZ, 0x1, UP0 ;  /* 0x00000001ff077887 */ /* 0x000fe20008000000 */
[----:B------:R-:W-:Y:S01]  /*3890*/  ISETP.NE.AND P0, PT, R8, 0x2, PT ;  /* 0x000000020800780c */ /* 0x000fe20003f05270 */
[----:B------:R-:W-:Y:S01]  /*38a0*/  USEL UR5, UR4, URZ, UP0 ;  /* 0x000000ff04057287 */ /* 0x000fe20008000000 */
[----:B------:R-:W2:Y:S03]  /*38b0*/  SYNCS.PHASECHK.TRANS64.TRYWAIT P1, [R0+URZ+0x180], R2 ;  /* 0x00018002000075a7 */ /* 0x000ea600080211ff */
[----:B------:R-:W-:Y:S01]  /*38c0*/  LOP3.LUT R10, R10, UR7, RZ, 0x3c, !PT ;  /* 0x000000070a0a7c12 */ /* 0x000fe2000f8e3cff */
[----:B-12---:R-:W-:Y:S07]  /*38d0*/  @!P1 BRA `(.L_x_69) ;  /* 0x0000009800c49947 */ /* 0x006fee0003800000 */
.L_x_184:
[----:B-1----:R-:W-:Y:S01]  /*38e0*/  LEA R2, R9, UR6, 0x4 ;  /* 0x0000000609027c11 */ /* 0x002fe2000f8e20ff */
[----:B------:R-:W-:-:S04]  /*38f0*/  VIADD R0, R0, 0x190 ;  /* 0x0000019000007836 */ /* 0x000fc80000000000 */
[----:B------:R1:W2:Y:S01]  /*3900*/  LDS.128 R4, [R2+0x1f0] ;  /* 0x0001f00002047984 */ /* 0x0002a20000000c00 */
[----:B------:R-:W-:Y:S01]  /*3910*/  PRMT R0, RZ, 0x654, R0 ;  /* 0x00000654ff007816 */ /* 0x000fe20000000000 */
[----:B------:R-:W-:Y:S01]  /*3920*/  @!PT LDS RZ, [RZ] ;  /* 0x00000000fffff984 */ /* 0x000fe20000000800 */
[----:B------:R-:W-:Y:S01]  /*3930*/  @!PT LDS RZ, [RZ] ;  /* 0x00000000fffff984 */ /* 0x000fe20000000800 */
[----:B------:R-:W-:Y:S01]  /*3940*/  @!PT LDS RZ, [RZ] ;  /* 0x00000000fffff984 */ /* 0x000fe20000000800 */
[----:B------:R-:W-:Y:S01]  /*3950*/  @!PT LDS RZ, [RZ] ;  /* 0x00000000fffff984 */ /* 0x000fe20000000800 */
[----:B------:R3:W-:Y:S06]  /*3960*/  MEMBAR.ALL.CTA ;  /* 0x0000000000007992 */ /* 0x0007ec0000008000 */
[----:B---3--:R-:W3:Y:S01]  /*3970*/  FENCE.VIEW.ASYNC.S ;  /* 0x00000000000073c6 */ /* 0x008ee20000000000 */
[----:B-1----:R-:W-:-:S04]  /*3980*/  SEL R2, RZ, 0x1, P0 ;  /* 0x00000001ff027807 */ /* 0x002fc80000000000 */
[----:B------:R-:W-:Y:S01]  /*3990*/  LOP3.LUT R11, R11, R2, RZ, 0x3c, !PT ;  /* 0x000000020b0b7212 */ /* 0x000fe200078e3cff */
[----:B---3--:R1:W-:Y:S01]  /*39a0*/  SYNCS.ARRIVE.TRANS64.RED.A1T0 RZ, [R0+URZ], RZ ;  /* 0x000000ff00ff79a7 */ /* 0x0083e200081004ff */
[----:B--2---:R-:W-:Y:S02]  /*39b0*/  LOP3.LUT P3, RZ, R6, 0x1, RZ, 0xc0, !PT ;  /* 0x0000000106ff7812 */ /* 0x004fe4000786c0ff */
[----:B------:R-:W-:Y:S01]  /*39c0*/  SEL R4, R8, RZ, P0 ;  /* 0x000000ff08047207 */ /* 0x000fe20000000000 */
[----:B-1----:R-:W-:-:S05]  /*39d0*/  VIADD R0, R9, 0x1 ;  /* 0x0000000109007836 */ /* 0x002fca0000000000 */
[----:B------:R-:W-:-:S04]  /*39e0*/  ISETP.NE.AND P1, PT, R0, 0x2, PT ;  /* 0x000000020000780c */ /* 0x000fc80003f25270 */
[----:B------:R-:W-:Y:S02]  /*39f0*/  SEL R3, RZ, 0x1, P1 ;  /* 0x00000001ff037807 */ /* 0x000fe40000800000 */
[----:B------:R-:W-:Y:S02]  /*3a00*/  SEL R9, R0, RZ, P1 ;  /* 0x000000ff00097207 */ /* 0x000fe40000800000 */
[----:B------:R-:W-:Y:S01]  /*3a10*/  LOP3.LUT R12, R12, R3, RZ, 0x3c, !PT ;  /* 0x000000030c0c7212 */ /* 0x000fe200078e3cff */
[----:B------:R-:W-:Y:S06]  /*3a20*/  @P3 BRA `(.L_x_70) ;  /* 0xfffffffc002c3947 */ /* 0x000fec000383ffff */
[----:B------:R-:W-:Y:S01]  /*3a30*/  ULEA UR4, UR5, UR6, 0x3 ;  /* 0x0000000605047291 */ /* 0x000fe2000f8e18ff */
[----:B------:R-:W-:-:S08]  /*3a40*/  SHF.L.U32 R0, R10, 0x1f, RZ ;  /* 0x0000001f0a007819 */ /* 0x000fd000000006ff */
[----:B------:R-:W1:Y:S02]  /*3a50*/  SYNCS.PHASECHK.TRANS64 P0, [UR4+0x190], R0 ;  /* 0x00019000ff0075a7 */ /* 0x000e640008001004 */
[----:B-1----:R-:W-:Y:S05]  /*3a60*/  @P0 BRA `(.L_x_71) ;  /* 0x0000000000080947 */ /* 0x002fea0003800000 */
[----:B------:R-:W1:Y:S02]  /*3a70*/  SYNCS.PHASECHK.TRANS64.TRYWAIT P0, [UR4+0x190], R0 ;  /* 0x00019000ff0075a7 */ /* 0x000e640008001104 */
[----:B-1----:R-:W-:Y:S05]  /*3a80*/  @!P0 BRA `(.L_x_72) ;  /* 0x00000098006c8947 */ /* 0x002fea0003800000 */
.L_x_71:
[----:B------:R-:W-:-:S04]  /*3a90*/  UIADD3 UR7, UPT, UPT, UR5, 0x1, URZ ;  /* 0x0000000105077890 */ /* 0x000fc8000fffe0ff */
[----:B------:R-:W-:-:S04]  /*3aa0*/  UISETP.NE.AND UP0, UPT, UR7, 0x2, UPT ;  /* 0x000000020700788c */ /* 0x000fc8000bf05270 */
[----:B------:R-:W-:Y:S02]  /*3ab0*/  USEL UR8, URZ, 0x1, UP0 ;  /* 0x00000001ff087887 */ /* 0x000fe40008000000 */
[----:B------:R-:W-:-:S04]  /*3ac0*/  USEL UR7, UR7, URZ, UP0 ;  /* 0x000000ff07077287 */ /* 0x000fc80008000000 */
[----:B------:R-:W-:Y:S01]  /*3ad0*/  ULEA UR7, UR7, UR6, 0x3 ;  /* 0x0000000607077291 */ /* 0x000fe2000f8e18ff */
[----:B-1----:R-:W-:-:S04]  /*3ae0*/  LOP3.LUT R2, R10, UR8, RZ, 0x3c, !PT ;  /* 0x000000080a027c12 */ /* 0x002fc8000f8e3cff */
[----:B------:R-:W-:-:S04]  /*3af0*/  SHF.L.U32 R0, R2, 0x1f, RZ ;  /* 0x0000001f02007819 */ /* 0x000fc800000006ff */
[----:B------:R-:W1:Y:S02]  /*3b00*/  SYNCS.PHASECHK.TRANS64 P0, [UR7+0x190], R0 ;  /* 0x00019000ff0075a7 */ /* 0x000e640008001007 */
[----:B-1----:R-:W-:Y:S05]  /*3b10*/  @P0 EXIT ;  /* 0x000000000000094d */ /* 0x002fea0003800000 */
[----:B------:R-:W-:Y:S02]  /*3b20*/  SHF.L.U32 R2, R2, 0x1f, RZ ;  /* 0x0000001f02027819 */ /* 0x000fe400000006ff */
[----:B------:R-:W-:-:S07]  /*3b30*/  MOV R0, UR7 ;  /* 0x0000000700007c02 */ /* 0x000fce0008000f00 */
.L_x_73:
[----:B-1----:R1:W2:Y:S02]  /*3b40*/  SYNCS.PHASECHK.TRANS64.TRYWAIT P0, [R0+URZ+0x190], R2 ;  /* 0x00019002000075a7 */ /* 0x0022a400080011ff */
[----:B--2---:R-:W-:Y:S05]  /*3b50*/  @!P0 NANOSLEEP.SYNCS 0x989680 ;  /* 0x009896800000895d */ /* 0x004fea0003900000 */
[----:B------:R-:W2:Y:S02]  /*3b60*/  @!P0 SYNCS.PHASECHK.TRANS64 P0, [R0+URZ+0x190], R2 ;  /* 0x00019002000085a7 */ /* 0x000ea400080010ff */
[----:B--2---:R-:W-:Y:S05]  /*3b70*/  @P0 EXIT ;  /* 0x000000000000094d */ /* 0x004fea0003800000 */
[----:B------:R-:W-:Y:S05]  /*3b80*/  BRA `(.L_x_73) ;  /* 0xfffffffc00ec7947 */ /* 0x000fea000383ffff */
.L_x_66:
[----:B------:R-:W-:Y:S05]  /*3b90*/  BRA.U UP5, `(.L_x_74) ;  /* 0x0000001105407547 */ /* 0x000fea000b800000 */
[----:B------:R-:W-:Y:S01]  /*3ba0*/  UMOV UR6, 0x40 ;  /* 0x0000004000067882 */ /* 0x000fe20000000000 */
[----:B------:R-:W-:Y:S01]  /*3bb0*/  NOP ;  /* 0x0000000000007918 */ /* 0x000fe20000000000 */
[----:B------:R-:W-:Y:S01]  /*3bc0*/  ULEA UR6, UR5, UR6, 0x18 ;  /* 0x0000000605067291 */ /* 0x000fe2000f8ec0ff */
[----:B------:R-:W-:Y:S02]  /*3bd0*/  UMOV UR4, 0x400 ;  /* 0x0000040000047882 */ /* 0x000fe40000000000 */
[----:B------:R-:W-:-:S06]  /*3be0*/  ULEA UR5, UR5, UR4, 0x18 ;  /* 0x0000000405057291 */ /* 0x000fcc000f8ec0ff */
[----:B------:R-:W1:Y:S02]  /*3bf0*/  LDS.U8 R0, [UR6+0x1c] ;  /* 0x00001c06ff007984 */ /* 0x000e640008000000 */
[----:B-1----:R-:W-:-:S13]  /*3c00*/  ISETP.NE.AND P0, PT, R0, RZ, PT ;  /* 0x000000ff0000720c */ /* 0x002fda0003f05270 */
[----:B------:R-:W-:Y:S05]  /*3c10*/  @P0 BRA `(.L_x_75) ;  /* 0x0000000400080947 */ /* 0x000fea0003800000 */
[----:B------:R-:W-:Y:S02]  /*3c20*/  UISETP.NE.U32.AND UP1, UPT, UR28, 0x1, UPT ;  /* 0x000000011c00788c */ /* 0x000fe4000bf25070 */
[----:B------:R-:W-:-:S07]  /*3c30*/  UIADD3 UR7, UPT, UPT, UR6, 0x8, URZ ;  /* 0x0000000806077890 */ /* 0x000fce000fffe0ff */
[----:B------:R-:W-:Y:S05]  /*3c40*/  BRA.U !UP1, `(.L_x_76) ;  /* 0x00000001099c7547 */ /* 0x000fea000b800000 */
[----:B------:R-:W-:Y:S01]  /*3c50*/  ELECT P0, URZ, PT ;  /* 0x0000000000ff782f */ /* 0x000fe20003800000 */
[----:B------:R-:W-:-:S12]  /*3c60*/  BSSY B0, `(.L_x_76) ;  /* 0x0000025000007945 */ /* 0x000fd80003800000 */
[----:B------:R-:W-:Y:S05]  /*3c70*/  @!P0 BRA `(.L_x_77) ;  /* 0x00000000008c8947 */ /* 0x000fea0003800000 */
[----:B------:R-:W-:-:S05]  /*3c80*/  UMOV UR4, 0x10 ;  /* 0x0000001000047882 */ /* 0x000fca0000000000 */
[----:B------:R-:W-:Y:S04]  /*3c90*/  DEPBAR.LE SB1, 0x36 ;  /* 0x00009d800000791a */ /* 0x000fe80000000000 */
[----:B------:R-:W1:Y:S02]  /*3ca0*/  UTCATOMSWS.2CTA.FIND_AND_SET.ALIGN UP0, UR4, UR4 ;  /* 0x00000004000475e3 */ /* 0x000e640008200800 */
[----:B-1----:R-:W-:Y:S01]  /*3cb0*/  MOV R0, UR4 ;  /* 0x0000000400007c02 */ /* 0x002fe20008000f00 */
[----:B------:R-:W-:Y:S06]  /*3cc0*/  BRA.U UP0, `(.L_x_78) ;  /* 0x0000000100187547 */ /* 0x000fec000b800000 */
.L_x_79:
[----:B------:R-:W-:Y:S05]  /*3cd0*/  NANOSLEEP 0x64 ;  /* 0x000000640000795d */ /* 0x000fea0003800000 */
[----:B------:R-:W-:-:S05]  /*3ce0*/  UMOV UR4, 0x10 ;  /* 0x0000001000047882 */ /* 0x000fca0000000000 */
[----:B------:R-:W-:Y:S04]  /*3cf0*/  DEPBAR.LE SB1, 0x36 ;  /* 0x00009d800000791a */ /* 0x000fe80000000000 */
[----:B------:R-:W1:Y:S02]  /*3d00*/  UTCATOMSWS.2CTA.FIND_AND_SET.ALIGN UP0, UR4, UR4 ;  /* 0x00000004000475e3 */ /* 0x000e640008200800 */
[----:B-1----:R-:W-:Y:S01]  /*3d10*/  MOV R0, UR4 ;  /* 0x0000000400007c02 */ /* 0x002fe20008000f00 */
[----:B------:R-:W-:Y:S05]  /*3d20*/  BRA.U !UP0, `(.L_x_79) ;  /* 0xfffffffd08e87547 */ /* 0x000fea000b83ffff */
.L_x_78:
[----:B------:R-:W1:Y:S01]  /*3d30*/  LDS R2, [UR6+0x10] ;  /* 0x00001006ff027984 */ /* 0x000e620008000800 */
[----:B------:R-:W-:Y:S01]  /*3d40*/  IMAD.U32 R3, RZ, RZ, UR5 ;  /* 0x00000005ff037e24 */ /* 0x000fe2000f8e00ff */
[----:B------:R-:W-:-:S03]  /*3d50*/  MOV R4, UR27 ;  /* 0x0000001b00047c02 */ /* 0x000fc60008000f00 */
[----:B------:R-:W-:Y:S01]  /*3d60*/  VIADD R3, R3, 0x210 ;  /* 0x0000021003037836 */ /* 0x000fe20000000000 */
[----:B-1----:R-:W-:-:S04]  /*3d70*/  SHF.L.U32 R2, R2, 0x1f, RZ ;  /* 0x0000001f02027819 */ /* 0x002fc800000006ff */
[----:B------:R-:W1:Y:S02]  /*3d80*/  SYNCS.PHASECHK.TRANS64.TRYWAIT P0, [UR6+0x8], R2 ;  /* 0x00000802ff0075a7 */ /* 0x000e640008001106 */
[----:B-1----:R-:W-:Y:S05]  /*3d90*/  @P0 BRA `(.L_x_80) ;  /* 0x0000000000080947 */ /* 0x002fea0003800000 */
[----:B------:R-:W1:Y:S02]  /*3da0*/  SYNCS.PHASECHK.TRANS64.TRYWAIT P0, [UR6+0x8], R2 ;  /* 0x00000802ff0075a7 */ /* 0x000e640008001106 */
[----:B-1----:R-:W-:Y:S05]  /*3db0*/  @!P0 BRA `(.L_x_81) ;  /* 0x0000009400b88947 */ /* 0x002fea0003800000 */
.L_x_80:
[----:B------:R-:W-:Y:S01]  /*3dc0*/  HFMA2 R9, -RZ, RZ, 0, 5.9604644775390625e-08 ;  /* 0x00000001ff097431 */ /* 0x000fe200000001ff */
[----:B------:R-:W-:Y:S01]  /*3dd0*/  UPRMT UR4, UR27, 0x654, UR7 ;  /* 0x000006541b047896 */ /* 0x000fe20008000007 */
[----:B------:R-:W-:Y:S01]  /*3de0*/  PRMT R4, R4, 0x654, R3 ;  /* 0x0000065404047816 */ /* 0x000fe20000000003 */
[----:B------:R-:W-:Y:S02]  /*3df0*/  IMAD.MOV.U32 R3, RZ, RZ, 0xffff ;  /* 0x0000ffffff037424 */ /* 0x000fe400078e00ff */
[----:B------:R-:W-:Y:S02]  /*3e00*/  IMAD.MOV.U32 R10, RZ, RZ, 0x4 ;  /* 0x00000004ff0a7424 */ /* 0x000fe400078e00ff */
[----:B------:R-:W-:Y:S01]  /*3e10*/  IMAD.SHL.U32 R6, R0, 0x20, RZ ;  /* 0x0000002000067824 */ /* 0x000fe200078e00ff */
[----:B-1----:R-:W-:Y:S02]  /*3e20*/  MOV R5, UR4 ;  /* 0x0000000400057c02 */ /* 0x002fe40008000f00 */
[-C--:B------:R-:W-:Y:S01]  /*3e30*/  SHF.L.U32 R3, R3, R0.reuse, RZ ;  /* 0x0000000003037219 */ /* 0x080fe200000006ff */
[----:B------:R1:W-:Y:S01]  /*3e40*/  SYNCS.ARRIVE.TRANS64.RED RZ, [UR4], R10 ;  /* 0x0000000affff79a7 */ /* 0x0003e20008000404 */
[----:B------:R-:W-:Y:S01]  /*3e50*/  SHF.L.U32 R2, R9, R0, RZ ;  /* 0x0000000009027219 */ /* 0x000fe200000006ff */
[----:B------:R1:W-:Y:S04]  /*3e60*/  STS [UR5+0x210], R6 ;  /* 0x00021006ff007988 */ /* 0x0003e80008000805 */
[----:B------:R1:W-:Y:S04]  /*3e70*/  STAS [R4.64], R0 ;  /* 0x0000000004007dbd */ /* 0x0003e8000c0008ff */
[----:B------:R1:W-:Y:S04]  /*3e80*/  ATOMS.OR RZ, [UR6+0x14], R3 ;  /* 0x00001403ffff798c */ /* 0x0003e8000b000006 */
[----:B------:R1:W-:Y:S04]  /*3e90*/  ATOMS.OR RZ, [UR6+0x18], R2 ;  /* 0x00001802ffff798c */ /* 0x0003e8000b000006 */
[----:B------:R1:W-:Y:S02]  /*3ea0*/  ATOMS.XOR RZ, [UR6+0x10], R9 ;  /* 0x00001009ffff798c */ /* 0x0003e4000b800006 */
.L_x_77:
[----:B------:R-:W-:Y:S05]  /*3eb0*/  BSYNC B0 ;  /* 0x0000000000007941 */ /* 0x000fea0003800000 */
.L_x_76:
[----:B------:R-:W-:Y:S05]  /*3ec0*/  BRA.U UP1, `(.L_x_82) ;  /* 0x00000001016c7547 */ /* 0x000fea000b800000 */
[----:B------:R-:W-:-:S03]  /*3ed0*/  UMOV UR4, 0xffffffff ;  /* 0xffffffff00047882 */ /* 0x000fc60000000000 */
[----:B------:R-:W-:Y:S05]  /*3ee0*/  BRA.DIV UR4, `(.L_x_83) ;  /* 0x0000009604847947 */ /* 0x000fea000b800000 */
[----:B------:R-:W-:-:S13]  /*3ef0*/  ELECT P0, URZ, PT ;  /* 0x0000000000ff782f */ /* 0x000fda0003800000 */
.L_x_188:
[----:B------:R-:W-:Y:S05]  /*3f00*/  @!P0 BRA `(.L_x_82) ;  /* 0x00000000005c8947 */ /* 0x000fea0003800000 */
[----:B-1----:R-:W1:Y:S02]  /*3f10*/  LDS R0, [UR6+0x10] ;  /* 0x00001006ff007984 */ /* 0x002e640008000800 */
[----:B-1----:R-:W-:-:S04]  /*3f20*/  SHF.L.U32 R0, R0, 0x1f, RZ ;  /* 0x0000001f00007819 */ /* 0x002fc800000006ff */
[----:B------:R-:W1:Y:S02]  /*3f30*/  SYNCS.PHASECHK.TRANS64.TRYWAIT P0, [UR6+0x8], R0 ;  /* 0x00000800ff0075a7 */ /* 0x000e640008001106 */
[----:B-1----:R-:W-:Y:S05]  /*3f40*/  @P0 BRA `(.L_x_84) ;  /* 0x0000000000080947 */ /* 0x002fea0003800000 */
[----:B------:R-:W1:Y:S02]  /*3f50*/  SYNCS.PHASECHK.TRANS64.TRYWAIT P0, [UR6+0x8], R0 ;  /* 0x00000800ff0075a7 */ /* 0x000e640008001106 */
[----:B-1----:R-:W-:Y:S05]  /*3f60*/  @!P0 BRA `(.L_x_85) ;  /* 0x0000009400888947 */ /* 0x002fea0003800000 */
.L_x_84:
[----:B-1----:R-:W1:Y:S01]  /*3f70*/  LDS R0, [UR5+0x210] ;  /* 0x00021005ff007984 */ /* 0x002e620008000800 */
[----:B------:R-:W-:Y:S02]  /*3f80*/  HFMA2 R4, -RZ, RZ, 0, 5.9604644775390625e-08 ;  /* 0x00000001ff047431 */ /* 0x000fe400000001ff */
[----:B------:R-:W-:Y:S01]  /*3f90*/  IMAD.MOV.U32 R2, RZ, RZ, 0xffff ;  /* 0x0000ffffff027424 */ /* 0x000fe200078e00ff */
[----:B------:R-:W-:Y:S01]  /*3fa0*/  UPRMT UR4, UR27, 0x654, UR7 ;  /* 0x000006541b047896 */ /* 0x000fe20008000007 */
[----:B-1----:R-:W-:-:S03]  /*3fb0*/  IMAD.SHL.U32 R3, R0, 0x20, RZ ;  /* 0x0000002000037824 */ /* 0x002fc600078e00ff */
[-C--:B------:R-:W-:Y:S02]  /*3fc0*/  SHF.L.U32 R2, R2, R0.reuse, RZ ;  /* 0x0000000002027219 */ /* 0x080fe400000006ff */
[----:B------:R-:W-:Y:S01]  /*3fd0*/  SHF.L.U32 R0, R4, R0, RZ ;  /* 0x0000000004007219 */ /* 0x000fe200000006ff */
[----:B------:R2:W-:Y:S04]  /*3fe0*/  STS [UR5+0x210], R3 ;  /* 0x00021003ff007988 */ /* 0x0005e80008000805 */
[----:B------:R2:W-:Y:S04]  /*3ff0*/  ATOMS.OR RZ, [UR6+0x14], R2 ;  /* 0x00001402ffff798c */ /* 0x0005e8000b000006 */
[----:B------:R2:W-:Y:S01]  /*4000*/  ATOMS.OR RZ, [UR6+0x18], R0 ;  /* 0x00001800ffff798c */ /* 0x0005e2000b000006 */
[----:B------:R-:W-:Y:S03]  /*4010*/  SYNCS.ARRIVE.TRANS64.RED.A1T0 RZ, [UR4], RZ ;  /* 0x000000ffffff79a7 */ /* 0x000fe60008100404 */
[----:B------:R2:W-:Y:S01]  /*4020*/  ATOMS.XOR RZ, [UR6+0x10], R4 ;  /* 0x00001004ffff798c */ /* 0x0005e2000b800006 */
[----:B------:R-:W-:Y:S05]  /*4030*/  BRA `(.L_x_82) ;  /* 0x0000000000107947 */ /* 0x000fea0003800000 */
.L_x_75:
[----:B------:R-:W-:Y:S02]  /*4040*/  MOV R0, 0xffffffff ;  /* 0xffffffff00007802 */ /* 0x000fe40000000f00 */
[----:B------:R-:W-:-:S03]  /*4050*/  MOV R2, 0x4080 ;  /* 0x0000408000027802 */ /* 0x000fc60000000f00 */
[----:B------:R1:W-:Y:S04]  /*4060*/  STS [UR5+0x210], R0 ;  /* 0x00021000ff007988 */ /* 0x0003e80008000805 */
[----:B-1---5:R-:W-:Y:S05]  /*4070*/  CALL.REL.NOINC `($__internal_1_$__cuda_sm10x_tcgen05_guardrail_trap_phase_invalid_during_alloc) ;  /* 0x0000009800647944 */ /* 0x022fea0003c00000 */
.L_x_82:
[----:B------:R-:W-:Y:S05]  /*4080*/  WARPSYNC.ALL ;  /* 0x0000000000007948 */ /* 0x000fea0003800000 */
[----:B------:R-:W3:Y:S01]  /*4090*/  S2UR UR4, SR_CgaCtaId ;  /* 0x00000000000479c3 */ /* 0x000ee20000008800 */
[----:B------:R-:W-:Y:S01]  /*40a0*/  UMOV UR14, 0x400 ;  /* 0x00000400000e7882 */ /* 0x000fe20000000000 */
[----:B------:R-:W-:-:S06]  /*40b0*/  NOP ;  /* 0x0000000000007918 */ /* 0x000fcc0000000000 */
[----:B------:R-:W-:Y:S06]  /*40c0*/  BAR.ARV 0x6, 0xa0 ;  /* 0x0182800000007b1d */ /* 0x000fec0000002000 */
[----:B------:R-:W4:Y:S01]  /*40d0*/  LDCU UR6, c[0x0][0x38c] ;  /* 0x00007180ff0677ac */ /* 0x000f220008000800 */
[----:B-12---:R-:W-:Y:S01]  /*40e0*/  LOP3.LUT R2, R7, 0xffff, RZ, 0xc0, !PT ;  /* 0x0000ffff07027812 */ /* 0x006fe200078ec0ff */
[----:B------:R-:W-:Y:S01]  /*40f0*/  IMAD.MOV.U32 R6, RZ, RZ, 0x1 ;  /* 0x00000001ff067424 */ /* 0x000fe200078e00ff */
[----:B------:R-:W-:Y:S01]  /*4100*/  LOP3.LUT R0, R8, 0xffff, RZ, 0xc0, !PT ;  /* 0x0000ffff08007812 */ /* 0x000fe200078ec0ff */
[----:B------:R-:W-:Y:S01]  /*4110*/  IMAD.MOV.U32 R7, RZ, RZ, RZ ;  /* 0x000000ffff077224 */ /* 0x000fe200078e00ff */
[----:B------:R-:W-:Y:S01]  /*4120*/  R2UR UR17, R2 ;  /* 0x00000000021172ca */ /* 0x000fe200000e0000 */
[----:B------:R-:W-:Y:S01]  /*4130*/  IMAD.MOV.U32 R2, RZ, RZ, RZ ;  /* 0x000000ffff027224 */ /* 0x000fe200078e00ff */
[----:B------:R-:W-:Y:S01]  /*4140*/  R2UR UR25, R0 ;  /* 0x00000000001972ca */ /* 0x000fe200000e0000 */
[----:B------:R-:W-:Y:S01]  /*4150*/  IMAD.MOV.U32 R0, RZ, RZ, RZ ;  /* 0x000000ffff007224 */ /* 0x000fe200078e00ff */
[----:B------:R-:W-:Y:S01]  /*4160*/  UMOV UR20, URZ ;  /* 0x000000ff00147c82 */ /* 0x000fe20008000000 */
[----:B---3--:R-:W-:Y:S01]  /*4170*/  ULEA UR14, UR4, UR14, 0x18 ;  /* 0x0000000e040e7291 */ /* 0x008fe2000f8ec0ff */
[----:B------:R-:W-:Y:S01]  /*4180*/  UMOV UR12, URZ ;  /* 0x000000ff000c7c82 */ /* 0x000fe20008000000 */
[----:B------:R-:W-:-:S02]  /*4190*/  UISETP.NE.AND UP3, UPT, UR28, URZ, UPT ;  /* 0x000000ff1c00728c */ /* 0x000fc4000bf65270 */
[----:B------:R-:W-:Y:S02]  /*41a0*/  UIADD3 UR5, UPT, UPT, UR14, 0xe400, URZ ;  /* 0x0000e4000e057890 */ /* 0x000fe4000fffe0ff */
[----:B------:R-:W-:-:S03]  /*41b0*/  UIADD3 UR4, UPT, UPT, UR14, 0x24400, URZ ;  /* 0x000244000e047890 */ /* 0x000fc6000fffe0ff */
[----:B------:R-:W1:Y:S01]  /*41c0*/  LDS R3, [UR14+0x210] ;  /* 0x0002100eff037984 */ /* 0x000e620008000800 */
[----:B----4-:R-:W-:Y:S02]  /*41d0*/  UIADD3 UR6, UPT, UPT, UR6, 0x1f, URZ ;  /* 0x0000001f06067890 */ /* 0x010fe4000fffe0ff */
[----:B------:R-:W-:Y:S02]  /*41e0*/  USHF.R.U32.HI UR5, URZ, 0x4, UR5 ;  /* 0x00000004ff057899 */ /* 0x000fe40008011605 */
[----:B------:R-:W-:Y:S02]  /*41f0*/  USHF.R.S32.HI UR21, URZ, 0x1f, UR6 ;  /* 0x0000001fff157899 */ /* 0x000fe40008011406 */
[----:B------:R-:W-:Y:S02]  /*4200*/  USHF.R.U32.HI UR4, URZ, 0x4, UR4 ;  /* 0x00000004ff047899 */ /* 0x000fe40008011604 */
[----:B------:R-:W-:Y:S02]  /*4210*/  ULEA.HI UR21, UR21, UR6, URZ, 0x5 ;  /* 0x0000000615157291 */ /* 0x000fe4000f8f28ff */
[----:B------:R-:W-:-:S02]  /*4220*/  ULOP3.LUT UR5, UR5, 0x3fff, URZ, 0xc0, !UPT ;  /* 0x00003fff05057892 */ /* 0x000fc4000f8ec0ff */
[----:B------:R-:W-:Y:S02]  /*4230*/  USHF.R.S32.HI UR21, URZ, 0x5, UR21 ;  /* 0x00000005ff157899 */ /* 0x000fe40008011415 */
[----:B------:R-:W-:Y:S02]  /*4240*/  ULOP3.LUT UR4, UR4, 0x3fff, URZ, 0xc0, !UPT ;  /* 0x00003fff04047892 */ /* 0x000fe4000f8ec0ff */
[----:B------:R-:W-:Y:S02]  /*4250*/  UISETP.LT.AND UP0, UPT, UR21, 0x1, UPT ;  /* 0x000000011500788c */ /* 0x000fe4000bf01270 */
[----:B------:R-:W-:Y:S02]  /*4260*/  ULOP3.LUT UR18, UR5, 0x10000, URZ, 0xfc, !UPT ;  /* 0x0001000005127892 */ /* 0x000fe4000f8efcff */
[----:B------:R-:W-:Y:S02]  /*4270*/  ULOP3.LUT UR4, UR4, 0x10000, URZ, 0xfc, !UPT ;  /* 0x0001000004047892 */ /* 0x000fe4000f8efcff */
[----:B------:R-:W-:Y:S01]  /*4280*/  USEL UR24, UR21, 0x1, !UP0 ;  /* 0x0000000115187887 */ /* 0x000fe2000c000000 */
[----:B------:R-:W-:Y:S01]  /*4290*/  UMOV UR11, URZ ;  /* 0x000000ff000b7c82 */ /* 0x000fe20008000000 */
[----:B------:R-:W-:Y:S01]  /*42a0*/  UMOV UR22, 0x0 ;  /* 0x0000000000167882 */ /* 0x000fe20000000000 */
[----:B------:R-:W-:Y:S01]  /*42b0*/  UMOV UR23, 0x10380010 ;  /* 0x1038001000177882 */ /* 0x000fe20000000000 */
[----:B-1----:R-:W-:-:S15]  /*42c0*/  R2UR UR26, R3 ;  /* 0x00000000031a72ca */ /* 0x002fde00000e0000 */
.L_x_93:
[C---:B------:R-:W-:Y:S02]  /*42d0*/  LEA R3, R2.reuse, UR14, 0x3 ;  /* 0x0000000e02037c11 */ /* 0x040fe4000f8e18ff */
[----:B------:R-:W-:Y:S02]  /*42e0*/  SHF.L.U32 R4, R7, 0x1f, RZ ;  /* 0x0000001f07047819 */ /* 0x000fe400000006ff */
[----:B------:R-:W-:Y:S02]  /*42f0*/  LEA R5, R2, UR14, 0x4 ;  /* 0x0000000e02057c11 */ /* 0x000fe4000f8e20ff */
[----:B------:R-:W1:Y:S02]  /*4300*/  SYNCS.PHASECHK.TRANS64.TRYWAIT P0, [R3+URZ+0x180], R4 ;  /* 0x00018004030075a7 */ /* 0x000e6400080011ff */
[----:B-1----:R-:W-:Y:S05]  /*4310*/  @!P0 BRA `(.L_x_86) ;  /* 0x0000009000b48947 */ /* 0x002fea0003800000 */
.L_x_189:
[----:B------:R2:W3:Y:S01]  /*4320*/  LDS.128 R8, [R5+0x1f0] ;  /* 0x0001f00005087984 */ /* 0x0004e20000000c00 */
[----:B-1----:R-:W-:Y:S01]  /*4330*/  VIADD R3, R3, 0x190 ;  /* 0x0000019003037836 */ /* 0x002fe20000000000 */
[----:B------:R-:W-:Y:S01]  /*4340*/  IADD3 R4, PT, PT, R2, 0x1, RZ ;  /* 0x0000000102047810 */ /* 0x000fe20007ffe0ff */
[----:B------:R-:W-:Y:S01]  /*4350*/  @!PT LDS RZ, [RZ] ;  /* 0x00000000fffff984 */ /* 0x000fe20000000800 */
[----:B------:R-:W-:Y:S01]  /*4360*/  @!PT LDS RZ, [RZ] ;  /* 0x00000000fffff984 */ /* 0x000fe20000000800 */
[----:B------:R-:W-:Y:S01]  /*4370*/  @!PT LDS RZ, [RZ] ;  /* 0x00000000fffff984 */ /* 0x000fe20000000800 */
[----:B------:R-:W-:Y:S01]  /*4380*/  @!PT LDS RZ, [RZ] ;  /* 0x00000000fffff984 */ /* 0x000fe20000000800 */
[----:B------:R1:W-:Y:S06]  /*4390*/  MEMBAR.ALL.CTA ;  /* 0x0000000000007992 */ /* 0x0003ec0000008000 */
[----:B-1----:R-:W1:Y:S01]  /*43a0*/  FENCE.VIEW.ASYNC.S ;  /* 0x00000000000073c6 */ /* 0x002e620000000000 */
[----:B------:R-:W-:-:S04]  /*43b0*/  PRMT R3, RZ, 0x654, R3 ;  /* 0x00000654ff037816 */ /* 0x000fc80000000003 */
[----:B-1----:R2:W-:Y:S01]  /*43c0*/  SYNCS.ARRIVE.TRANS64.RED.A1T0 RZ, [R3+URZ], RZ ;  /* 0x000000ff03ff79a7 */ /* 0x0025e200081004ff */
[----:B------:R-:W-:Y:S05]  /*43d0*/  BRA.U UP3, `(.L_x_87) ;  /* 0x0000000103cc7547 */ /* 0x000fea000b800000 */
[----:B------:R-:W1:Y:S01]  /*43e0*/  LDCU UR5, c[0x0][0x38c] ;  /* 0x00007180ff0577ac */ /* 0x000e620008000800 */
[----:B------:R-:W-:Y:S02]  /*43f0*/  PLOP3.LUT P1, PT, PT, PT, PT, 0x80, 0x8 ;  /* 0x000000000008781c */ /* 0x000fe40003f2f070 */
[----:B------:R-:W-:Y:S01]  /*4400*/  SHF.L.U32 R2, R6, 0x1f, RZ ;  /* 0x0000001f06027819 */ /* 0x000fe200000006ff */
[----:B------:R-:W-:Y:S02]  /*4410*/  ULEA UR19, UR20, UR14, 0x3 ;  /* 0x0000000e14137291 */ /* 0x000fe4000f8e18ff */
[----:B-1----:R-:W-:-:S06]  /*4420*/  UISETP.GE.AND UP0, UPT, UR5, 0x1, UPT ;  /* 0x000000010500788c */ /* 0x002fcc000bf06270 */
[----:B------:R-:W-:-:S05]  /*4430*/  PLOP3.LUT P0, PT, PT, PT, UP0, 0x80, 0x8 ;  /* 0x000000000008781c */ /* 0x000fca0003f0f008 */
[----:B------:R-:W-:-:S08]  /*4440*/  @UP0 ULEA UR5, UR12, UR14, 0x3 ;  /* 0x0000000e0c050291 */ /* 0x000fd0000f8e18ff */
[----:B--2---:R-:W-:-:S04]  /*4450*/  @P0 SHF.L.U32 R3, R0, 0x1f, RZ ;  /* 0x0000001f00030819 */ /* 0x004fc800000006ff */
[----:B------:R1:W2:Y:S01]  /*4460*/  @P0 SYNCS.PHASECHK.TRANS64.TRYWAIT P1, [UR5], R3 ;  /* 0x00000003ff0005a7 */ /* 0x0002a20008021105 */
[----:B------:R-:W4:Y:S02]  /*4470*/  SYNCS.PHASECHK.TRANS64.TRYWAIT P0, [UR19+0x1b0], R2 ;  /* 0x0001b002ff0075a7 */ /* 0x000f240008001113 */
[----:B-12-4-:R-:W-:Y:S05]  /*4480*/  @!P0 BRA `(.L_x_88) ;  /* 0x00000090006c8947 */ /* 0x016fea0003800000 */
.L_x_191:
[----:B------:R-:W-:Y:S01]  /*4490*/  UMOV UR15, UR11 ;  /* 0x0000000b000f7c82 */ /* 0x000fe20008000000 */
[----:B------:R-:W-:Y:S05]  /*44a0*/  BRA.U !UP0, `(.L_x_89) ;  /* 0x0000000108887547 */ /* 0x000fea000b800000 */
[----:B------:R-:W-:Y:S02]  /*44b0*/  UIADD3 UR15, UPT, UPT, UR24, UR11, URZ ;  /* 0x0000000b180f7290 */ /* 0x000fe4000fffe0ff */
[----:B------:R-:W-:Y:S02]  /*44c0*/  UIMAD UR16, UR20, 0xe0, UR26 ;  /* 0x000000e0141078a4 */ /* 0x000fe4000f8e021a */
[----:B------:R-:W-:Y:S01]  /*44d0*/  UPLOP3.LUT UP2, UPT, UPT, UPT, UPT, 0x40, 0x4 ;  /* 0x000000000004789c */ /* 0x000fe20003f4e870 */
[----:B------:R-:W-:Y:S01]  /*44e0*/  UMOV UR13, UR21 ;  /* 0x00000015000d7c82 */ /* 0x000fe20008000000 */
[----:B------:R-:W-:-:S09]  /*44f0*/  UMOV UR5, UR12 ;  /* 0x0000000c00057c82 */ /* 0x000fd20008000000 */
.L_x_92:
[----:B--2---:R-:W-:Y:S01]  /*4500*/  ULEA UR7, UR5, UR14, 0x3 ;  /* 0x0000000e05077291 */ /* 0x004fe2000f8e18ff */
[----:B----4-:R-:W-:Y:S11]  /*4510*/  @P1 BRA `(.L_x_90) ;  /* 0x00000000000c1947 */ /* 0x010ff60003800000 */
[----:B-1----:R-:W-:Y:S04]  /*4520*/  SHF.L.U32 R2, R0, 0x1f, RZ ;  /* 0x0000001f00027819 */ /* 0x002fe800000006ff */
[----:B------:R-:W1:Y:S02]  /*4530*/  SYNCS.PHASECHK.TRANS64.TRYWAIT P0, [UR7], R2 ;  /* 0x00000002ff0075a7 */ /* 0x000e640008001107 */
[----:B-1----:R-:W-:Y:S05]  /*4540*/  @!P0 BRA `(.L_x_91) ;  /* 0x0000009000548947 */ /* 0x002fea0003800000 */
.L_x_90:
[----:B------:R-:W-:Y:S01]  /*4550*/  UISETP.NE.AND UP0, UPT, UR13, 0x1, UPT ;  /* 0x000000010d00788c */ /* 0x000fe2000bf05270 */
[----:B------:R-:W-:Y:S01]  /*4560*/  PLOP3.LUT P1, PT, PT, PT, PT, 0x80, 0x8 ;  /* 0x000000000008781c */ /* 0x000fe20003f2f070 */
[----:B------:R-:W-:Y:S02]  /*4570*/  UIADD3 UR6, UPT, UPT, UR5, 0x1, URZ ;  /* 0x0000000105067890 */ /* 0x000fe4000fffe0ff */
[----:B------:R-:W-:Y:S02]  /*4580*/  UIADD3 UR11, UPT, UPT, UR11, 0x1, URZ ;  /* 0x000000010b0b7890 */ /* 0x000fe4000fffe0ff */
[----:B------:R-:W-:Y:S01]  /*4590*/  UISETP.NE.AND UP1, UPT, UR6, 0x16, UPT ;  /* 0x000000160600788c */ /* 0x000fe2000bf25270 */
[----:B------:R-:W-:Y:S01]  /*45a0*/  PLOP3.LUT P0, PT, PT, PT, UP0, 0x80, 0x8 ;  /* 0x000000000008781c */ /* 0x000fe20003f0f008 */
[----:B------:R-:W-:Y:S02]  /*45b0*/  UIADD3 UR13, UPT, UPT, UR13, -0x1, URZ ;  /* 0xffffffff0d0d7890 */ /* 0x000fe4000fffe0ff */
[----:B------:R-:W-:Y:S02]  /*45c0*/  USEL UR8, URZ, 0x1, UP1 ;  /* 0x00000001ff087887 */ /* 0x000fe40008800000 */
[----:B------:R-:W-:Y:S02]  /*45d0*/  USEL UR12, UR6, URZ, UP1 ;  /* 0x000000ff060c7287 */ /* 0x000fe40008800000 */
[----:B------:R-:W-:Y:S02]  /*45e0*/  UIMAD UR6, UR5, 0xe0, UR4 ;  /* 0x000000e0050678a4 */ /* 0x000fe4000f8e0204 */
[----:B------:R-:W-:Y:S01]  /*45f0*/  @UP0 ULEA UR10, UR12, UR14, 0x3 ;  /* 0x0000000e0c0a0291 */ /* 0x000fe2000f8e18ff */
[----:B------:R-:W-:Y:S01]  /*4600*/  LOP3.LUT R0, R0, UR8, RZ, 0x3c, !PT ;  /* 0x0000000800007c12 */ /* 0x000fe2000f8e3cff */
[----:B------:R-:W-:Y:S01]  /*4610*/  ULEA UR8, UR5, UR18, 0x8 ;  /* 0x0000001205087291 */ /* 0x000fe2000f8e40ff */
[----:B------:R-:W-:Y:S02]  /*4620*/  UMOV UR9, 0xc0004010 ;  /* 0xc000401000097882 */ /* 0x000fe40000000000 */
[----:B-1----:R-:W-:Y:S01]  /*4630*/  @P0 SHF.L.U32 R2, R0, 0x1f, RZ ;  /* 0x0000001f00020819 */ /* 0x002fe200000006ff */
[----:B------:R-:W-:Y:S01]  /*4640*/  UISETP.NE.AND UP0, UPT, UR11, UR15, UPT ;  /* 0x0000000f0b00728c */ /* 0x000fe2000bf05270 */
[----:B------:R-:W-:Y:S02]  /*4650*/  UMOV UR5, UR12 ;  /* 0x0000000c00057c82 */ /* 0x000fe40008000000 */
[----:B------:R2:W4:Y:S01]  /*4660*/  @P0 SYNCS.PHASECHK.TRANS64.TRYWAIT P1, [UR10], R2 ;  /* 0x00000002ff0005a7 */ /* 0x000522000802110a */
[----:B------:R-:W-:Y:S03]  /*4670*/  UIADD3 UR10, UPT, UPT, UR7, 0xb0, URZ ;  /* 0x000000b0070a7890 */ /* 0x000fe6000fffe0ff */
[----:B------:R-:W-:Y:S02]  /*4680*/  UMOV UR7, 0xc0004010 ;  /* 0xc000401000077882 */ /* 0x000fe40000000000 */
[----:B------:R2:W-:Y:S01]  /*4690*/  UTCQMMA.2CTA gdesc[UR8], gdesc[UR6], tmem[UR16], tmem[UR22], idesc[UR23], UP2 ;  /* 0x00ff1606080075ea */ /* 0x0005e20009200310 */
[----:B------:R-:W-:Y:S03]  /*46a0*/  UPLOP3.LUT UP2, UPT, UPT, UPT, UPT, 0x80, 0x8 ;  /* 0x000000000008789c */ /* 0x000fe60003f4f070 */
[----:B------:R2:W-:Y:S01]  /*46b0*/  UTCBAR.2CTA.MULTICAST [UR10], URZ, UR17 ;  /* 0x000000ff0a0073e9 */ /* 0x0005e20008200811 */
[----:B------:R-:W-:Y:S07]  /*46c0*/  BRA.U UP0, `(.L_x_92) ;  /* 0xfffffffd008c7547 */ /* 0x000fee000b83ffff */
.L_x_89:
[----:B------:R-:W-:Y:S01]  /*46d0*/  UIADD3 UR5, UPT, UPT, UR19, 0x1a0, URZ ;  /* 0x000001a013057890 */ /* 0x000fe2000fffe0ff */
[----:B------:R-:W-:-:S08]  /*46e0*/  UMOV UR11, UR15 ;  /* 0x0000000f000b7c82 */ /* 0x000fd00008000000 */
[----:B------:R1:W-:Y:S01]  /*46f0*/  UTCBAR.2CTA.MULTICAST [UR5], URZ, UR25 ;  /* 0x000000ff050073e9 */ /* 0x0003e20008200819 */
[----:B------:R-:W-:Y:S02]  /*4700*/  NOP ;  /* 0x0000000000007918 */ /* 0x000fe40000000000 */
.L_x_87:
[----:B-1----:R-:W-:Y:S01]  /*4710*/  UIADD3 UR5, UPT, UPT, UR20, 0x1, URZ ;  /* 0x0000000114057890 */ /* 0x002fe2000fffe0ff */
[----:B---3--:R-:W-:Y:S02]  /*4720*/  LOP3.LUT P0, RZ, R10, 0x1, RZ, 0xc0, !PT ;  /* 0x000000010aff7812 */ /* 0x008fe4000780c0ff */
[----:B----4-:R-:W-:Y:S01]  /*4730*/  ISETP.NE.AND P1, PT, R4, 0x2, PT ;  /* 0x000000020400780c */ /* 0x010fe20003f25270 */
[----:B------:R-:W-:-:S03]  /*4740*/  UISETP.NE.AND UP0, UPT, UR5, 0x2, UPT ;  /* 0x000000020500788c */ /* 0x000fc6000bf05270 */
[----:B--2---:R-:W-:Y:S01]  /*4750*/  SEL R2, RZ, 0x1, P1 ;  /* 0x00000001ff027807 */ /* 0x004fe20000800000 */
[----:B------:R-:W-:Y:S02]  /*4760*/  USEL UR6, URZ, 0x1, UP0 ;  /* 0x00000001ff067887 */ /* 0x000fe40008000000 */
[----:B------:R-:W-:Y:S01]  /*4770*/  USEL UR20, UR5, URZ, UP0 ;  /* 0x000000ff05147287 */ /* 0x000fe20008000000 */
[----:B------:R-:W-:Y:S02]  /*4780*/  LOP3.LUT R7, R7, R2, RZ, 0x3c, !PT ;  /* 0x0000000207077212 */ /* 0x000fe400078e3cff */
[----:B------:R-:W-:Y:S02]  /*4790*/  SEL R2, R4, RZ, P1 ;  /* 0x000000ff04027207 */ /* 0x000fe40000800000 */
[----:B------:R-:W-:Y:S01]  /*47a0*/  LOP3.LUT R6, R6, UR6, RZ, 0x3c, !PT ;  /* 0x0000000606067c12 */ /* 0x000fe2000f8e3cff */
[----:B------:R-:W-:Y:S06]  /*47b0*/  @P0 BRA `(.L_x_93) ;  /* 0xfffffff800c40947 */ /* 0x000fec000383ffff */
[----:B------:R-:W1:Y:S01]  /*47c0*/  S2UR UR8, SR_CgaCtaId ;  /* 0x00000000000879c3 */ /* 0x000e620000008800 */
[----:B------:R-:W-:Y:S01]  /*47d0*/  ELECT P0, URZ, PT ;  /* 0x0000000000ff782f */ /* 0x000fe20003800000 */
[----:B------:R-:W-:Y:S01]  /*47e0*/  HFMA2 R0, -RZ, RZ, 0, 5.9604644775390625e-08 ;  /* 0x00000001ff007431 */ /* 0x000fe200000001ff */
[----:B------:R-:W-:-:S05]  /*47f0*/  UMOV UR4, 0x40 ;  /* 0x0000004000047882 */ /* 0x000fca0000000000 */
[----:B------:R-:W-:Y:S01]  /*4800*/  UVIRTCOUNT.DEALLOC.SMPOOL 0x80 ;  /* 0x000000800000784c */ /* 0x000fe20000000000 */
[----:B------:R-:W-:Y:S02]  /*4810*/  UISETP.NE.AND UP0, UPT, UR28, URZ, UPT ;  /* 0x000000ff1c00728c */ /* 0x000fe4000bf05270 */
[----:B-1----:R-:W-:-:S09]  /*4820*/  ULEA UR8, UR8, UR4, 0x18 ;  /* 0x0000000408087291 */ /* 0x002fd2000f8ec0ff */
[----:B------:R1:W-:Y:S01]  /*4830*/  @P0 STS.U8 [UR8+0x1c], R0 ;  /* 0x00001c00ff000988 */ /* 0x0003e20008000008 */
[----:B------:R-:W-:Y:S05]  /*4840*/  BRA.U UP0, `(.L_x_94) ;  /* 0x0000000100587547 */ /* 0x000fea000b800000 */
[----:B------:R-:W-:Y:S01]  /*4850*/  UIADD3 UR5, UPT, UPT, UR14, 0x1b0, URZ ;  /* 0x000001b00e057890 */ /* 0x000fe2000fffe0ff */
[----:B-1----:R-:W-:-:S03]  /*4860*/  SHF.L.U32 R0, R6, 0x1f, RZ ;  /* 0x0000001f06007819 */ /* 0x002fc600000006ff */
[----:B------:R-:W-:-:S09]  /*4870*/  ULEA UR4, UR20, UR5, 0x3 ;  /* 0x0000000514047291 */ /* 0x000fd2000f8e18ff */
[----:B------:R-:W1:Y:S02]  /*4880*/  SYNCS.PHASECHK.TRANS64.TRYWAIT P0, [UR4], R0 ;  /* 0x00000000ff0075a7 */ /* 0x000e640008001104 */
[----:B-1----:R-:W-:Y:S05]  /*4890*/  @!P0 BRA `(.L_x_95) ;  /* 0x0000008c00988947 */ /* 0x002fea0003800000 */
.L_x_194:
[----:B------:R-:W-:-:S04]  /*48a0*/  UIADD3 UR4, UPT, UPT, UR20, 0x1, URZ ;  /* 0x0000000114047890 */ /* 0x000fc8000fffe0ff */
[----:B------:R-:W-:-:S04]  /*48b0*/  UISETP.NE.AND UP1, UPT, UR4, 0x2, UPT ;  /* 0x000000020400788c */ /* 0x000fc8000bf25270 */
[----:B------:R-:W-:Y:S02]  /*48c0*/  USEL UR6, URZ, 0x1, UP1 ;  /* 0x00000001ff067887 */ /* 0x000fe40008800000 */
[----:B------:R-:W-:-:S04]  /*48d0*/  USEL UR4, UR4, URZ, UP1 ;  /* 0x000000ff04047287 */ /* 0x000fc80008800000 */
[----:B------:R-:W-:Y:S01]  /*48e0*/  ULEA UR4, UR4, UR5, 0x3 ;  /* 0x0000000504047291 */ /* 0x000fe2000f8e18ff */
[----:B-1----:R-:W-:-:S04]  /*48f0*/  LOP3.LUT R2, R6, UR6, RZ, 0x3c, !PT ;  /* 0x0000000606027c12 */ /* 0x002fc8000f8e3cff */
[----:B------:R-:W-:Y:S01]  /*4900*/  SHF.L.U32 R2, R2, 0x1f, RZ ;  /* 0x0000001f02027819 */ /* 0x000fe200000006ff */
[----:B------:R-:W-:-:S04]  /*4910*/  IMAD.U32 R0, RZ, RZ, UR4 ;  /* 0x00000004ff007e24 */ /* 0x000fc8000f8e00ff */
[----:B------:R1:W2:Y:S03]  /*4920*/  SYNCS.PHASECHK.TRANS64.TRYWAIT P0, [R0+URZ], R2 ;  /* 0x00000002000075a7 */ /* 0x0002a600080011ff */
[----:B--2---:R-:W-:Y:S05]  /*4930*/  @!P0 NANOSLEEP.SYNCS 0x989680 ;  /* 0x009896800000895d */ /* 0x004fea0003900000 */
[----:B------:R-:W2:Y:S02]  /*4940*/  @!P0 SYNCS.PHASECHK.TRANS64 P0, [R0+URZ], R2 ;  /* 0x00000002000085a7 */ /* 0x000ea400080010ff */
[----:B--2---:R-:W-:Y:S05]  /*4950*/  @P0 BRA `(.L_x_96) ;  /* 0x0000000000200947 */ /* 0x004fea0003800000 */
.L_x_97:
[----:B--2---:R2:W3:Y:S02]  /*4960*/  SYNCS.PHASECHK.TRANS64.TRYWAIT P0, [R0+URZ], R2 ;  /* 0x00000002000075a7 */ /* 0x0044e400080011ff */
[----:B---3--:R-:W-:Y:S05]  /*4970*/  @!P0 NANOSLEEP.SYNCS 0x989680 ;  /* 0x009896800000895d */ /* 0x008fea0003900000 */
[----:B------:R-:W3:Y:S02]  /*4980*/  @!P0 SYNCS.PHASECHK.TRANS64 P0, [R0+URZ], R2 ;  /* 0x00000002000085a7 */ /* 0x000ee400080010ff */
[----:B---3--:R-:W-:Y:S05]  /*4990*/  @!P0 BRA `(.L_x_97) ;  /* 0xfffffffc00f08947 */ /* 0x008fea000383ffff */
[----:B------:R-:W-:Y:S05]  /*49a0*/  BRA `(.L_x_96) ;  /* 0x00000000000c7947 */ /* 0x000fea0003800000 */
.L_x_94:
[----:B------:R-:W-:-:S04]  /*49b0*/  UIADD3 UR4, UPT, UPT, UR14, 0x1e0, URZ ;  /* 0x000001e00e047890 */ /* 0x000fc8000fffe0ff */
[----:B------:R-:W-:-:S09]  /*49c0*/  UPRMT UR4, UR27, 0x654, UR4 ;  /* 0x000006541b047896 */ /* 0x000fd20008000004 */
[----:B------:R-:W-:Y:S03]  /*49d0*/  SYNCS.ARRIVE.TRANS64.RED.A1T0 RZ, [UR4], RZ ;  /* 0x000000ffffff79a7 */ /* 0x000fe60008100404 */
.L_x_96:
[----:B-12---:R-:W-:Y:S01]  /*49e0*/  SHF.L.U32 R2, RZ, 0x1f, RZ ;  /* 0x0000001fff027819 */ /* 0x006fe200000006ff */
[----:B------:R-:W-:Y:S01]  /*49f0*/  UIADD3 UR4, UPT, UPT, UR14, 0x1e0, URZ ;  /* 0x000001e00e047890 */ /* 0x000fe2000fffe0ff */
[----:B------:R-:W-:Y:S02]  /*4a00*/  PLOP3.LUT P0, PT, PT, PT, UP0, 0x80, 0x8 ;  /* 0x000000000008781c */ /* 0x000fe40003f0f008 */
[----:B------:R-:W1:Y:S02]  /*4a10*/  SYNCS.PHASECHK.TRANS64.TRYWAIT P1, [UR14+0x1e0], R2 ;  /* 0x0001e002ff0075a7 */ /* 0x000e64000802110e */
[----:B-1----:R-:W-:Y:S09]  /*4a20*/  @!P1 BRA `(.L_x_98) ;  /* 0x0000008c004c9947 */ /* 0x002ff20003800000 */
.L_x_196:
[----:B------:R-:W-:Y:S01]  /*4a30*/  @!UP0 UPRMT UR4, UR27, 0x654, UR4 ;  /* 0x000006541b048896 */ /* 0x000fe20008000004 */
[----:B------:R-:W-:Y:S01]  /*4a40*/  UMOV UR5, 0xffff ;  /* 0x0000ffff00057882 */ /* 0x000fe20000000000 */
[----:B------:R-:W-:-:S07]  /*4a50*/  UMOV UR6, 0x1 ;  /* 0x0000000100067882 */ /* 0x000fce0000000000 */
[----:B------:R-:W-:Y:S01]  /*4a60*/  @!P0 SYNCS.ARRIVE.TRANS64.RED.A1T0 RZ, [UR4], RZ ;  /* 0x000000ffffff89a7 */ /* 0x000fe20008100404 */
[----:B------:R-:W-:Y:S01]  /*4a70*/  NOP ;  /* 0x0000000000007918 */ /* 0x000fe20000000000 */
[----:B-1----:R-:W1:Y:S01]  /*4a80*/  LDS R0, [UR8+0x14] ;  /* 0x00001408ff007984 */ /* 0x002e620008000800 */
[----:B------:R-:W-:-:S04]  /*4a90*/  ULOP3.LUT UR4, UR26, 0xffff, URZ, 0xc0, !UPT ;  /* 0x0000ffff1a047892 */ /* 0x000fc8000f8ec0ff */
[----:B------:R-:W-:-:S04]  /*4aa0*/  USHF.R.U32.HI UR4, URZ, 0x5, UR4 ;  /* 0x00000005ff047899 */ /* 0x000fc80008011604 */
[----:B------:R-:W-:Y:S02]  /*4ab0*/  USHF.L.U32 UR5, UR5, UR4, URZ ;  /* 0x0000000405057299 */ /* 0x000fe400080006ff */
[----:B------:R-:W-:-:S04]  /*4ac0*/  USHF.L.U32 UR4, UR6, UR4, URZ ;  /* 0x0000000406047299 */ /* 0x000fc800080006ff */
[----:B-1----:R-:W-:-:S04]  /*4ad0*/  LOP3.LUT R0, R0, UR5, RZ, 0xc0, !PT ;  /* 0x0000000500007c12 */ /* 0x002fc8000f8ec0ff */
[----:B------:R-:W-:-:S13]  /*4ae0*/  ISETP.NE.AND P0, PT, R0, UR5, PT ;  /* 0x0000000500007c0c */ /* 0x000fda000bf05270 */
[----:B------:R-:W-:Y:S05]  /*4af0*/  @P0 BRA `(.L_x_99) ;  /* 0x0000000000580947 */ /* 0x000fea0003800000 */
[----:B------:R-:W1:Y:S02]  /*4b00*/  LDS R0, [UR8+0x18] ;  /* 0x00001808ff007984 */ /* 0x000e640008000800 */
[----:B-1----:R-:W-:-:S04]  /*4b10*/  LOP3.LUT R0, R0, UR4, RZ, 0xc0, !PT ;  /* 0x0000000400007c12 */ /* 0x002fc8000f8ec0ff */
[----:B------:R-:W-:-:S13]  /*4b20*/  ISETP.NE.AND P0, PT, R0, UR4, PT ;  /* 0x0000000400007c0c */ /* 0x000fda000bf05270 */
[----:B------:R-:W-:Y:S05]  /*4b30*/  @P0 BRA `(.L_x_100) ;  /* 0x00000000003c0947 */ /* 0x000fea0003800000 */
[----:B------:R-:W1:Y:S01]  /*4b40*/  S2R R2, SR_LANEID ;  /* 0x0000000000027919 */ /* 0x000e620000000000 */
[----:B------:R-:W-:-:S06]  /*4b50*/  ULOP3.LUT UR5, URZ, UR5, URZ, 0x33, !UPT ;  /* 0x00000005ff057292 */ /* 0x000fcc000f8e33ff */
[----:B------:R-:W-:-:S04]  /*4b60*/  IMAD.U32 R0, RZ, RZ, UR5 ;  /* 0x00000005ff007e24 */ /* 0x000fc8000f8e00ff */
[----:B------:R2:W3:Y:S02]  /*4b70*/  REDUX UR7, R0 ;  /* 0x00000000000773c4 */ /* 0x0004e40000000000 */
[----:B------:R4:W-:Y:S01]  /*4b80*/  UTCATOMSWS.AND URZ, UR5 ;  /* 0x0000000500ff79e3 */ /* 0x0009e20008000000 */
[----:B--2---:R-:W-:Y:S01]  /*4b90*/  LOP3.LUT R0, RZ, UR4, RZ, 0x33, !PT ;  /* 0x00000004ff007c12 */ /* 0x004fe2000f8e33ff */
[----:B------:R-:W-:Y:S02]  /*4ba0*/  VOTEU.ANY UR4, UPT, PT ;  /* 0x0000000000047886 */ /* 0x000fe400038e0100 */
[----:B------:R-:W-:Y:S02]  /*4bb0*/  UFLO.U32 UR4, UR4 ;  /* 0x00000004000472bd */ /* 0x000fe400080e0000 */
[----:B------:R-:W2:Y:S04]  /*4bc0*/  REDUX UR6, R0 ;  /* 0x00000000000673c4 */ /* 0x000ea80000000000 */
[----:B-1----:R-:W-:-:S02]  /*4bd0*/  ISETP.EQ.U32.AND P0, PT, R2, UR4, PT ;  /* 0x0000000402007c0c */ /* 0x002fc4000bf02070 */
[----:B---3--:R-:W-:-:S11]  /*4be0*/  MOV R2, UR7 ;  /* 0x0000000700027c02 */ /* 0x008fd60008000f00 */
[----:B------:R4:W-:Y:S01]  /*4bf0*/  @P0 ATOMS.AND RZ, [UR8+0x14], R2 ;  /* 0x00001402ffff098c */ /* 0x0009e2000a800008 */
[----:B--2---:R-:W-:-:S05]  /*4c00*/  IMAD.U32 R0, RZ, RZ, UR6 ;  /* 0x00000006ff007e24 */ /* 0x004fca000f8e00ff */
[----:B------:R4:W-:Y:S01]  /*4c10*/  @P0 ATOMS.AND RZ, [UR8+0x18], R0 ;  /* 0x00001800ffff098c */ /* 0x0009e2000a800008 */
[----:B------:R-:W-:Y:S05]  /*4c20*/  BRA `(.L_x_101) ;  /* 0x0000000000147947 */ /* 0x000fea0003800000 */
.L_x_100:
[----:B------:R-:W-:Y:S02]  /*4c30*/  MOV R2, 0x4c50 ;  /* 0x00004c5000027802 */ /* 0x000fe40000000f00 */
[----:B-----5:R-:W-:Y:S05]  /*4c40*/  CALL.REL.NOINC `($__internal_0_$__cuda_sm10x_tcgen05_guardrail_trap_col_being_dealloced_not_returned_by_alloc) ;  /* 0x0000008c00647944 */ /* 0x020fea0003c00000 */
[----:B------:R-:W-:Y:S05]  /*4c50*/  BRA `(.L_x_101) ;  /* 0x0000000000087947 */ /* 0x000fea0003800000 */
.L_x_99:
[----:B------:R-:W-:Y:S02]  /*4c60*/  MOV R2, 0x4c80 ;  /* 0x00004c8000027802 */ /* 0x000fe40000000f00 */
[----:B-----5:R-:W-:Y:S05]  /*4c70*/  CALL.REL.NOINC `($__internal_2_$__cuda_sm10x_tcgen05_guardrail_trap_unallocated_columns_being_dealloced) ;  /* 0x0000008c00707944 */ /* 0x020fea0003c00000 */
.L_x_101:
[----:B------:R-:W-:Y:S01]  /*4c80*/  NOP ;  /* 0x0000000000007918 */ /* 0x000fe20000000000 */
[----:B----4-:R-:W-:Y:S05]  /*4c90*/  EXIT ;  /* 0x000000000000794d */ /* 0x010fea0003800000 */
.L_x_74:
[----:B------:R-:W-:-:S09]  /*4ca0*/  UISETP.NE.OR UP0, UPT, UR14, 0x3, !UP4 ;  /* 0x000000030e00788c */ /* 0x000fd2000e705670 */
[----:B------:R-:W-:Y:S05]  /*4cb0*/  BRA.U UP0, `(.L_x_102) ;  /* 0x0000000d00a47547 */ /* 0x000fea000b800000 */
[----:B------:R-:W1:Y:S01]  /*4cc0*/  LDCU.64 UR6, c[0x0][0x888] ;  /* 0x00011100ff0677ac */ /* 0x000e620008000a00 */
[----:B------:R-:W-:Y:S02]  /*4cd0*/  HFMA2 R10, -RZ, RZ, 0, 0 ;  /* 0x00000000ff0a7431 */ /* 0x000fe400000001ff */
[----:B------:R-:W-:Y:S01]  /*4ce0*/  IMAD.MOV.U32 R9, RZ, RZ, 0x1 ;  /* 0x00000001ff097424 */ /* 0x000fe200078e00ff */
[----:B------:R-:W-:Y:S01]  /*4cf0*/  MOV R11, 0x7000 ;  /* 0x00007000000b7802 */ /* 0x000fe20000000f00 */
[----:B------:R-:W2:Y:S01]  /*4d00*/  LDCU UR37, c[0x0][0x370] ;  /* 0x00006e00ff2577ac */ /* 0x000ea20008000800 */
[----:B------:R-:W-:Y:S01]  /*4d10*/  IMAD.MOV.U32 R8, RZ, RZ, RZ ;  /* 0x000000ffff087224 */ /* 0x000fe200078e00ff */
[----:B------:R-:W2:Y:S01]  /*4d20*/  LDCU.128 UR40, c[0x0][0xb10] ;  /* 0x00016200ff2877ac */ /* 0x000ea20008000c00 */
[----:B------:R-:W3:Y:S01]  /*4d30*/  LDCU UR31, c[0x0][0x374] ;  /* 0x00006e80ff1f77ac */ /* 0x000ee20008000800 */
[----:B------:R-:W4:Y:S01]  /*4d40*/  LDCU.64 UR38, c[0x0][0x890] ;  /* 0x00011200ff2677ac */ /* 0x000f220008000a00 */
[----:B------:R-:W4:Y:S01]  /*4d50*/  LDCU UR21, c[0x0][0xb0c] ;  /* 0x00016180ff1577ac */ /* 0x000f220008000800 */
[----:B------:R-:W4:Y:S01]  /*4d60*/  LDCU UR51, c[0x0][0xb20] ;  /* 0x00016400ff3377ac */ /* 0x000f220008000800 */
[----:B------:R-:W4:Y:S01]  /*4d70*/  LDCU UR4, c[0x0][0xb30] ;  /* 0x00016600ff0477ac */ /* 0x000f220008000800 */
[----:B-1----:R-:W-:Y:S01]  /*4d80*/  UISETP.NE.U32.AND UP0, UPT, UR6, URZ, UPT ;  /* 0x000000ff0600728c */ /* 0x002fe2000bf05070 */
[----:B------:R-:W-:Y:S01]  /*4d90*/  UMOV UR29, 0x400 ;  /* 0x00000400001d7882 */ /* 0x000fe20000000000 */
[----:B--2---:R-:W-:-:S02]  /*4da0*/  UIMAD.WIDE.U32 UR48, UR37, UR40, URZ ;  /* 0x00000028253072a5 */ /* 0x004fc4000f8e00ff */
[----:B------:R-:W-:Y:S02]  /*4db0*/  UISETP.NE.AND.EX UP5, UPT, UR7, URZ, UPT, UP0 ;  /* 0x000000ff0700728c */ /* 0x000fe4000bfa5300 */
[----:B---3--:R-:W-:Y:S02]  /*4dc0*/  UIMAD.WIDE.U32 UR6, UR31, UR43, URZ ;  /* 0x0000002b1f0672a5 */ /* 0x008fe4000f8e00ff */
[----:B------:R-:W-:Y:S02]  /*4dd0*/  ULEA UR29, UR5, UR29, 0x18 ;  /* 0x0000001d051d7291 */ /* 0x000fe4000f8ec0ff */
[----:B----4-:R-:W-:Y:S02]  /*4de0*/  UISETP.NE.U32.AND UP6, UPT, UR38, URZ, UPT ;  /* 0x000000ff2600728c */ /* 0x010fe4000bfc5070 */
[----:B------:R-:W-:Y:S02]  /*4df0*/  UIADD3 UR44, UPT, UPT, UR29, 0x160, URZ ;  /* 0x000001601d2c7890 */ /* 0x000fe4000fffe0ff */
[----:B------:R-:W-:Y:S01]  /*4e00*/  UISETP.NE.AND UP0, UPT, UR15, 0x1, UPT ;  /* 0x000000010f00788c */ /* 0x000fe2000bf05270 */
[----:B------:R-:W-:Y:S01]  /*4e10*/  UMOV UR48, UR49 ;  /* 0x0000003100307c82 */ /* 0x000fe20008000000 */
[----:B------:R-:W-:Y:S01]  /*4e20*/  UMOV UR45, UR7 ;  /* 0x00000007002d7c82 */ /* 0x000fe20008000000 */
[----:B------:R-:W-:Y:S01]  /*4e30*/  UISETP.NE.AND UP0, UPT, UR21, 0x1, UPT ;  /* 0x000000011500788c */ /* 0x000fe2000bf05270 */
[----:B------:R-:W1:Y:S01]  /*4e40*/  LDCU.64 UR52, c[0x0][0x348] ;  /* 0x00006900ff3477ac */ /* 0x000e620008000a00 */
[----:B------:R-:W-:-:S02]  /*4e50*/  UPLOP3.LUT UP1, UPT, UPT, UPT, UPT, 0x40, 0x4 ;  /* 0x000000000004789c */ /* 0x000fc40003f2e870 */
[----:B------:R-:W-:Y:S01]  /*4e60*/  UISETP.GE.AND UP3, UPT, UR15, 0x1, UPT ;  /* 0x000000010f00788c */ /* 0x000fe2000bf66270 */
[----:B------:R-:W2:Y:S01]  /*4e70*/  LDCU.64 UR22, c[0x0][0xb28] ;  /* 0x00016500ff1677ac */ /* 0x000ea20008000a00 */
[----:B------:R-:W-:Y:S02]  /*4e80*/  UISETP.NE.AND.EX UP6, UPT, UR39, URZ, UPT, UP6 ;  /* 0x000000ff2700728c */ /* 0x000fe4000bfc5360 */
[----:B------:R-:W-:Y:S02]  /*4e90*/  UPRMT UR44, UR5, 0x654, UR44 ;  /* 0x00000654052c7896 */ /* 0x000fe4000800002c */
[----:B------:R-:W-:Y:S02]  /*4ea0*/  USHF.R.U32.HI UR48, URZ, UR41, UR48 ;  /* 0x00000029ff307299 */ /* 0x000fe40008011630 */
[----:B------:R-:W-:Y:S02]  /*4eb0*/  USHF.R.U32.HI UR45, URZ, UR51, UR45 ;  /* 0x00000033ff2d7299 */ /* 0x000fe4000801162d */
[----:B------:R-:W-:-:S02]  /*4ec0*/  UISETP.NE.AND UP0, UPT, UR42, 0x1, UPT ;  /* 0x000000012a00788c */ /* 0x000fc4000bf05270 */
[----:B------:R-:W-:-:S11]  /*4ed0*/  UISETP.NE.AND UP4, UPT, UR4, 0x1, UPT ;  /* 0x000000010400788c */ /* 0x000fd6000bf85270 */
.L_x_110:
[----:B------:R-:W-:Y:S02]  /*4ee0*/  LEA R2, R8, UR29, 0x3 ;  /* 0x0000001d08027c11 */ /* 0x000fe4000f8e18ff */
[----:B------:R-:W-:Y:S02]  /*4ef0*/  SHF.L.U32 R0, R10, 0x1f, RZ ;  /* 0x0000001f0a007819 */ /* 0x000fe400000006ff */
[----:B------:R-:W-:Y:S02]  /*4f00*/  LEA R4, R8, UR29, 0x4 ;  /* 0x0000001d08047c11 */ /* 0x000fe4000f8e20ff */
[----:B---3--:R-:W3:Y:S02]  /*4f10*/  SYNCS.PHASECHK.TRANS64.TRYWAIT P0, [R2+URZ+0x180], R0 ;  /* 0x00018000020075a7 */ /* 0x008ee400080011ff */
[----:B---3--:R-:W-:Y:S05]  /*4f20*/  @!P0 BRA `(.L_x_103) ;  /* 0x0000008800248947 */ /* 0x008fea0003800000 */
.L_x_197:
[----:B------:R-:W4:Y:S01]  /*4f30*/  LDS.128 R4, [R4+0x1f0] ;  /* 0x0001f00004047984 */ /* 0x000f220000000c00 */
[----:B------:R-:W-:Y:S01]  /*4f40*/  UISETP.GE.AND UP0, UPT, UR15, 0x1, UPT ;  /* 0x000000010f00788c */ /* 0x000fe2000bf06270 */
[----:B------:R-:W-:Y:S01]  /*4f50*/  @!PT LDS RZ, [RZ] ;  /* 0x00000000fffff984 */ /* 0x000fe20000000800 */
[----:B------:R-:W-:Y:S01]  /*4f60*/  @!PT LDS RZ, [RZ] ;  /* 0x00000000fffff984 */ /* 0x000fe20000000800 */
[----:B------:R-:W-:Y:S01]  /*4f70*/  @!PT LDS RZ, [RZ] ;  /* 0x00000000fffff984 */ /* 0x000fe20000000800 */
[----:B------:R-:W-:Y:S01]  /*4f80*/  @!PT LDS RZ, [RZ] ;  /* 0x00000000fffff984 */ /* 0x000fe20000000800 */
[----:B------:R1:W-:Y:S06]  /*4f90*/  MEMBAR.ALL.CTA ;  /* 0x0000000000007992 */ /* 0x0003ec0000008000 */
[----:B-1----:R-:W1:Y:S01]  /*4fa0*/  FENCE.VIEW.ASYNC.S ;  /* 0x00000000000073c6 */ /* 0x002e620000000000 */
[----:B----4-:R-:W-:Y:S11]  /*4fb0*/  LOP3.LUT P0, RZ, R6, 0x1, RZ, 0xc0, !PT ;  /* 0x0000000106ff7812 */ /* 0x010ff6000780c0ff */
[----:B------:R-:W-:Y:S02]  /*4fc0*/  @!UPT UIADD3 URZ, UPT, UPT, URZ, URZ, URZ ;  /* 0x000000fffffff290 */ /* 0x000fe4000fffe0ff */
[----:B-1----:R-:W-:Y:S01]  /*4fd0*/  VOTEU.ANY UP3, P0 ;  /* 0x0000000000ff7886 */ /* 0x002fe20000060100 */
[----:B------:R-:W-:Y:S11]  /*4fe0*/  PLOP3.LUT P0, PT, PT, PT, UP3, 0x80, 0x8 ;  /* 0x000000000008781c */ /* 0x000ff60003f0f038 */
[----:B------:R-:W-:Y:S02]  /*4ff0*/  @!UPT UIADD3 URZ, UPT, UPT, URZ, URZ, URZ ;  /* 0x000000fffffff290 */ /* 0x000fe4000fffe0ff */
[----:B---3--:R-:W-:Y:S02]  /*5000*/  @P0 SHF.R.U32.HI R0, RZ, 0x10, R5 ;  /* 0x00000010ff000819 */ /* 0x008fe40000011605 */
[----:B------:R-:W-:Y:S02]  /*5010*/  @P0 MOV R3, R4 ;  /* 0x0000000400030202 */ /* 0x000fe40000000f00 */
[----:B------:R-:W-:Y:S01]  /*5020*/  @P0 R2UR UR4, R0 ;  /* 0x00000000000402ca */ /* 0x000fe200000e0000 */
[----:B------:R-:W-:Y:S01]  /*5030*/  VIADD R0, R2, 0x190 ;  /* 0x0000019002007836 */ /* 0x000fe20000000000 */
[----:B------:R-:W-:Y:S02]  /*5040*/  @P0 LOP3.LUT R4, R5, 0xffff, RZ, 0xc0, !PT ;  /* 0x0000ffff05040812 */ /* 0x000fe400078ec0ff */
[----:B------:R-:W-:Y:S02]  /*5050*/  @P0 R2UR UR6, R3 ;  /* 0x00000000030602ca */ /* 0x000fe400000e0000 */
[----:B------:R-:W-:Y:S02]  /*5060*/  PRMT R0, RZ, 0x654, R0 ;  /* 0x00000654ff007816 */ /* 0x000fe40000000000 */
[----:B------:R-:W-:Y:S02]  /*5070*/  @P0 R2UR UR5, R4 ;  /* 0x00000000040502ca */ /* 0x000fe400000e0000 */
[----:B------:R1:W-:Y:S03]  /*5080*/  SYNCS.ARRIVE.TRANS64.RED.A1T0 RZ, [R0+URZ], RZ ;  /* 0x000000ff00ff79a7 */ /* 0x0003e600081004ff */
[----:B------:R-:W-:Y:S04]  /*5090*/  @UP3 UMOV UR30, UR4 ;  /* 0x00000004001e3c82 */ /* 0x000fe80008000000 */
[----:B------:R-:W-:Y:S04]  /*50a0*/  @UP3 UMOV UR14, UR6 ;  /* 0x00000006000e3c82 */ /* 0x000fe80008000000 */
[----:B------:R-:W-:Y:S01]  /*50b0*/  @UP3 UMOV UR13, UR5 ;  /* 0x00000005000d3c82 */ /* 0x000fe20008000000 */
[----:B------:R-:W-:Y:S05]  /*50c0*/  BRA.U !UP0, `(.L_x_104) ;  /* 0x0000000108c07547 */ /* 0x000fea000b800000 */
[----:B------:R-:W-:Y:S02]  /*50d0*/  UIMAD.WIDE.U32 UR8, UR13, UR43, URZ ;  /* 0x0000002b0d0872a5 */ /* 0x000fe4000f8e00ff */
[----:B------:R-:W-:Y:S02]  /*50e0*/  UP2UR UR12, UPR, URZ, 0x4 ;  /* 0x00000004ff0c7883 */ /* 0x000fe40008000000 */
[----:B------:R-:W-:Y:S02]  /*50f0*/  UISETP.NE.AND UP2, UPT, UR42, 0x1, UPT ;  /* 0x000000012a00788c */ /* 0x000fe4000bf45270 */
[----:B------:R-:W-:Y:S02]  /*5100*/  UIMAD.WIDE.U32 UR10, UR14, UR40, URZ ;  /* 0x000000280e0a72a5 */ /* 0x000fe4000f8e00ff */
[----:B------:R-:W-:Y:S02]  /*5110*/  USEL UR4, UR31, UR45, !UP2 ;  /* 0x0000002d1f047287 */ /* 0x000fe4000d000000 */
[----:B------:R-:W-:Y:S02]  /*5120*/  UISETP.NE.AND UP0, UPT, UR21, 0x1, UPT ;  /* 0x000000011500788c */ /* 0x000fe4000bf05270 */
[----:B------:R-:W-:Y:S02]  /*5130*/  UP2UR UR20, UPR, URZ, 0x2 ;  /* 0x00000002ff147883 */ /* 0x000fe40008000000 */
[----:B------:R-:W-:Y:S02]  /*5140*/  UISETP.NE.AND UP1, UPT, UR15, 0x1, UPT ;  /* 0x000000010f00788c */ /* 0x000fe4000bf25270 */
[----:B--2---:R-:W-:Y:S02]  /*5150*/  UIMAD.WIDE.U32 UR16, UR4, UR22, URZ ;  /* 0x00000016041072a5 */ /* 0x004fe4000f8e00ff */
[----:B------:R-:W-:Y:S01]  /*5160*/  USEL UR7, UR37, UR48, !UP0 ;  /* 0x0000003025077287 */ /* 0x000fe2000c000000 */
[----:B------:R-:W-:Y:S02]  /*5170*/  UMOV UR5, UR9 ;  /* 0x0000000900057c82 */ /* 0x000fe40008000000 */
[----:B------:R-:W-:Y:S02]  /*5180*/  USHF.R.U32.HI UR6, URZ, UR51, UR5 ;  /* 0x00000033ff067299 */ /* 0x000fe40008011605 */
[----:B------:R-:W-:Y:S02]  /*5190*/  UIMAD.WIDE.U32 UR18, UR7, UR22, URZ ;  /* 0x00000016071272a5 */ /* 0x000fe4000f8e00ff */
[----:B------:R-:W-:Y:S02]  /*51a0*/  USEL UR6, UR13, UR6, !UP2 ;  /* 0x000000060d067287 */ /* 0x000fe4000d000000 */
[----:B------:R-:W-:Y:S01]  /*51b0*/  UISETP.NE.AND UP2, UPT, UR12, URZ, UPT ;  /* 0x000000ff0c00728c */ /* 0x000fe2000bf45270 */
[----:B------:R-:W-:Y:S01]  /*51c0*/  UMOV UR5, UR11 ;  /* 0x0000000b00057c82 */ /* 0x000fe20008000000 */
[----:B------:R-:W-:Y:S02]  /*51d0*/  UIMAD.WIDE.U32 UR10, UR6, UR22, URZ ;  /* 0x00000016060a72a5 */ /* 0x000fe4000f8e00ff */
[----:B------:R-:W-:Y:S03]  /*51e0*/  USHF.R.U32.HI UR8, URZ, UR41, UR5 ;  /* 0x00000029ff087299 */ /* 0x000fe60008011605 */
[----:B------:R-:W-:Y:S02]  /*51f0*/  UMOV UR5, UR17 ;  /* 0x0000001100057c82 */ /* 0x000fe40008000000 */
[----:B------:R-:W-:Y:S03]  /*5200*/  @UP1 USHF.R.U32.HI UR4, URZ, UR23, UR5 ;  /* 0x00000017ff041299 */ /* 0x000fe60008011605 */
[----:B------:R-:W-:Y:S01]  /*5210*/  UMOV UR5, UR19 ;  /* 0x0000001300057c82 */ /* 0x000fe20008000000 */
[----:B------:R-:W-:Y:S02]  /*5220*/  UIMAD UR4, UR15, UR4, URZ ;  /* 0x000000040f0472a4 */ /* 0x000fe4000f8e02ff */
[----:B------:R-:W-:Y:S02]  /*5230*/  @UP1 USHF.R.U32.HI UR7, URZ, UR23, UR5 ;  /* 0x00000017ff071299 */ /* 0x000fe40008011605 */
[----:B------:R-:W-:Y:S02]  /*5240*/  USEL UR5, UR14, UR8, !UP0 ;  /* 0x000000080e057287 */ /* 0x000fe4000c000000 */
[----:B------:R-:W-:Y:S02]  /*5250*/  UIMAD UR8, UR15, UR7, URZ ;  /* 0x000000070f0872a4 */ /* 0x000fe4000f8e02ff */
[----:B------:R-:W-:Y:S03]  /*5260*/  UISETP.GE.AND UP0, UPT, UR6, UR4, UPT ;  /* 0x000000040600728c */ /* 0x000fe6000bf06270 */
[----:B------:R-:W-:Y:S01]  /*5270*/  UMOV UR4, UR11 ;  /* 0x0000000b00047c82 */ /* 0x000fe20008000000 */
[----:B------:R-:W-:Y:S02]  /*5280*/  UISETP.GE.OR UP0, UPT, UR5, UR8, UP0 ;  /* 0x000000080500728c */ /* 0x000fe40008706670 */
[----:B------:R-:W-:Y:S02]  /*5290*/  USHF.R.U32.HI UR4, URZ, UR23, UR4 ;  /* 0x00000017ff047299 */ /* 0x000fe40008011604 */
[----:B------:R-:W-:Y:S02]  /*52a0*/  UIMAD.WIDE.U32 UR8, UR5, UR22, URZ ;  /* 0x00000016050872a5 */ /* 0x000fe4000f8e00ff */
[----:B------:R-:W-:Y:S04]  /*52b0*/  USEL UR10, UR6, UR4, !UP1 ;  /* 0x00000004060a7287 */ /* 0x000fe8000c800000 */
[----:B------:R-:W-:Y:S01]  /*52c0*/  UIADD3 UR11, UPT, UPT, -UR10, URZ, URZ ;  /* 0x000000ff0a0b7290 */ /* 0x000fe2000fffe1ff */
[----:B------:R-:W-:Y:S02]  /*52d0*/  @!UP0 UMOV UR4, UR9 ;  /* 0x0000000900048c82 */ /* 0x000fe40008000000 */
[----:B------:R-:W-:Y:S02]  /*52e0*/  @!UP0 USHF.R.U32.HI UR4, URZ, UR23, UR4 ;  /* 0x00000017ff048299 */ /* 0x000fe40008011604 */
[----:B------:R-:W-:Y:S02]  /*52f0*/  UIMAD UR8, UR15, UR11, UR6 ;  /* 0x0000000b0f0872a4 */ /* 0x000fe4000f8e0206 */
[----:B------:R-:W-:Y:S02]  /*5300*/  @!UP0 USEL UR4, UR5, UR4, !UP1 ;  /* 0x0000000405048287 */ /* 0x000fe4000c800000 */
[----:B------:R-:W-:Y:S02]  /*5310*/  UISETP.NE.AND UP1, UPT, UR20, URZ, UPT ;  /* 0x000000ff1400728c */ /* 0x000fe4000bf25270 */
[----:B------:R-:W-:Y:S02]  /*5320*/  @!UP0 UIMAD UR7, UR7, UR8, UR4 ;  /* 0x00000008070782a4 */ /* 0x000fe4000f8e0204 */
[----:B------:R-:W-:Y:S02]  /*5330*/  @!UP0 UIADD3 UR9, UPT, UPT, UR10, -UR4, URZ ;  /* 0x800000040a098290 */ /* 0x000fe4000fffe0ff */
[----:B------:R-:W-:Y:S02]  /*5340*/  UIADD3 UR8, UPT, UPT, -UR6, URZ, URZ ;  /* 0x000000ff06087290 */ /* 0x000fe4000fffe1ff */
[----:B------:R-:W-:Y:S02]  /*5350*/  UIADD3 UR4, UPT, UPT, -UR5, URZ, URZ ;  /* 0x000000ff05047290 */ /* 0x000fe4000fffe1ff */
[----:B------:R-:W-:Y:S03]  /*5360*/  @!UP0 UIMAD UR6, UR9, UR15, UR5 ;  /* 0x0000000f090682a4 */ /* 0x000fe6000f8e0205 */
[----:B------:R-:W-:Y:S01]  /*5370*/  @!UP0 UMOV UR5, UR7 ;  /* 0x0000000700058c82 */ /* 0x000fe20008000000 */
[----:B------:R-:W-:Y:S02]  /*5380*/  UIMAD UR7, UR21, UR4, UR14 ;  /* 0x00000004150772a4 */ /* 0x000fe4000f8e020e */
[----:B------:R-:W-:Y:S02]  /*5390*/  UIMAD UR4, UR42, UR8, UR13 ;  /* 0x000000082a0472a4 */ /* 0x000fe4000f8e020d */
[----:B------:R-:W-:Y:S02]  /*53a0*/  UIMAD UR14, UR5, UR21, UR7 ;  /* 0x00000015050e72a4 */ /* 0x000fe4000f8e0207 */
[----:B------:R-:W-:Y:S11]  /*53b0*/  UIMAD UR13, UR6, UR42, UR4 ;  /* 0x0000002a060d72a4 */ /* 0x000ff6000f8e0204 */
[----:B------:R-:W-:Y:S01]  /*53c0*/  @!UPT UIADD3 URZ, UPT, UPT, URZ, URZ, URZ ;  /* 0x000000fffffff290 */ /* 0x000fe2000fffe0ff */
.L_x_104:
[----:B------:R-:W3:Y:S01]  /*53d0*/  @!UP4 LDCU.128 UR8, c[0x0][0xb10] ;  /* 0x00016200ff08c7ac */ /* 0x000ee20008000c00 */
[----:B------:R-:W-:Y:S02]  /*53e0*/  ISETP.NE.U32.AND P0, PT, RZ, UR38, PT ;  /* 0x00000026ff007c0c */ /* 0x000fe4000bf05070 */
[----:B------:R-:W-:Y:S02]  /*53f0*/  SHF.L.U32 R4, R9, 0x1f, RZ ;  /* 0x0000001f09047819 */ /* 0x000fe400000006ff */
[----:B------:R-:W-:Y:S01]  /*5400*/  ISETP.NE.AND.EX P0, PT, RZ, UR39, PT, P0 ;  /* 0x00000027ff007c0c */ /* 0x000fe2000bf05300 */
[----:B------:R-:W4:Y:S01]  /*5410*/  @!UP4 LDCU UR5, c[0x0][0xb0c] ;  /* 0x00016180ff05c7ac */ /* 0x000f220008000800 */
[----:B---3--:R-:W-:Y:S07]  /*5420*/  UIMAD.WIDE.U32 UR6, UR14, UR8, URZ ;  /* 0x000000080e0672a5 */ /* 0x008fee000f8e00ff */
[----:B------:R-:W-:Y:S01]  /*5430*/  @!UP4 UMOV UR4, UR7 ;  /* 0x000000070004cc82 */ /* 0x000fe20008000000 */
[----:B----4-:R-:W-:Y:S02]  /*5440*/  @!UP4 UISETP.NE.AND UP0, UPT, UR5, 0x1, UPT ;  /* 0x000000010500c88c */ /* 0x010fe4000bf05270 */
[----:B------:R-:W-:Y:S02]  /*5450*/  @!UP4 USHF.R.U32.HI UR4, URZ, UR9, UR4 ;  /* 0x00000009ff04c299 */ /* 0x000fe40008011604 */
[----:B------:R-:W-:Y:S02]  /*5460*/  UIMAD.WIDE.U32 UR6, UR13, UR11, URZ ;  /* 0x0000000b0d0672a5 */ /* 0x000fe4000f8e00ff */
[----:B------:R-:W-:Y:S02]  /*5470*/  @!UP4 USEL UR8, UR14, UR4, !UP0 ;  /* 0x000000040e08c287 */ /* 0x000fe4000c000000 */
[----:B------:R-:W-:Y:S03]  /*5480*/  @!UP4 UISETP.NE.AND UP0, UPT, UR10, 0x1, UPT ;  /* 0x000000010a00c88c */ /* 0x000fe6000bf05270 */
[----:B------:R-:W-:Y:S02]  /*5490*/  @!UP4 UMOV UR6, UR7 ;  /* 0x000000070006cc82 */ /* 0x000fe40008000000 */
[----:B------:R-:W3:Y:S02]  /*54a0*/  @!UP4 LDCU UR4, c[0x0][0xb20] ;  /* 0x00016400ff04c7ac */ /* 0x000ee40008000800 */
[----:B---3--:R-:W-:Y:S04]  /*54b0*/  @!UP4 USHF.R.U32.HI UR6, URZ, UR4, UR6 ;  /* 0x00000004ff06c299 */ /* 0x008fe80008011606 */
[----:B------:R-:W-:Y:S04]  /*54c0*/  @!UP4 USEL UR6, UR13, UR6, !UP0 ;  /* 0x000000060d06c287 */ /* 0x000fe8000c000000 */
[----:B------:R-:W-:Y:S02]  /*54d0*/  @!UP4 UIADD3 UR4, UPT, UPT, -UR8, UR6, URZ ;  /* 0x000000060804c290 */ /* 0x000fe4000fffe1ff */
[----:B------:R-:W-:Y:S02]  /*54e0*/  @!UP4 UIADD3 UR6, UPT, UPT, UR8, -UR6, URZ ;  /* 0x800000060806c290 */ /* 0x000fe4000fffe0ff */
[----:B------:R-:W-:Y:S02]  /*54f0*/  @!UP4 UIMAD UR14, UR4, UR5, UR14 ;  /* 0x00000005040ec2a4 */ /* 0x000fe4000f8e020e */
[----:B------:R-:W-:Y:S01]  /*5500*/  @!UP4 UIMAD UR13, UR6, UR10, UR13 ;  /* 0x0000000a060dc2a4 */ /* 0x000fe2000f8e020d */
[----:B------:R-:W-:Y:S11]  /*5510*/  BRA.U UP1, `(.L_x_105) ;  /* 0x0000000101107547 */ /* 0x000ff6000b800000 */
[----:B-1----:R-:W-:Y:S04]  /*5520*/  MOV R0, UR50 ;  /* 0x0000003200007c02 */ /* 0x002fe80008000f00 */
[----:B------:R-:W-:Y:S04]  /*5530*/  SHF.L.U32 R0, R0, 0x1f, RZ ;  /* 0x0000001f00007819 */ /* 0x000fe800000006ff */
[----:B------:R-:W1:Y:S02]  /*5540*/  SYNCS.PHASECHK.TRANS64.TRYWAIT P1, [UR29+0x178], R0 ;  /* 0x00017800ff0075a7 */ /* 0x000e64000802111d */
[----:B-1----:R-:W-:Y:S05]  /*5550*/  @!P1 BRA `(.L_x_106) ;  /* 0x0000008000ac9947 */ /* 0x002fea0003800000 */
.L_x_105:
[----:B------:R-:W-:Y:S05]  /*5560*/  BRA.U !UP6, `(.L_x_107) ;  /* 0x000000010e407547 */ /* 0x000fea000b800000 */
[----:B------:R-:W-:Y:S01]  /*5570*/  UPLOP3.LUT UP2, UPT, UPT, UPT, UP5, 0x80, 0x8 ;  /* 0x000000000008789c */ /* 0x000fe20003f4f050 */
[----:B-1----:R-:W-:Y:S01]  /*5580*/  HFMA2 R0, -RZ, RZ, 0, 5.9604644775390625e-08 ;  /* 0x00000001ff007431 */ /* 0x002fe200000001ff */
[----:B------:R-:W1:Y:S04]  /*5590*/  LDCU.64 UR8, c[0x0][0x358] ;  /* 0x00006b00ff0877ac */ /* 0x000e680008000a00 */
[----:B------:R-:W-:Y:S05]  /*55a0*/  PLOP3.LUT P1, PT, PT, PT, UP2, 0x80, 0x8 ;  /* 0x000000000008781c */ /* 0x000fea0003f2f028 */
[----:B------:R-:W3:Y:S01]  /*55b0*/  @UP2 LDCU.64 UR4, c[0x0][0x888] ;  /* 0x00011100ff0427ac */ /* 0x000ee20008000a00 */
[----:B------:R-:W-:Y:S07]  /*55c0*/  @UP2 UIMAD UR6, UR36, UR38, URZ ;  /* 0x00000026240622a4 */ /* 0x000fee000f8e02ff */
[----:B------:R-:W-:Y:S01]  /*55d0*/  @P1 PRMT R5, R0, 0x7610, R5 ;  /* 0x0000761000051816 */ /* 0x000fe20000000005 */
[----:B---3--:R-:W-:Y:S06]  /*55e0*/  @UP2 UIMAD.WIDE UR4, UR6, 0x4, UR4 ;  /* 0x00000004060428a5 */ /* 0x008fec000f8e0204 */
[----:B------:R-:W-:Y:S02]  /*55f0*/  IMAD.U32 R2, RZ, RZ, UR4 ;  /* 0x00000004ff027e24 */ /* 0x000fe4000f8e00ff */
[----:B------:R-:W-:Y:S03]  /*5600*/  IMAD.U32 R3, RZ, RZ, UR5 ;  /* 0x00000005ff037e24 */ /* 0x000fe6000f8e00ff */
[----:B------:R-:W3:Y:S02]  /*5610*/  @!UP2 LDCU UR4, c[0x0][0x880] ;  /* 0x00011000ff04a7ac */ /* 0x000ee40008000800 */
[----:B-1---5:R1:W5:Y:S02]  /*5620*/  @P1 LDG.E R219, desc[UR8][R2.64] ;  /* 0x0000000802db1981 */ /* 0x022364000c1e1900 */
[----:B-1----:R-:W-:Y:S05]  /*5630*/  IMAD.MOV.U32 R2, RZ, RZ, 0x1 ;  /* 0x00000001ff027424 */ /* 0x002fea00078e00ff */
[----:B------:R-:W-:Y:S05]  /*5640*/  @!P1 PRMT R5, R2, 0x7610, R5 ;  /* 0x0000761002059816 */ /* 0x000fea0000000005 */
[----:B------:R4:W-:Y:S02]  /*5650*/  STL.S16 [R1+0x60], R5 ;  /* 0x0000600501007387 */ /* 0x0009e40000100600 */
[----:B---34-:R-:W-:Y:S07]  /*5660*/  @!P1 MOV R219, UR4 ;  /* 0x0000000400db9c02 */ /* 0x018fee0008000f00 */
.L_x_107:
[----:B-----5:R-:W-:Y:S01]  /*5670*/  @!P0 FSETP.EQ.AND P2, PT, R219, RZ, PT ;  /* 0x000000ffdb00820b */ /* 0x020fe20003f42000 */
[----:B------:R-:W-:Y:S01]  /*5680*/  @!UPT UIADD3 URZ, UPT, UPT, URZ, URZ, URZ ;  /* 0x000000fffffff290 */ /* 0x000fe2000fffe0ff */
[----:B------:R-:W-:Y:S11]  /*5690*/  @!P0 BRA `(.L_x_108) ;  /* 0x00000000001c8947 */ /* 0x000ff60003800000 */
[----:B------:R-:W-:Y:S01]  /*56a0*/  PLOP3.LUT P2, PT, PT, PT, UP2, 0x80, 0x8 ;  /* 0x000000000008781c */ /* 0x000fe20003f4f028 */
[----:B-1----:R-:W3:Y:S03]  /*56b0*/  LDL R0, [R1+0x60] ;  /* 0x0000600001007983 */ /* 0x002ee60000100800 */
[----:B------:R-:W-:Y:S02]  /*56c0*/  PLOP3.LUT P2, PT, P2, PT, PT, 0x8, 0x80 ;  /* 0x000000000080781c */ /* 0x000fe4000174e170 */
[----:B---3--:R-:W-:Y:S11]  /*56d0*/  LOP3.LUT P0, RZ, R0, 0xff, RZ, 0xc0, !PT ;  /* 0x000000ff00ff7812 */ /* 0x008ff6000780c0ff */
[----:B------:R-:W-:Y:S02]  /*56e0*/  @!UPT UIADD3 URZ, UPT, UPT, URZ, URZ, URZ ;  /* 0x000000fffffff290 */ /* 0x000fe4000fffe0ff */
[----:B------:R-:W-:Y:S11]  /*56f0*/  @P0 FSETP.EQ.AND P2, PT, R219, RZ, PT ;  /* 0x000000ffdb00020b */ /* 0x000ff60003f42000 */
[----:B------:R-:W-:Y:S02]  /*5700*/  @!UPT UIADD3 URZ, UPT, UPT, URZ, URZ, URZ ;  /* 0x000000fffffff290 */ /* 0x000fe4000fffe0ff */
.L_x_108:
[----:B------:R-:W3:Y:S01]  /*5710*/  SYNCS.PHASECHK.TRANS64.TRYWAIT P0, [UR29+0x168], R4 ;  /* 0x00016804ff0075a7 */ /* 0x000ee2000800111d */
[----:B------:R-:W-:Y:S02]  /*5720*/  ELECT P1, URZ, PT ;  /* 0x0000000000ff782f */ /* 0x000fe40003820000 */
[----:B-1----:R-:W-:Y:S01]  /*5730*/  IADD3 R0, PT, PT, R8, 0x1, RZ ;  /* 0x0000000108007810 */ /* 0x002fe20007ffe0ff */
[----:B---3--:R-:W-:Y:S10]  /*5740*/  @!P0 BRA `(.L_x_109) ;  /* 0x0000008000488947 */ /* 0x008ff40003800000 */
.L_x_200:
[----:B------:R-:W-:Y:S01]  /*5750*/  PLOP3.LUT P1, PT, P2, P1, PT, 0xf2, 0x2f ;  /* 0x00000000002f781c */ /* 0x000fe20001723e72 */
[----:B------:R-:W-:Y:S01]  /*5760*/  UMOV UR6, 0x0 ;  /* 0x0000000000067882 */ /* 0x000fe20000000000 */
[----:B------:R-:W-:Y:S01]  /*5770*/  UMOV UR7, 0x10000000 ;  /* 0x1000000000077882 */ /* 0x000fe20000000000 */
[----:B------:R-:W-:Y:S01]  /*5780*/  UMOV UR12, UR36 ;  /* 0x00000024000c7c82 */ /* 0x000fe20008000000 */
[----:B------:R-:W-:Y:S01]  /*5790*/  UMOV UR20, UR36 ;  /* 0x0000002400147c82 */ /* 0x000fe20008000000 */
[----:B------:R-:W-:Y:S01]  /*57a0*/  UMOV UR28, UR36 ;  /* 0x00000024001c7c82 */ /* 0x000fe20008000000 */
[C---:B------:R-:W-:Y:S02]  /*57b0*/  ISETP.NE.AND P0, PT, R0.reuse, 0x2, PT ;  /* 0x000000020000780c */ /* 0x040fe40003f05270 */
[----:B------:R-:W-:Y:S02]  /*57c0*/  LOP3.LUT R9, R9, 0x1, RZ, 0x3c, !PT ;  /* 0x0000000109097812 */ /* 0x000fe400078e3cff */
[----:B-1----:R-:W-:Y:S02]  /*57d0*/  SEL R2, RZ, 0x1, P0 ;  /* 0x00000001ff027807 */ /* 0x002fe40000000000 */
[----:B------:R-:W-:Y:S01]  /*57e0*/  SEL R8, R0, RZ, P0 ;  /* 0x000000ff00087207 */ /* 0x000fe20000000000 */
[----:B------:R-:W-:Y:S01]  /*57f0*/  VOTEU.ALL UP0, P1 ;  /* 0x0000000000ff7886 */ /* 0x000fe20000800000 */
[----:B------:R-:W-:Y:S04]  /*5800*/  LOP3.LUT R10, R10, R2, RZ, 0x3c, !PT ;  /* 0x000000020a0a7212 */ /* 0x000fe800078e3cff */
[----:B------:R-:W-:Y:S02]  /*5810*/  @!UP0 UIADD3 UR4, UP1, UPT, UR52, 0x580, URZ ;  /* 0x0000058034048890 */ /* 0x000fe4000ff3e0ff */
[----:B------:R-:W-:Y:S02]  /*5820*/  @!UP0 USHF.L.U32 UR35, UR46, 0x7, URZ ;  /* 0x000000072e238899 */ /* 0x000fe400080006ff */
[----:B------:R-:W-:Y:S02]  /*5830*/  @!UP0 UIADD3.X UR5, UPT, UPT, URZ, UR53, URZ, UP1, !UPT ;  /* 0x00000035ff058290 */ /* 0x000fe40008ffe4ff */
[----:B------:R-:W-:Y:S02]  /*5840*/  @!UP0 UIMAD UR34, UR47, 0xe0, URZ ;  /* 0x000000e02f2288a4 */ /* 0x000fe4000f8e02ff */
[----:B------:R-:W-:Y:S02]  /*5850*/  @!UP0 UIADD3 UR32, UPT, UPT, UR29, 0x300, URZ ;  /* 0x000003001d208890 */ /* 0x000fe4000fffe0ff */
[----:B------:R-:W-:Y:S01]  /*5860*/  @!UP0 UIADD3 UR33, UPT, UPT, UR29, 0x160, URZ ;  /* 0x000001601d218890 */ /* 0x000fe2000fffe0ff */
[----:B------:R-:W-:Y:S01]  /*5870*/  VOTEU.ALL UP1, P1 ;  /* 0x0000000000ff7886 */ /* 0x000fe20000820000 */
[----:B------:R-:W-:Y:S02]  /*5880*/  @!UP0 UIADD3 UR8, UPT, UPT, UR29, 0x1300, URZ ;  /* 0x000013001d088890 */ /* 0x000fe4000fffe0ff */
[----:B------:R-:W-:Y:S03]  /*5890*/  @!UP0 UIADD3 UR10, UPT, UPT, UR34, 0x20, URZ ;  /* 0x00000020220a8890 */ /* 0x000fe6000fffe0ff */
[----:B------:R-:W-:Y:S01]  /*58a0*/  UMOV UR9, UR33 ;  /* 0x0000002100097c82 */ /* 0x000fe20008000000 */
[----:B------:R-:W-:Y:S01]  /*58b0*/  UMOV UR11, UR35 ;  /* 0x00000023000b7c82 */ /* 0x000fe20008000000 */
[----:B------:R1:W-:Y:S01]  /*58c0*/  @!UP1 UTMALDG.3D [UR32], [UR4], desc[UR6] ;  /* 0x00000620040095b4 */ /* 0x0003e20008011000 */
[----:B------:R-:W-:Y:S01]  /*58d0*/  VOTEU.ALL UP1, P1 ;  /* 0x0000000000ff7886 */ /* 0x000fe20000820000 */
[----:B------:R-:W-:Y:S02]  /*58e0*/  @!UP0 UIADD3 UR16, UPT, UPT, UR29, 0x2300, URZ ;  /* 0x000023001d108890 */ /* 0x000fe4000fffe0ff */
[----:B------:R-:W-:Y:S01]  /*58f0*/  @!UP0 UIADD3 UR18, UPT, UPT, UR34, 0x40, URZ ;  /* 0x0000004022128890 */ /* 0x000fe2000fffe0ff */
        /* <DEDUP_REMOVED lines=10> */
[----:B------:R-:W-:Y:S02]  /*59a0*/  UIADD3 UR47, UPT, UPT, UR13, UR57, URZ ;  /* 0x000000390d2f7290 */ /* 0x000fe4000fffe0ff */
[----:B------:R-:W-:Y:S02]  /*59b0*/  UIADD3 UR46, UPT, UPT, UR14, UR56, URZ ;  /* 0x000000380e2e7290 */ /* 0x000fe4000fffe0ff */
[----:B------:R-:W-:Y:S01]  /*59c0*/  @!UP1 UTMALDG.3D [UR24], [UR4], desc[UR6] ;  /* 0x00000618040095b4 */ /* 0x000fe20008011000 */
[----:B------:R-:W-:Y:S01]  /*59d0*/  VOTEU.ALL UP1, P1 ;  /* 0x0000000000ff7886 */ /* 0x000fe20000820000 */
[----:B-1----:R-:W-:Y:S01]  /*59e0*/  UMOV UR36, UR30 ;  /* 0x0000001e00247c82 */ /* 0x002fe20008000000 */
[----:B---3--:R-:W-:Y:S02]  /*59f0*/  @!UP0 UIADD3 UR8, UPT, UPT, UR29, 0x4300, URZ ;  /* 0x000043001d088890 */ /* 0x008fe4000fffe0ff */
[----:B------:R-:W-:Y:S02]  /*5a00*/  @!UP0 UIADD3 UR10, UPT, UPT, UR34, 0x80, URZ ;  /* 0x00000080220a8890 */ /* 0x000fe4000fffe0ff */
[----:B----4-:R-:W-:Y:S02]  /*5a10*/  @!UP0 UIADD3 UR16, UPT, UPT, UR29, 0x5300, URZ ;  /* 0x000053001d108890 */ /* 0x010fe4000fffe0ff */
[----:B------:R-:W-:Y:S05]  /*5a20*/  @!UP0 UIADD3 UR18, UPT, UPT, UR34, 0xa0, URZ ;  /* 0x000000a022128890 */ /* 0x000fea000fffe0ff */
[----:B------:R1:W-:Y:S01]  /*5a30*/  @!UP1 UTMALDG.3D [UR8], [UR4], desc[UR6] ;  /* 0x00000608040095b4 */ /* 0x0003e20008011000 */
[----:B------:R-:W-:Y:S02]  /*5a40*/  UPLOP3.LUT UP1, UPT, UPT, UPT, UPT, 0x80, 0x8 ;  /* 0x000000000008789c */ /* 0x000fe40003f2f070 */
[----:B-1----:R-:W-:Y:S02]  /*5a50*/  @!UP0 UIADD3 UR8, UPT, UPT, UR29, 0x6300, URZ ;  /* 0x000063001d088890 */ /* 0x002fe4000fffe0ff */
[----:B------:R-:W-:Y:S01]  /*5a60*/  @!UP0 UIADD3 UR10, UPT, UPT, UR34, 0xc0, URZ ;  /* 0x000000c0220a8890 */ /* 0x000fe2000fffe0ff */
[----:B------:R-:W-:Y:S05]  /*5a70*/  VOTEU.ALL UP0, P1 ;  /* 0x0000000000ff7886 */ /* 0x000fea0000800000 */
[----:B------:R3:W-:Y:S01]  /*5a80*/  @!UP0 UTMALDG.3D [UR16], [UR4], desc[UR6] ;  /* 0x00000610040085b4 */ /* 0x0007e20008011000 */
[----:B------:R-:W-:Y:S05]  /*5a90*/  VOTEU.ALL UP0, P1 ;  /* 0x0000000000ff7886 */ /* 0x000fea0000800000 */
[----:B------:R3:W-:Y:S01]  /*5aa0*/  @!UP0 UTMALDG.3D [UR8], [UR4], desc[UR6] ;  /* 0x00000608040085b4 */ /* 0x0007e20008011000 */
[----:B------:R3:W-:Y:S01]  /*5ab0*/  @!P1 SYNCS.ARRIVE.TRANS64.RED.A0TR RZ, [UR29+0x160], R11 ;  /* 0x0001600bffff99a7 */ /* 0x0007e2000830041d */
[----:B------:R-:W-:Y:S01]  /*5ac0*/  SYNCS.ARRIVE.TRANS64.RED.A1T0 RZ, [UR44], RZ ;  /* 0x000000ffffff79a7 */ /* 0x000fe2000810042c */
[----:B------:R-:W-:Y:S05]  /*5ad0*/  BRA.U UP3, `(.L_x_110) ;  /* 0xfffffff503007547 */ /* 0x000fea000b83ffff */
[----:B------:R-:W-:Y:S07]  /*5ae0*/  MOV R2, UR29 ;  /* 0x0000001d00027c02 */ /* 0x000fee0008000f00 */
.L_x_111:
[----:B-1----:R-:W-:-:S04]  /*5af0*/  SHF.L.U32 R0, R9, 0x1f, RZ ;  /* 0x0000001f09007819 */ /* 0x002fc800000006ff */
[----:B------:R1:W4:Y:S03]  /*5b00*/  SYNCS.PHASECHK.TRANS64.TRYWAIT P0, [R2+URZ+0x168], R0 ;  /* 0x00016800020075a7 */ /* 0x00032600080011ff */
[----:B----4-:R-:W-:Y:S05]  /*5b10*/  @!P0 NANOSLEEP.SYNCS 0x989680 ;  /* 0x009896800000895d */ /* 0x010fea0003900000 */
[----:B------:R-:W4:Y:S02]  /*5b20*/  @!P0 SYNCS.PHASECHK.TRANS64 P0, [R2+URZ+0x168], R0 ;  /* 0x00016800020085a7 */ /* 0x000f2400080010ff */
[----:B--234-:R-:W-:Y:S05]  /*5b30*/  @P0 EXIT ;  /* 0x000000000000094d */ /* 0x01cfea0003800000 */
[----:B------:R-:W-:Y:S05]  /*5b40*/  BRA `(.L_x_111) ;  /* 0xfffffffc00e87947 */ /* 0x000fea000383ffff */
.L_x_102:
[----:B------:R-:W-:-:S06]  /*5b50*/  UISETP.GE.AND UP0, UPT, UR14, 0x4, UPT ;  /* 0x000000040e00788c */ /* 0x000fcc000bf06270 */
[----:B------:R-:W-:-:S13]  /*5b60*/  PLOP3.LUT P0, PT, PT, PT, UP0, 0x80, 0x8 ;  /* 0x000000000008781c */ /* 0x000fda0003f0f008 */
[----:B------:R-:W-:Y:S05]  /*5b70*/  @!P0 EXIT ;  /* 0x000000000000894d */ /* 0x000fea0003800000 */
[----:B------:R-:W-:Y:S01]  /*5b80*/  BAR.SYNC.DEFER_BLOCKING 0x6, 0xa0 ;  /* 0x0182800000007b1d */ /* 0x000fe20000010000 */
[----:B------:R-:W-:-:S05]  /*5b90*/  IMAD.U32 R0, R6, 0x10000, RZ ;  /* 0x0001000006007824 */ /* 0x000fca00078e00ff */
[----:B------:R-:W-:Y:S01]  /*5ba0*/  UMOV UR4, 0x400 ;  /* 0x0000040000047882 */ /* 0x000fe20000000000 */
[----:B------:R-:W-:Y:S01]  /*5bb0*/  LOP3.LUT R0, R0, 0x600000, RZ, 0xc0, !PT ;  /* 0x0060000000007812 */ /* 0x000fe200078ec0ff */
[----:B------:R-:W-:Y:S01]  /*5bc0*/  ULEA UR4, UR5, UR4, 0x18 ;  /* 0x0000000405047291 */ /* 0x000fe2000f8ec0ff */
[----:B------:R-:W-:Y:S01]  /*5bd0*/  STL [R1+0x64], RZ ;  /* 0x000064ff01007387 */ /* 0x000fe20000100800 */
[----:B------:R-:W1:Y:S01]  /*5be0*/  LDCU UR42, c[0x0][0xb0c] ;  /* 0x00016180ff2a77ac */ /* 0x000e620008000800 */
[----:B------:R-:W2:Y:S01]  /*5bf0*/  LDCU UR62, c[0x0][0xb20] ;  /* 0x00016400ff3e77ac */ /* 0x000ea20008000800 */
[----:B------:R-:W3:Y:S01]  /*5c00*/  LDCU UR39, c[0x0][0xb30] ;  /* 0x00016600ff2777ac */ /* 0x000ee20008000800 */
[----:B------:R-:W4:Y:S04]  /*5c10*/  LDCU.64 UR58, c[0x0][0x888] ;  /* 0x00011100ff3a77ac */ /* 0x000f280008000a00 */
[----:B------:R-:W1:Y:S01]  /*5c20*/  LDS R216, [UR4+0x210] ;  /* 0x00021004ffd87984 */ /* 0x000e620008000800 */
[----:B------:R-:W1:Y:S01]  /*5c30*/  LDCU.64 UR40, c[0x0][0xb28] ;  /* 0x00016500ff2877ac */ /* 0x000e620008000a00 */
[----:B------:R-:W1:Y:S01]  /*5c40*/  LDCU.128 UR52, c[0x0][0xb10] ;  /* 0x00016200ff3477ac */ /* 0x000e620008000c00 */
[----:B------:R-:W-:Y:S01]  /*5c50*/  UMOV UR43, URZ ;  /* 0x000000ff002b7c82 */ /* 0x000fe20008000000 */
[----:B------:R-:W-:Y:S01]  /*5c60*/  UMOV UR50, URZ ;  /* 0x000000ff00327c82 */ /* 0x000fe20008000000 */
[----:B------:R-:W-:Y:S01]  /*5c70*/  UMOV UR18, URZ ;  /* 0x000000ff00127c82 */ /* 0x000fe20008000000 */
[----:B------:R-:W-:Y:S01]  /*5c80*/  UMOV UR49, URZ ;  /* 0x000000ff00317c82 */ /* 0x000fe20008000000 */
[----:B-1234-:R-:W-:-:S07]  /*5c90*/  IADD3 R216, PT, PT, R216, R0, RZ ;  /* 0x00000000d8d87210 */ /* 0x01efce0007ffe0ff */
.L_x_134:
[----:B-1----:R-:W1:Y:S01]  /*5ca0*/  S2UR UR61, SR_CgaCtaId ;  /* 0x00000000003d79c3 */ /* 0x002e620000008800 */
[----:B------:R-:W-:Y:S01]  /*5cb0*/  UMOV UR44, 0x400 ;  /* 0x00000400002c7882 */ /* 0x000fe20000000000 */
[----:B------:R-:W-:Y:S04]  /*5cc0*/  MOV R0, UR49 ;  /* 0x0000003100007c02 */ /* 0x000fe80008000f00 */
[----:B------:R-:W-:Y:S01]  /*5cd0*/  SHF.L.U32 R0, R0, 0x1f, RZ ;  /* 0x0000001f00007819 */ /* 0x000fe200000006ff */
[----:B-1----:R-:W-:Y:S04]  /*5ce0*/  ULEA UR44, UR61, UR44, 0x18 ;  /* 0x0000002c3d2c7291 */ /* 0x002fe8000f8ec0ff */
[----:B------:R-:W-:Y:S09]  /*5cf0*/  ULEA UR4, UR18, UR44, 0x3 ;  /* 0x0000002c12047291 */ /* 0x000ff2000f8e18ff */
[----:B------:R-:W1:Y:S02]  /*5d00*/  SYNCS.PHASECHK.TRANS64.TRYWAIT P0, [UR4+0x180], R0 ;  /* 0x00018000ff0075a7 */ /* 0x000e640008001104 */
[----:B-1---5:R-:W-:Y:S05]  /*5d10*/  @!P0 BRA `(.L_x_112) ;  /* 0x0000007800ec8947 */ /* 0x022fea0003800000 */
.L_x_202:
[----:B------:R-:W-:Y:S02]  /*5d20*/  ULEA UR5, UR18, UR44, 0x4 ;  /* 0x0000002c12057291 */ /* 0x000fe4000f8e20ff */
[----:B------:R-:W-:Y:S01]  /*5d30*/  UIADD3 UR4, UPT, UPT, UR4, 0x190, URZ ;  /* 0x0000019004047890 */ /* 0x000fe2000fffe0ff */
[----:B------:R-:W2:Y:S03]  /*5d40*/  LDCU UR10, c[0x0][0xb24] ;  /* 0x00016480ff0a77ac */ /* 0x000ea60008000800 */
[----:B------:R-:W-:Y:S03]  /*5d50*/  UPRMT UR4, URZ, 0x654, UR4 ;  /* 0x00000654ff047896 */ /* 0x000fe60008000004 */
[----:B------:R-:W3:Y:S01]  /*5d60*/  LDS.128 R4, [UR5+0x1f0] ;  /* 0x0001f005ff047984 */ /* 0x000ee20008000c00 */
[----:B------:R-:W-:Y:S01]  /*5d70*/  @!PT LDS RZ, [RZ] ;  /* 0x00000000fffff984 */ /* 0x000fe20000000800 */
[----:B------:R-:W-:Y:S01]  /*5d80*/  @!PT LDS RZ, [RZ] ;  /* 0x00000000fffff984 */ /* 0x000fe20000000800 */
[----:B------:R-:W-:Y:S01]  /*5d90*/  @!PT LDS RZ, [RZ] ;  /* 0x00000000fffff984 */ /* 0x000fe20000000800 */
[----:B------:R-:W-:Y:S01]  /*5da0*/  @!PT LDS RZ, [RZ] ;  /* 0x00000000fffff984 */ /* 0x000fe20000000800 */
[----:B------:R4:W-:Y:S07]  /*5db0*/  MEMBAR.ALL.CTA ;  /* 0x0000000000007992 */ /* 0x0009ee0000008000 */
[----:B----4-:R-:W4:Y:S02]  /*5dc0*/  FENCE.VIEW.ASYNC.S ;  /* 0x00000000000073c6 */ /* 0x010f240000000000 */
[----:B----4-:R-:W-:Y:S01]  /*5dd0*/  SYNCS.ARRIVE.TRANS64.RED.A1T0 RZ, [UR4], RZ ;  /* 0x000000ffffff79a7 */ /* 0x010fe20008100404 */
[----:B---3--:R-:W-:Y:S11]  /*5de0*/  LOP3.LUT P0, RZ, R6, 0x1, RZ, 0xc0, !PT ;  /* 0x0000000106ff7812 */ /* 0x008ff6000780c0ff */
[----:B------:R-:W-:Y:S02]  /*5df0*/  @!UPT UIADD3 URZ, UPT, UPT, URZ, URZ, URZ ;  /* 0x000000fffffff290 */ /* 0x000fe4000fffe0ff */
[----:B------:R-:W-:Y:S01]  /*5e00*/  VOTEU.ANY UP0, P0 ;  /* 0x0000000000ff7886 */ /* 0x000fe20000000100 */
[----:B------:R-:W-:Y:S01]  /*5e10*/  PLOP3.LUT P3, PT, PT, PT, UP0, 0x80, 0x8 ;  /* 0x000000000008781c */ /* 0x000fe20003f6f008 */
[----:B------:R-:W-:Y:S01]  /*5e20*/  UP2UR UR48, UPR, URZ, 0x1 ;  /* 0x00000001ff307883 */ /* 0x000fe20008000000 */
[----:B------:R-:W-:Y:S02]  /*5e30*/  PLOP3.LUT P1, PT, PT, PT, UP0, 0x80, 0x8 ;  /* 0x000000000008781c */ /* 0x000fe40003f2f008 */
[----:B------:R-:W-:Y:S02]  /*5e40*/  PLOP3.LUT P2, PT, PT, PT, UP0, 0x80, 0x8 ;  /* 0x000000000008781c */ /* 0x000fe40003f4f008 */
[----:B------:R-:W-:Y:S01]  /*5e50*/  PLOP3.LUT P0, PT, PT, PT, UP0, 0x80, 0x8 ;  /* 0x000000000008781c */ /* 0x000fe20003f0f008 */
[----:B--2---:R-:W-:Y:S06]  /*5e60*/  UISETP.GE.AND UP0, UPT, UR10, 0x1, UPT ;  /* 0x000000010a00788c */ /* 0x004fec000bf06270 */
[----:B-1----:R-:W-:Y:S02]  /*5e70*/  @P3 MOV R2, R4 ;  /* 0x0000000400023202 */ /* 0x002fe40000000f00 */
[----:B------:R-:W-:Y:S02]  /*5e80*/  @P1 LOP3.LUT R0, R5, 0xffff, RZ, 0xc0, !PT ;  /* 0x0000ffff05001812 */ /* 0x000fe400078ec0ff */
[----:B------:R-:W-:Y:S02]  /*5e90*/  @P2 R2UR UR38, R2 ;  /* 0x00000000022622ca */ /* 0x000fe400000e0000 */
[----:B------:R-:W-:Y:S01]  /*5ea0*/  @P0 R2UR UR37, R0 ;  /* 0x00000000002502ca */ /* 0x000fe200000e0000 */
[----:B------:R-:W-:Y:S03]  /*5eb0*/  @!UPT UIADD3 URZ, UPT, UPT, URZ, URZ, URZ ;  /* 0x000000fffffff290 */ /* 0x000fe6000fffe0ff */
[----:B------:R-:W-:Y:S11]  /*5ec0*/  BRA.U !UP0, `(.L_x_113) ;  /* 0x0000000108c87547 */ /* 0x000ff6000b800000 */
[----:B------:R-:W1:Y:S01]  /*5ed0*/  LDCU UR7, c[0x0][0x370] ;  /* 0x00006e00ff0777ac */ /* 0x000e620008000800 */
[----:B------:R-:W2:Y:S01]  /*5ee0*/  LDCU UR4, c[0x0][0x374] ;  /* 0x00006e80ff0477ac */ /* 0x000ea20008000800 */
[----:B------:R-:W-:Y:S02]  /*5ef0*/  UISETP.NE.AND UP0, UPT, UR54, 0x1, UPT ;  /* 0x000000013600788c */ /* 0x000fe4000bf05270 */
[----:B------:R-:W-:Y:S02]  /*5f00*/  UIMAD.WIDE.U32 UR12, UR37, UR55, URZ ;  /* 0x00000037250c72a5 */ /* 0x000fe4000f8e00ff */
[----:B------:R-:W-:Y:S02]  /*5f10*/  UISETP.NE.AND UP1, UPT, UR42, 0x1, UPT ;  /* 0x000000012a00788c */ /* 0x000fe4000bf25270 */
[----:B------:R-:W-:Y:S02]  /*5f20*/  UISETP.NE.AND UP2, UPT, UR10, 0x1, UPT ;  /* 0x000000010a00788c */ /* 0x000fe4000bf45270 */
[----:B------:R-:W-:Y:S02]  /*5f30*/  UIMAD.WIDE.U32 UR16, UR38, UR52, URZ ;  /* 0x00000034261072a5 */ /* 0x000fe4000f8e00ff */
[----:B-1----:R-:W-:Y:S02]  /*5f40*/  UIMAD.WIDE.U32 UR14, UR7, UR52, URZ ;  /* 0x00000034070e72a5 */ /* 0x002fe4000f8e00ff */
[----:B--2---:R-:W-:Y:S07]  /*5f50*/  UIMAD.WIDE.U32 UR8, UR4, UR55, URZ ;  /* 0x00000037040872a5 */ /* 0x004fee000f8e00ff */
[----:B------:R-:W-:Y:S02]  /*5f60*/  UMOV UR5, UR9 ;  /* 0x0000000900057c82 */ /* 0x000fe40008000000 */
[----:B------:R-:W-:Y:S03]  /*5f70*/  @UP0 USHF.R.U32.HI UR4, URZ, UR62, UR5 ;  /* 0x0000003eff040299 */ /* 0x000fe60008011605 */
[----:B------:R-:W-:Y:S01]  /*5f80*/  UMOV UR5, UR13 ;  /* 0x0000000d00057c82 */ /* 0x000fe20008000000 */
[----:B------:R-:W-:Y:S02]  /*5f90*/  UIMAD.WIDE.U32 UR8, UR4, UR40, URZ ;  /* 0x00000028040872a5 */ /* 0x000fe4000f8e00ff */
[----:B------:R-:W-:Y:S03]  /*5fa0*/  USHF.R.U32.HI UR6, URZ, UR62, UR5 ;  /* 0x0000003eff067299 */ /* 0x000fe60008011605 */
[----:B------:R-:W-:Y:S01]  /*5fb0*/  UMOV UR5, UR15 ;  /* 0x0000000f00057c82 */ /* 0x000fe20008000000 */
[----:B------:R-:W-:Y:S02]  /*5fc0*/  USEL UR6, UR37, UR6, !UP0 ;  /* 0x0000000625067287 */ /* 0x000fe4000c000000 */
[----:B------:R-:W-:Y:S01]  /*5fd0*/  @UP1 USHF.R.U32.HI UR7, URZ, UR53, UR5 ;  /* 0x00000035ff071299 */ /* 0x000fe20008011605 */
[----:B------:R-:W-:Y:S02]  /*5fe0*/  UMOV UR8, UR9 ;  /* 0x0000000900087c82 */ /* 0x000fe40008000000 */
[----:B------:R-:W-:Y:S01]  /*5ff0*/  UMOV UR5, UR17 ;  /* 0x0000001100057c82 */ /* 0x000fe20008000000 */
[----:B------:R-:W-:Y:S02]  /*6000*/  UIMAD.WIDE.U32 UR12, UR7, UR40, URZ ;  /* 0x00000028070c72a5 */ /* 0x000fe4000f8e00ff */
[----:B------:R-:W-:Y:S02]  /*6010*/  @UP2 USHF.R.U32.HI UR4, URZ, UR41, UR8 ;  /* 0x00000029ff042299 */ /* 0x000fe40008011608 */
[----:B------:R-:W-:Y:S02]  /*6020*/  USHF.R.U32.HI UR5, URZ, UR53, UR5 ;  /* 0x00000035ff057299 */ /* 0x000fe40008011605 */
[----:B------:R-:W-:Y:S02]  /*6030*/  UIMAD UR4, UR10, UR4, URZ ;  /* 0x000000040a0472a4 */ /* 0x000fe4000f8e02ff */
[----:B------:R-:W-:Y:S02]  /*6040*/  USEL UR5, UR38, UR5, !UP1 ;  /* 0x0000000526057287 */ /* 0x000fe4000c800000 */
[----:B------:R-:W-:Y:S01]  /*6050*/  UISETP.GE.AND UP0, UPT, UR6, UR4, UPT ;  /* 0x000000040600728c */ /* 0x000fe2000bf06270 */
[----:B------:R-:W-:Y:S01]  /*6060*/  UMOV UR8, UR13 ;  /* 0x0000000d00087c82 */ /* 0x000fe20008000000 */
[----:B------:R-:W-:Y:S02]  /*6070*/  UIMAD.WIDE.U32 UR12, UR6, UR40, URZ ;  /* 0x00000028060c72a5 */ /* 0x000fe4000f8e00ff */
[----:B------:R-:W-:Y:S04]  /*6080*/  @UP2 USHF.R.U32.HI UR7, URZ, UR41, UR8 ;  /* 0x00000029ff072299 */ /* 0x000fe80008011608 */
[----:B------:R-:W-:Y:S01]  /*6090*/  UIMAD UR8, UR10, UR7, URZ ;  /* 0x000000070a0872a4 */ /* 0x000fe2000f8e02ff */
[----:B------:R-:W-:Y:S03]  /*60a0*/  UMOV UR4, UR13 ;  /* 0x0000000d00047c82 */ /* 0x000fe60008000000 */
[----:B------:R-:W-:Y:S02]  /*60b0*/  UISETP.GE.OR UP0, UPT, UR5, UR8, UP0 ;  /* 0x000000080500728c */ /* 0x000fe40008706670 */
[----:B------:R-:W-:Y:S02]  /*60c0*/  USHF.R.U32.HI UR4, URZ, UR41, UR4 ;  /* 0x00000029ff047299 */ /* 0x000fe40008011604 */
[----:B------:R-:W-:Y:S02]  /*60d0*/  UIMAD.WIDE.U32 UR8, UR5, UR40, URZ ;  /* 0x00000028050872a5 */ /* 0x000fe4000f8e00ff */
[----:B------:R-:W-:Y:S02]  /*60e0*/  USEL UR12, UR6, UR4, !UP2 ;  /* 0x00000004060c7287 */ /* 0x000fe4000d000000 */
[----:B------:R-:W-:Y:S02]  /*60f0*/  UIADD3 UR8, UPT, UPT, -UR5, URZ, URZ ;  /* 0x000000ff05087290 */ /* 0x000fe4000fffe1ff */
[----:B------:R-:W-:Y:S01]  /*6100*/  UIADD3 UR11, UPT, UPT, -UR12, URZ, URZ ;  /* 0x000000ff0c0b7290 */ /* 0x000fe2000fffe1ff */
[----:B------:R-:W-:Y:S01]  /*6110*/  @!UP0 UMOV UR4, UR9 ;  /* 0x0000000900048c82 */ /* 0x000fe20008000000 */
[----:B------:R-:W-:Y:S02]  /*6120*/  UIADD3 UR9, UPT, UPT, -UR6, URZ, URZ ;  /* 0x000000ff06097290 */ /* 0x000fe4000fffe1ff */
[----:B------:R-:W-:Y:S02]  /*6130*/  @!UP0 USHF.R.U32.HI UR4, URZ, UR41, UR4 ;  /* 0x00000029ff048299 */ /* 0x000fe40008011604 */
[----:B------:R-:W-:Y:S02]  /*6140*/  UIMAD UR11, UR10, UR11, UR6 ;  /* 0x0000000b0a0b72a4 */ /* 0x000fe4000f8e0206 */
[----:B------:R-:W-:Y:S04]  /*6150*/  @!UP0 USEL UR4, UR5, UR4, !UP2 ;  /* 0x0000000405048287 */ /* 0x000fe8000d000000 */
[----:B------:R-:W-:Y:S02]  /*6160*/  @!UP0 UIMAD UR11, UR7, UR11, UR4 ;  /* 0x0000000b070b82a4 */ /* 0x000fe4000f8e0204 */
[----:B------:R-:W-:Y:S02]  /*6170*/  @!UP0 UIADD3 UR12, UPT, UPT, UR12, -UR4, URZ ;  /* 0x800000040c0c8290 */ /* 0x000fe4000fffe0ff */
[----:B------:R-:W-:Y:S02]  /*6180*/  UIMAD UR7, UR42, UR8, UR38 ;  /* 0x000000082a0772a4 */ /* 0x000fe4000f8e0226 */
[----:B------:R-:W-:Y:S02]  /*6190*/  @!UP0 UIMAD UR6, UR12, UR10, UR5 ;  /* 0x0000000a0c0682a4 */ /* 0x000fe4000f8e0205 */
[----:B------:R-:W-:Y:S01]  /*61a0*/  UIMAD UR4, UR54, UR9, UR37 ;  /* 0x00000009360472a4 */ /* 0x000fe2000f8e0225 */
[----:B------:R-:W-:Y:S02]  /*61b0*/  @!UP0 UMOV UR5, UR11 ;  /* 0x0000000b00058c82 */ /* 0x000fe40008000000 */
[----:B------:R-:W-:Y:S02]  /*61c0*/  UIMAD UR38, UR5, UR42, UR7 ;  /* 0x0000002a052672a4 */ /* 0x000fe4000f8e0207 */
[----:B------:R-:W-:Y:S11]  /*61d0*/  UIMAD UR37, UR6, UR54, UR4 ;  /* 0x00000036062572a4 */ /* 0x000ff6000f8e0204 */
[----:B------:R-:W-:Y:S01]  /*61e0*/  @!UPT UIADD3 URZ, UPT, UPT, URZ, URZ, URZ ;  /* 0x000000fffffff290 */ /* 0x000fe2000fffe0ff */
.L_x_113:
[----:B------:R-:W-:Y:S02]  /*61f0*/  UISETP.NE.AND UP0, UPT, UR39, 0x1, UPT ;  /* 0x000000012700788c */ /* 0x000fe4000bf05270 */
[----:B------:R-:W-:Y:S02]  /*6200*/  UISETP.NE.AND UP1, UPT, UR48, URZ, UPT ;  /* 0x000000ff3000728c */ /* 0x000fe4000bf25270 */
[----:B------:R-:W-:Y:S04]  /*6210*/  UIADD3 UR45, UPT, UPT, UR18, 0x1, URZ ;  /* 0x00000001122d7890 */ /* 0x000fe8000fffe0ff */
[----:B------:R-:W-:Y:S02]  /*6220*/  PLOP3.LUT P1, PT, PT, PT, UP1, 0x80, 0x8 ;  /* 0x000000000008781c */ /* 0x000fe40003f2f018 */
[----:B------:R-:W-:Y:S01]  /*6230*/  PLOP3.LUT P0, PT, PT, PT, UP1, 0x80, 0x8 ;  /* 0x000000000008781c */ /* 0x000fe20003f0f018 */
[----:B------:R-:W1:Y:S01]  /*6240*/  @!UP0 LDCU.128 UR12, c[0x0][0xb10] ;  /* 0x00016200ff0c87ac */ /* 0x000e620008000c00 */
[----:B------:R-:W2:Y:S09]  /*6250*/  @!UP0 LDCU UR5, c[0x0][0xb0c] ;  /* 0x00016180ff0587ac */ /* 0x000eb20008000800 */
[----:B------:R-:W-:Y:S01]  /*6260*/  @P1 SHF.R.U32.HI R4, RZ, 0x10, R5 ;  /* 0x00000010ff041819 */ /* 0x000fe20000011605 */
[----:B------:R-:W3:Y:S03]  /*6270*/  @!UP0 LDCU UR10, c[0x0][0xb20] ;  /* 0x00016400ff0a87ac */ /* 0x000ee60008000800 */
[----:B------:R-:W-:Y:S01]  /*6280*/  @P0 R2UR UR51, R4 ;  /* 0x00000000043302ca */ /* 0x000fe200000e0000 */
[----:B-1----:R-:W-:Y:S02]  /*6290*/  UIMAD.WIDE.U32 UR8, UR38, UR12, URZ ;  /* 0x0000000c260872a5 */ /* 0x002fe4000f8e00ff */
[----:B------:R-:W-:Y:S02]  /*62a0*/  UIMAD.WIDE.U32 UR6, UR37, UR15, URZ ;  /* 0x0000000f250672a5 */ /* 0x000fe4000f8e00ff */
[----:B------:R-:W-:Y:S03]  /*62b0*/  @!UP0 UISETP.NE.AND UP1, UPT, UR14, 0x1, UPT ;  /* 0x000000010e00888c */ /* 0x000fe6000bf25270 */
[----:B------:R-:W-:Y:S01]  /*62c0*/  @!UP0 UMOV UR4, UR9 ;  /* 0x0000000900048c82 */ /* 0x000fe20008000000 */
[----:B--2---:R-:W-:Y:S02]  /*62d0*/  @!UP0 UISETP.NE.AND UP2, UPT, UR5, 0x1, UPT ;  /* 0x000000010500888c */ /* 0x004fe4000bf45270 */
[----:B------:R-:W-:Y:S01]  /*62e0*/  @!UP0 USHF.R.U32.HI UR4, URZ, UR13, UR4 ;  /* 0x0000000dff048299 */ /* 0x000fe20008011604 */
[----:B------:R-:W-:Y:S02]  /*62f0*/  @!UP0 UMOV UR6, UR7 ;  /* 0x0000000700068c82 */ /* 0x000fe40008000000 */
[----:B---3--:R-:W-:Y:S02]  /*6300*/  @!UP0 USHF.R.U32.HI UR6, URZ, UR10, UR6 ;  /* 0x0000000aff068299 */ /* 0x008fe40008011606 */
[----:B------:R-:W-:Y:S02]  /*6310*/  @!UP0 USEL UR7, UR38, UR4, !UP2 ;  /* 0x0000000426078287 */ /* 0x000fe4000d000000 */
[----:B------:R-:W-:Y:S04]  /*6320*/  @!UP0 USEL UR6, UR37, UR6, !UP1 ;  /* 0x0000000625068287 */ /* 0x000fe8000c800000 */
[----:B------:R-:W-:Y:S02]  /*6330*/  @!UP0 UIADD3 UR4, UPT, UPT, -UR7, UR6, URZ ;  /* 0x0000000607048290 */ /* 0x000fe4000fffe1ff */
[----:B------:R-:W-:Y:S02]  /*6340*/  @!UP0 UIADD3 UR6, UPT, UPT, UR7, -UR6, URZ ;  /* 0x8000000607068290 */ /* 0x000fe4000fffe0ff */
[----:B------:R-:W-:Y:S02]  /*6350*/  UIADD3 UR7, UPT, UPT, UR44, 0x300, URZ ;  /* 0x000003002c077890 */ /* 0x000fe4000fffe0ff */
[----:B------:R-:W-:Y:S02]  /*6360*/  @!UP0 UIMAD UR38, UR4, UR5, UR38 ;  /* 0x00000005042682a4 */ /* 0x000fe4000f8e0226 */
[----:B------:R-:W-:Y:S02]  /*6370*/  @!UP0 UIMAD UR37, UR6, UR14, UR37 ;  /* 0x0000000e062582a4 */ /* 0x000fe4000f8e0225 */
[----:B------:R-:W-:Y:S09]  /*6380*/  ULOP3.LUT UP0, URZ, UR7, 0x90, URZ, 0xc0, !UPT ;  /* 0x0000009007ff7892 */ /* 0x000ff2000f80c0ff */
[----:B------:R-:W-:Y:S05]  /*6390*/  BRA.U !UP0, `(.L_x_114) ;  /* 0x0000000108407547 */ /* 0x000fea000b800000 */
[----:B------:R-:W1:Y:S01]  /*63a0*/  LDCU.64 UR8, c[0x4][0x80] ;  /* 0x01001000ff0877ac */ /* 0x000e620008000a00 */
[----:B------:R-:W-:Y:S01]  /*63b0*/  MOV R0, 0x0 ;  /* 0x0000000000007802 */ /* 0x000fe20000000f00 */
[----:B------:R-:W-:Y:S02]  /*63c0*/  HFMA2 R12, -RZ, RZ, 0, 5.9604644775390625e-08 ;  /* 0x00000001ff0c7431 */ /* 0x000fe400000001ff */
[----:B------:R-:W-:Y:S01]  /*63d0*/  IMAD.MOV.U32 R8, RZ, RZ, 0x70 ;  /* 0x00000070ff087424 */ /* 0x000fe200078e00ff */
[----:B------:R2:W3:Y:S01]  /*63e0*/  LDC.64 R2, c[0x4][R0] ;  /* 0x0100000000027b82 */ /* 0x0004e20000000a00 */
[----:B------:R-:W4:Y:S01]  /*63f0*/  LDCU.64 UR6, c[0x4][0x88] ;  /* 0x01001100ff0677ac */ /* 0x000f220008000a00 */
[----:B------:R-:W-:Y:S01]  /*6400*/  IMAD.MOV.U32 R13, RZ, RZ, RZ ;  /* 0x000000ffff0d7224 */ /* 0x000fe200078e00ff */
[----:B------:R-:W2:Y:S01]  /*6410*/  LDCU.64 UR4, c[0x4][0x8] ;  /* 0x01000100ff0477ac */ /* 0x000ea20008000a00 */
[----:B-1----:R-:W-:Y:S01]  /*6420*/  MOV R5, UR9 ;  /* 0x0000000900057c02 */ /* 0x002fe20008000f00 */
[----:B------:R-:W-:Y:S01]  /*6430*/  IMAD.U32 R4, RZ, RZ, UR8 ;  /* 0x00000008ff047e24 */ /* 0x000fe2000f8e00ff */
[----:B----4-:R-:W-:Y:S01]  /*6440*/  MOV R7, UR7 ;  /* 0x0000000700077c02 */ /* 0x010fe20008000f00 */
[----:B------:R-:W-:Y:S01]  /*6450*/  IMAD.U32 R6, RZ, RZ, UR6 ;  /* 0x00000006ff067e24 */ /* 0x000fe2000f8e00ff */
[----:B--2---:R-:W-:Y:S01]  /*6460*/  MOV R11, UR5 ;  /* 0x00000005000b7c02 */ /* 0x004fe20008000f00 */
[----:B------:R-:W-:Y:S02]  /*6470*/  IMAD.U32 R10, RZ, RZ, UR4 ;  /* 0x00000004ff0a7e24 */ /* 0x000fe4000f8e00ff */
[----:B------:R-:W-:Y:S07]  /*6480*/  LEPC R20, `(.L_x_114) ;  /* 0x000000001014794e */ /* 0x000fee0000000000 */
[----:B---3-5:R-:W-:Y:S05]  /*6490*/  CALL.ABS.NOINC R2 ;  /* 0x0000000002007343 */ /* 0x028fea0003c00000 */
.L_x_114:
[----:B------:R-:W-:Y:S04]  /*64a0*/  UIADD3 UR4, UPT, UPT, UR44, 0x7300, URZ ;  /* 0x000073002c047890 */ /* 0x000fe8000fffe0ff */
        /* <DEDUP_REMOVED lines=18> */
.L_x_115:
[----:B------:R-:W-:Y:S01]  /*65d0*/  PLOP3.LUT P1, PT, PT, PT, PT, 0x8, 0x80 ;  /* 0x000000000080781c */ /* 0x000fe20003f2e170 */
[----:B------:R-:W-:Y:S01]  /*65e0*/  UISETP.NE.AND UP1, UPT, UR60, URZ, UPT ;  /* 0x000000ff3c00728c */ /* 0x000fe2000bf25270 */
[----:B------:R1:W5:Y:S01]  /*65f0*/  LDL R16, [R1+0x60] ;  /* 0x0000600001107983 */ /* 0x0003620000100800 */
[----:B------:R-:W2:Y:S04]  /*6600*/  LDC.64 R4, c[0x0][0x890] ;  /* 0x00022400ff047b82 */ /* 0x000ea80000000a00 */
[----:B------:R-:W-:Y:S04]  /*6610*/  PLOP3.LUT P0, PT, PT, PT, UP1, 0x80, 0x8 ;  /* 0x000000000008781c */ /* 0x000fe80003f0f018 */
[----:B------:R-:W3:Y:S01]  /*6620*/  LDC.64 R6, c[0x0][0x8b0] ;  /* 0x00022c00ff067b82 */ /* 0x000ee20000000a00 */
[----:B------:R-:W4:Y:S01]  /*6630*/  @UP1 LDCU.64 UR4, c[0x0][0x888] ;  /* 0x00011100ff0417ac */ /* 0x000f220008000a00 */
[----:B--2---:R-:W-:Y:S01]  /*6640*/  ISETP.NE.U32.AND P3, PT, R4, RZ, PT ;  /* 0x000000ff0400720c */ /* 0x004fe20003f65070 */
[----:B----4-:R-:W-:Y:S03]  /*6650*/  @UP1 UISETP.NE.U32.AND UP0, UPT, UR4, URZ, UPT ;  /* 0x000000ff0400128c */ /* 0x010fe6000bf05070 */
[----:B------:R-:W-:Y:S02]  /*6660*/  ISETP.NE.AND.EX P3, PT, R5, RZ, PT, P3 ;  /* 0x000000ff0500720c */ /* 0x000fe40003f65330 */
[----:B---3--:R-:W-:Y:S01]  /*6670*/  ISETP.NE.U32.AND P4, PT, R6, RZ, PT ;  /* 0x000000ff0600720c */ /* 0x008fe20003f85070 */
[----:B------:R-:W-:Y:S01]  /*6680*/  @UP1 UISETP.NE.AND.EX UP0, UPT, UR5, URZ, UPT, UP0 ;  /* 0x000000ff0500128c */ /* 0x000fe2000bf05300 */
[----:B------:R-:W-:Y:S02]  /*6690*/  @P0 PLOP3.LUT P1, PT, P3, PT, PT, 0x80, 0x8 ;  /* 0x000000000008081c */ /* 0x000fe40001f2f070 */
[----:B------:R-:W-:Y:S01]  /*66a0*/  ISETP.NE.AND.EX P4, PT, R7, RZ, PT, P4 ;  /* 0x000000ff0700720c */ /* 0x000fe20003f85340 */
[----:B------:R-:W-:Y:S06]  /*66b0*/  @UP1 USEL UR4, URZ, 0xffffffff, UP0 ;  /* 0xffffffffff041887 */ /* 0x000fec0008000000 */
[----:B-1----:R-:W-:Y:S06]  /*66c0*/  @!P3 BRA `(.L_x_116) ;  /* 0x00000000003cb947 */ /* 0x002fec0003800000 */
[----:B------:R-:W1:Y:S01]  /*66d0*/  LDC.64 R2, c[0x0][0x888] ;  /* 0x00022200ff027b82 */ /* 0x000e620000000a00 */
[----:B------:R-:W2:Y:S01]  /*66e0*/  LDCU.64 UR6, c[0x0][0x358] ;  /* 0x00006b00ff0677ac */ /* 0x000ea20008000a00 */
[----:B-1----:R-:W-:Y:S04]  /*66f0*/  ISETP.NE.U32.AND P2, PT, R2, RZ, PT ;  /* 0x000000ff0200720c */ /* 0x002fe80003f45070 */
[----:B------:R-:W-:Y:S11]  /*6700*/  ISETP.NE.AND.EX P2, PT, R3, RZ, PT, P2 ;  /* 0x000000ff0300720c */ /* 0x000ff60003f45320 */
[----:B------:R-:W-:Y:S02]  /*6710*/  @!UPT UIADD3 URZ, UPT, UPT, URZ, URZ, URZ ;  /* 0x000000fffffff290 */ /* 0x000fe4000fffe0ff */
[----:B------:R-:W1:Y:S01]  /*6720*/  @P2 LDC.64 R2, c[0x0][0x888] ;  /* 0x00022200ff022b82 */ /* 0x000e620000000a00 */
[----:B------:R-:W-:Y:S04]  /*6730*/  @P2 IMAD R0, R4, UR36, RZ ;  /* 0x0000002404002c24 */ /* 0x000fe8000f8e02ff */
[----:B-1----:R-:W-:Y:S04]  /*6740*/  @P2 IMAD.WIDE R2, R0, 0x4, R2 ;  /* 0x0000000400022825 */ /* 0x002fe800078e0202 */
[----:B------:R-:W-:Y:S01]  /*6750*/  IMAD.MOV.U32 R0, RZ, RZ, 0x1 ;  /* 0x00000001ff007424 */ /* 0x000fe200078e00ff */
[----:B--2--5:R1:W5:Y:S04]  /*6760*/  @P2 LDG.E R219, desc[UR6][R2.64] ;  /* 0x0000000602db2981 */ /* 0x024368000c1e1900 */
[----:B------:R-:W-:Y:S01]  /*6770*/  @P2 PRMT R16, R0, 0x7610, R16 ;  /* 0x0000761000102816 */ /* 0x000fe20000000010 */
[----:B-1----:R-:W-:Y:S05]  /*6780*/  IMAD.MOV.U32 R2, RZ, RZ, 0x1 ;  /* 0x00000001ff027424 */ /* 0x002fea00078e00ff */
[----:B------:R-:W-:Y:S05]  /*6790*/  @!P2 PRMT R16, R2, 0x7610, R16 ;  /* 0x000076100210a816 */ /* 0x000fea0000000010 */
[----:B------:R1:W-:Y:S02]  /*67a0*/  STL.S16 [R1+0x60], R16 ;  /* 0x0000601001007387 */ /* 0x0003e40000100600 */
[----:B-1----:R-:W2:Y:S02]  /*67b0*/  @!P2 LDC R219, c[0x0][0x880] ;  /* 0x00022000ffdbab82 */ /* 0x002ea40000000800 */
.L_x_116:
[----:B------:R-:W-:Y:S05]  /*67c0*/  @!P4 BRA `(.L_x_117) ;  /* 0x000000000028c947 */ /* 0x000fea0003800000 */
[----:B------:R-:W1:Y:S01]  /*67d0*/  LDC.64 R2, c[0x0][0x8a8] ;  /* 0x00022a00ff027b82 */ /* 0x000e620000000a00 */
[----:B------:R-:W3:Y:S01]  /*67e0*/  LDCU.64 UR6, c[0x0][0x358] ;  /* 0x00006b00ff0677ac */ /* 0x000ee20008000a00 */
[----:B-1----:R-:W-:Y:S04]  /*67f0*/  ISETP.NE.U32.AND P2, PT, R2, RZ, PT ;  /* 0x000000ff0200720c */ /* 0x002fe80003f45070 */
[----:B------:R-:W-:Y:S11]  /*6800*/  ISETP.NE.AND.EX P2, PT, R3, RZ, PT, P2 ;  /* 0x000000ff0300720c */ /* 0x000ff60003f45320 */
[----:B------:R-:W-:Y:S02]  /*6810*/  @!UPT UIADD3 URZ, UPT, UPT, URZ, URZ, URZ ;  /* 0x000000fffffff290 */ /* 0x000fe4000fffe0ff */
[----:B------:R-:W1:Y:S01]  /*6820*/  @P2 LDC.64 R2, c[0x0][0x8a8] ;  /* 0x00022a00ff022b82 */ /* 0x000e620000000a00 */
[----:B------:R-:W-:Y:S04]  /*6830*/  @P2 IMAD R0, R6, UR36, RZ ;  /* 0x0000002406002c24 */ /* 0x000fe8000f8e02ff */
[----:B-1----:R-:W-:Y:S05]  /*6840*/  @P2 IMAD.WIDE R2, R0, 0x4, R2 ;  /* 0x0000000400022825 */ /* 0x002fea00078e0202 */
[----:B---3-5:R1:W5:Y:S02]  /*6850*/  @P2 LDG.E R217, desc[UR6][R2.64] ;  /* 0x0000000602d92981 */ /* 0x028364000c1e1900 */
[----:B-1----:R-:W3:Y:S02]  /*6860*/  @!P2 LDC R217, c[0x0][0x8a0] ;  /* 0x00022800ffd9ab82 */ /* 0x002ee40000000800 */
.L_x_117:
[----:B------:R-:W4:Y:S01]  /*6870*/  LDL R4, [R1+0x64] ;  /* 0x0000640001047983 */ /* 0x000f220000100800 */
[----:B--2--5:R-:W-:Y:S01]  /*6880*/  @P0 FSETP.NEU.AND P4, PT, R219, RZ, PT ;  /* 0x000000ffdb00020b */ /* 0x024fe20003f8d000 */
[----:B------:R-:W-:Y:S01]  /*6890*/  IMAD.U32 R2, RZ, RZ, UR4 ;  /* 0x00000004ff027e24 */ /* 0x000fe2000f8e00ff */
[----:B------:R-:W-:Y:S01]  /*68a0*/  @P0 LOP3.LUT P2, RZ, R16, 0xff, RZ, 0xc0, !PT ;  /* 0x000000ff10ff0812 */ /* 0x000fe2000784c0ff */
[----:B------:R1:W-:Y:S01]  /*68b0*/  STL [R1+0x58], RZ ;  /* 0x000058ff01007387 */ /* 0x0003e20000100800 */
[----:B------:R-:W-:Y:S01]  /*68c0*/  @P0 SEL R0, RZ, 0xffffffff, P4 ;  /* 0xffffffffff000807 */ /* 0x000fe20002000000 */
[----:B------:R-:W-:Y:S01]  /*68d0*/  BSSY B1, `(.L_x_118) ;  /* 0x00000ad000017945 */ /* 0x000fe20003800000 */
[----:B------:R-:W-:Y:S01]  /*68e0*/  PLOP3.LUT P5, PT, PT, PT, PT, 0x8, 0x80 ;  /* 0x000000000080781c */ /* 0x000fe20003fae170 */
[----:B------:R1:W-:Y:S01]  /*68f0*/  STL [R1+0x5c], RZ ;  /* 0x00005cff01007387 */ /* 0x0003e20000100800 */
[----:B------:R-:W-:Y:S01]  /*6900*/  @P1 SEL R0, R2, R0, !P2 ;  /* 0x0000000002001207 */ /* 0x000fe20005000000 */
[----:B------:R-:W-:Y:S01]  /*6910*/  IMAD.U32 R2, RZ, RZ, UR43 ;  /* 0x0000002bff027e24 */ /* 0x000fe2000f8e00ff */
[----:B------:R-:W-:Y:S01]  /*6920*/  CS2R R250, SRZ ;  /* 0x0000000000fa7805 */ /* 0x000fe2000001ff00 */
[----:B------:R1:W-:Y:S01]  /*6930*/  STL [R1+0x50], RZ ;  /* 0x000050ff01007387 */ /* 0x0003e20000100800 */
[----:B------:R-:W-:Y:S02]  /*6940*/  @P0 LOP3.LUT R0, R0, 0x1, RZ, 0xc0, !PT ;  /* 0x0000000100000812 */ /* 0x000fe400078ec0ff */
[----:B------:R-:W-:Y:S02]  /*6950*/  CS2R R248, SRZ ;  /* 0x0000000000f87805 */ /* 0x000fe4000001ff00 */
[----:B------:R-:W-:Y:S01]  /*6960*/  LEA R10, R2, UR44, 0x3 ;  /* 0x0000002c020a7c11 */ /* 0x000fe2000f8e18ff */
[----:B------:R1:W-:Y:S01]  /*6970*/  STL [R1+0x54], RZ ;  /* 0x000054ff01007387 */ /* 0x0003e20000100800 */
[----:B------:R-:W-:Y:S02]  /*6980*/  ISETP.NE.U32.OR P1, PT, R0, 0x1, !P0 ;  /* 0x000000010000780c */ /* 0x000fe40004725470 */
[----:B------:R-:W-:Y:S02]  /*6990*/  CS2R R246, SRZ ;  /* 0x0000000000f67805 */ /* 0x000fe4000001ff00 */
[----:B------:R-:W-:Y:S01]  /*69a0*/  CS2R R244, SRZ ;  /* 0x0000000000f47805 */ /* 0x000fe2000001ff00 */
[----:B------:R1:W-:Y:S01]  /*69b0*/  STL [R1+0x48], RZ ;  /* 0x000048ff01007387 */ /* 0x0003e20000100800 */
[----:B------:R-:W-:Y:S02]  /*69c0*/  CS2R R242, SRZ ;  /* 0x0000000000f27805 */ /* 0x000fe4000001ff00 */
        /* <DEDUP_REMOVED lines=14> */
[----:B------:R1:W-:Y:S04]  /*6ab0*/  STL [R1+0x38], RZ ;  /* 0x000038ff01007387 */ /* 0x0003e80000100800 */
        /* <DEDUP_REMOVED lines=13> */
[----:B------:R1:W-:Y:S04]  /*6b90*/  STL [R1], RZ ;  /* 0x000000ff01007387 */ /* 0x0003e80000100800 */
[----:B------:R1:W-:Y:S01]  /*6ba0*/  STL [R1+0x4], RZ ;  /* 0x000004ff01007387 */ /* 0x0003e20000100800 */
[----:B----4-:R-:W-:Y:S04]  /*6bb0*/  @P1 SHF.L.U32 R0, R4, 0x1f, RZ ;  /* 0x0000001f04001819 */ /* 0x010fe800000006ff */
[----:B------:R2:W4:Y:S02]  /*6bc0*/  @P1 SYNCS.PHASECHK.TRANS64.TRYWAIT P0, [UR44+0x160], R0 ;  /* 0x00016000ff0015a7 */ /* 0x000524000800112c */
[----:B--2---:R-:W-:Y:S05]  /*6bd0*/  IMAD.U32 R0, RZ, RZ, UR50 ;  /* 0x00000032ff007e24 */ /* 0x004fea000f8e00ff */
[----:B------:R-:W-:Y:S04]  /*6be0*/  SHF.L.U32 R9, R0, 0x1f, RZ ;  /* 0x0000001f00097819 */ /* 0x000fe800000006ff */
[----:B------:R1:W2:Y:S01]  /*6bf0*/  SYNCS.PHASECHK.TRANS64.TRYWAIT P4, [R10+URZ+0x1a0], R9 ;  /* 0x0001a0090a0075a7 */ /* 0x0002a200080811ff */
[----:B----4-:R-:W-:Y:S01]  /*6c00*/  @P1 PLOP3.LUT P5, PT, P0, PT, PT, 0x8, 0x80 ;  /* 0x000000000080181c */ /* 0x010fe200007ae170 */
[----:B------:R-:W-:Y:S01]  /*6c10*/  @!UPT UIADD3 URZ, UPT, UPT, URZ, URZ, URZ ;  /* 0x000000fffffff290 */ /* 0x000fe2000fffe0ff */
[----:B-1----:R-:W-:Y:S11]  /*6c20*/  @!P1 BRA `(.L_x_119) ;  /* 0x0000000400dc9947 */ /* 0x002ff60003800000 */
[----:B------:R1:W-:Y:S01]  /*6c30*/  STL [R1+0x8], RZ ;  /* 0x000008ff01007387 */ /* 0x0003e20000100800 */
[----:B------:R-:W-:Y:S01]  /*6c40*/  ISETP.NE.U32.AND P0, PT, RZ, UR58, PT ;  /* 0x0000003aff007c0c */ /* 0x000fe2000bf05070 */
[----:B------:R-:W-:Y:S01]  /*6c50*/  BSSY B0, `(.L_x_120) ;  /* 0x000002b000007945 */ /* 0x000fe20003800000 */
[----:B------:R-:W-:Y:S01]  /*6c60*/  FSETP.NEU.AND P2, PT, R219, RZ, PT ;  /* 0x000000ffdb00720b */ /* 0x000fe20003f4d000 */
[----:B------:R1:W-:Y:S01]  /*6c70*/  STL [R1+0xc], RZ ;  /* 0x00000cff01007387 */ /* 0x0003e20000100800 */
[----:B------:R-:W-:Y:S02]  /*6c80*/  ISETP.NE.AND.EX P0, PT, RZ, UR59, PT, P0 ;  /* 0x0000003bff007c0c */ /* 0x000fe4000bf05300 */
[----:B------:R-:W-:Y:S02]  /*6c90*/  CS2R R222, SRZ ;  /* 0x0000000000de7805 */ /* 0x000fe4000001ff00 */
[----:B------:R-:W-:Y:S01]  /*6ca0*/  LOP3.LUT P1, RZ, R16, 0xff, RZ, 0xc0, !PT ;  /* 0x000000ff10ff7812 */ /* 0x000fe2000782c0ff */
[----:B------:R1:W-:Y:S01]  /*6cb0*/  STL [R1], RZ ;  /* 0x000000ff01007387 */ /* 0x0003e20000100800 */
[----:B------:R-:W-:Y:S02]  /*6cc0*/  SEL R0, RZ, 0xffffffff, P2 ;  /* 0xffffffffff007807 */ /* 0x000fe40001000000 */
[----:B------:R-:W-:Y:S02]  /*6cd0*/  CS2R R220, SRZ ;  /* 0x0000000000dc7805 */ /* 0x000fe4000001ff00 */
[----:B------:R-:W-:Y:S01]  /*6ce0*/  SEL R2, RZ, 0xffffffff, P0 ;  /* 0xffffffffff027807 */ /* 0x000fe20000000000 */
[----:B------:R1:W-:Y:S01]  /*6cf0*/  STL [R1+0x4], RZ ;  /* 0x000004ff01007387 */ /* 0x0003e20000100800 */
[----:B------:R-:W-:Y:S02]  /*6d00*/  PLOP3.LUT P0, PT, PT, PT, PT, 0x8, 0x80 ;  /* 0x000000000080781c */ /* 0x000fe40003f0e170 */
[----:B------:R-:W-:Y:S02]  /*6d10*/  CS2R R230, SRZ ;  /* 0x0000000000e67805 */ /* 0x000fe4000001ff00 */
[----:B------:R-:W-:Y:S01]  /*6d20*/  @P3 SEL R0, R2, R0, !P1 ;  /* 0x0000000002003207 */ /* 0x000fe20004800000 */
[----:B------:R1:W-:Y:S01]  /*6d30*/  STL [R1+0x28], RZ ;  /* 0x000028ff01007387 */ /* 0x0003e20000100800 */
[----:B------:R-:W-:Y:S02]  /*6d40*/  CS2R R228, SRZ ;  /* 0x0000000000e47805 */ /* 0x000fe4000001ff00 */
[----:B------:R-:W-:Y:S02]  /*6d50*/  CS2R R238, SRZ ;  /* 0x0000000000ee7805 */ /* 0x000fe4000001ff00 */
[----:B------:R-:W-:Y:S01]  /*6d60*/  LOP3.LUT R0, R0, 0x1, RZ, 0xc0, !PT ;  /* 0x0000000100007812 */ /* 0x000fe200078ec0ff */
[----:B------:R1:W-:Y:S01]  /*6d70*/  STL [R1+0x2c], RZ ;  /* 0x00002cff01007387 */ /* 0x0003e20000100800 */
[----:B------:R-:W-:Y:S02]  /*6d80*/  CS2R R236, SRZ ;  /* 0x0000000000ec7805 */ /* 0x000fe4000001ff00 */
[----:B------:R-:W-:Y:S02]  /*6d90*/  CS2R R246, SRZ ;  /* 0x0000000000f67805 */ /* 0x000fe4000001ff00 */
[----:B------:R-:W-:Y:S01]  /*6da0*/  ISETP.NE.U32.AND P1, PT, R0, 0x1, PT ;  /* 0x000000010000780c */ /* 0x000fe20003f25070 */
[----:B------:R1:W-:Y:S01]  /*6db0*/  STL [R1+0x20], RZ ;  /* 0x000020ff01007387 */ /* 0x0003e20000100800 */
[----:B------:R-:W-:Y:S02]  /*6dc0*/  CS2R R244, SRZ ;  /* 0x0000000000f47805 */ /* 0x000fe4000001ff00 */
[----:B------:R-:W-:Y:S02]  /*6dd0*/  CS2R R226, SRZ ;  /* 0x0000000000e27805 */ /* 0x000fe4000001ff00 */
[----:B------:R-:W-:Y:S01]  /*6de0*/  CS2R R224, SRZ ;  /* 0x0000000000e07805 */ /* 0x000fe2000001ff00 */
[----:B------:R1:W-:Y:S01]  /*6df0*/  STL [R1+0x24], RZ ;  /* 0x000024ff01007387 */ /* 0x0003e20000100800 */
[----:B------:R-:W-:Y:S03]  /*6e00*/  IMAD.MOV.U32 R234, RZ, RZ, RZ ;  /* 0x000000ffffea7224 */ /* 0x000fe600078e00ff */
[----:B------:R1:W-:Y:S02]  /*6e10*/  STL [R1+0x48], RZ ;  /* 0x000048ff01007387 */ /* 0x0003e40000100800 */
[----:B------:R-:W4:Y:S02]  /*6e20*/  @P1 S2R R2, SR_TID.X ;  /* 0x0000000000021919 */ /* 0x000f240000002100 */
[----:B------:R1:W-:Y:S04]  /*6e30*/  STL [R1+0x4c], RZ ;  /* 0x00004cff01007387 */ /* 0x0003e80000100800 */
[----:B------:R1:W-:Y:S04]  /*6e40*/  STL [R1+0x40], RZ ;  /* 0x000040ff01007387 */ /* 0x0003e80000100800 */
[----:B------:R1:W-:Y:S01]  /*6e50*/  STL [R1+0x44], RZ ;  /* 0x000044ff01007387 */ /* 0x0003e20000100800 */
[C---:B----4-:R-:W-:Y:S02]  /*6e60*/  @P1 IMAD.SHL.U32 R0, R2.reuse, 0x20, RZ ;  /* 0x0000002002001824 */ /* 0x050fe400078e00ff */
[----:B------:R-:W-:Y:S03]  /*6e70*/  @P1 IMAD.SHL.U32 R2, R2, 0x4, RZ ;  /* 0x0000000402021824 */ /* 0x000fe600078e00ff */
[C---:B------:R-:W-:Y:S02]  /*6e80*/  @P1 LOP3.LUT R3, R0.reuse, 0x80, RZ, 0xc0, !PT ;  /* 0x0000008000031812 */ /* 0x040fe400078ec0ff */
[----:B------:R-:W-:Y:S02]  /*6e90*/  @P1 LOP3.LUT P2, RZ, R0, 0x80, RZ, 0xc0, !PT ;  /* 0x0000008000ff1812 */ /* 0x000fe4000784c0ff */
[----:B------:R-:W-:Y:S04]  /*6ea0*/  @P1 LOP3.LUT R2, R3, 0x10, R2, 0xf8, !PT ;  /* 0x0000001003021812 */ /* 0x000fe800078ef802 */
[----:B------:R-:W-:Y:S01]  /*6eb0*/  @P1 LOP3.LUT R2, R2, 0xf60, R0, 0xf8, !PT ;  /* 0x00000f6002021812 */ /* 0x000fe200078ef800 */
[----:B-1----:R-:W-:Y:S06]  /*6ec0*/  @!P5 BRA `(.L_x_121) ;  /* 0x00000000000cd947 */ /* 0x002fec0003800000 */
[----:B------:R-:W-:Y:S04]  /*6ed0*/  SHF.L.U32 R0, R4, 0x1f, RZ ;  /* 0x0000001f04007819 */ /* 0x000fe800000006ff */
[----:B------:R-:W1:Y:S02]  /*6ee0*/  SYNCS.PHASECHK.TRANS64.TRYWAIT P3, [UR44+0x160], R0 ;  /* 0x00016000ff0075a7 */ /* 0x000e64000806112c */
[----:B-1----:R-:W-:Y:S05]  /*6ef0*/  @!P3 BRA `(.L_x_122) ;  /* 0x00000068008cb947 */ /* 0x002fea0003800000 */
.L_x_121:
[----:B------:R-:W-:Y:S05]  /*6f00*/  BSYNC B0 ;  /* 0x0000000000007941 */ /* 0x000fea0003800000 */
.L_x_120:
[----:B------:R4:W5:Y:S01]  /*6f10*/  LDL.64 R16, [R1] ;  /* 0x0000000001107983 */ /* 0x0009620000100a00 */
[----:B------:R-:W-:Y:S02]  /*6f20*/  CS2R R22, SRZ ;  /* 0x0000000000167805 */ /* 0x000fe4000001ff00 */
[----:B------:R-:W-:Y:S01]  /*6f30*/  CS2R R20, SRZ ;  /* 0x0000000000147805 */ /* 0x000fe2000001ff00 */
[----:B------:R-:W-:Y:S01]  /*6f40*/  IMAD.MOV.U32 R235, RZ, RZ, RZ ;  /* 0x000000ffffeb7224 */ /* 0x000fe200078e00ff */
[----:B------:R4:W5:Y:S01]  /*6f50*/  LDL.64 R18, [R1+0x8] ;  /* 0x0000080001127983 */ /* 0x0009620000100a00 */
[----:B------:R-:W-:Y:S02]  /*6f60*/  CS2R R232, SRZ ;  /* 0x0000000000e87805 */ /* 0x000fe4000001ff00 */
[----:B------:R-:W-:Y:S02]  /*6f70*/  CS2R R242, SRZ ;  /* 0x0000000000f27805 */ /* 0x000fe4000001ff00 */
[----:B------:R-:W-:Y:S01]  /*6f80*/  CS2R R240, SRZ ;  /* 0x0000000000f07805 */ /* 0x000fe2000001ff00 */
[----:B------:R4:W2:Y:S01]  /*6f90*/  LDL.64 R12, [R1+0x20] ;  /* 0x00002000010c7983 */ /* 0x0008a20000100a00 */
[----:B------:R-:W-:Y:S02]  /*6fa0*/  CS2R R250, SRZ ;  /* 0x0000000000fa7805 */ /* 0x000fe4000001ff00 */
[----:B------:R-:W-:Y:S02]  /*6fb0*/  CS2R R248, SRZ ;  /* 0x0000000000f87805 */ /* 0x000fe4000001ff00 */
[----:B------:R-:W-:Y:S01]  /*6fc0*/  @P1 PLOP3.LUT P0, PT, P2, PT, PT, 0x80, 0x8 ;  /* 0x000000000008181c */ /* 0x000fe2000170f070 */
[----:B------:R4:W2:Y:S01]  /*6fd0*/  LDL.64 R14, [R1+0x28] ;  /* 0x00002800010e7983 */ /* 0x0008a20000100a00 */
[----:B------:R-:W-:Y:S03]  /*6fe0*/  UIADD3 UR4, UPT, UPT, UR44, 0x168, URZ ;  /* 0x000001682c047890 */ /* 0x000fe6000fffe0ff */
[----:B------:R4:W3:Y:S01]  /*6ff0*/  LDL.64 R4, [R1+0x40] ;  /* 0x0000400001047983 */ /* 0x0008e20000100a00 */
[----:B------:R-:W-:Y:S03]  /*7000*/  UPRMT UR4, UR61, 0x654, UR4 ;  /* 0x000006543d047896 */ /* 0x000fe60008000004 */
[----:B------:R4:W3:Y:S04]  /*7010*/  LDL.64 R6, [R1+0x48] ;  /* 0x0000480001067983 */ /* 0x0008e80000100a00 */
[----:B------:R-:W4:Y:S04]  /*7020*/  LDL.LU R11, [R1+0x64] ;  /* 0x00006400010b7983 */ /* 0x000f280000300800 */
[----:B------:R-:W-:Y:S04]  /*7030*/  @P1 LDS.128 R220, [R2+UR44+0x300] ;  /* 0x0003002c02dc1984 */ /* 0x000fe80008000c00 */
[----:B------:R-:W-:Y:S04]  /*7040*/  @P1 LDS.128 R228, [R2+UR44+0x1300] ;  /* 0x0013002c02e41984 */ /* 0x000fe80008000c00 */
[----:B------:R-:W-:Y:S04]  /*7050*/  @P1 LDS.128 R236, [R2+UR44+0x2300] ;  /* 0x0023002c02ec1984 */ /* 0x000fe80008000c00 */
[----:B------:R-:W-:Y:S04]  /*7060*/  @P1 LDS.128 R244, [R2+UR44+0x3300] ;  /* 0x0033002c02f41984 */ /* 0x000fe80008000c00 */
[----:B-----5:R-:W5:Y:S04]  /*7070*/  @P1 LDS.128 R16, [R2+UR44+0x4300] ;  /* 0x0043002c02101984 */ /* 0x020f680008000c00 */
[----:B--2---:R-:W2:Y:S04]  /*7080*/  @P1 LDS.128 R12, [R2+UR44+0x5300] ;  /* 0x0053002c020c1984 */ /* 0x004ea80008000c00 */
[----:B---3--:R3:W2:Y:S01]  /*7090*/  @P1 LDS.128 R4, [R2+UR44+0x6300] ;  /* 0x0063002c02041984 */ /* 0x0086a20008000c00 */
[----:B----4-:R-:W-:Y:S01]  /*70a0*/  LOP3.LUT R11, R11, 0x1, RZ, 0x3c, !PT ;  /* 0x000000010b0b7812 */ /* 0x010fe200078e3cff */
[----:B---3--:R-:W-:Y:S02]  /*70b0*/  @P1 VIADD R2, R2, UR44 ;  /* 0x0000002c02021c36 */ /* 0x008fe40008000000 */
[----:B-----5:R3:W-:Y:S02]  /*70c0*/  @P1 STL.64 [R1], R16 ;  /* 0x0000001001001387 */ /* 0x0207e40000100a00 */
[C---:B-1----:R-:W-:Y:S02]  /*70d0*/  @P1 VIADD R0, R2.reuse, 0x300 ;  /* 0x0000030002001836 */ /* 0x042fe40000000000 */
[----:B------:R1:W-:Y:S01]  /*70e0*/  @P1 STL.64 [R1+0x8], R18 ;  /* 0x0000081201001387 */ /* 0x0003e20000100a00 */
[C---:B------:R-:W-:Y:S01]  /*70f0*/  @P1 IADD3 R8, PT, PT, R2.reuse, 0x2310, RZ ;  /* 0x0000231002081810 */ /* 0x040fe20007ffe0ff */
[----:B------:R-:W-:Y:S02]  /*7100*/  @P1 VIADD R3, R2, 0x1310 ;  /* 0x0000131002031836 */ /* 0x000fe40000000000 */
[----:B--2---:R2:W-:Y:S01]  /*7110*/  @P1 STL.64 [R1+0x20], R12 ;  /* 0x0000200c01001387 */ /* 0x0045e20000100a00 */
[C---:B------:R-:W-:Y:S02]  /*7120*/  @P0 VIADD R3, R0.reuse, 0xff0 ;  /* 0x00000ff000030836 */ /* 0x040fe40000000000 */
[----:B------:R-:W-:Y:S01]  /*7130*/  @P0 VIADD R8, R0, 0x1ff0 ;  /* 0x00001ff000080836 */ /* 0x000fe20000000000 */
[----:B------:R4:W-:Y:S04]  /*7140*/  @P1 STL.64 [R1+0x28], R14 ;  /* 0x0000280e01001387 */ /* 0x0009e80000100a00 */
[----:B------:R5:W-:Y:S04]  /*7150*/  @P1 STL.64 [R1+0x40], R4 ;  /* 0x0000400401001387 */ /* 0x000be80000100a00 */
[----:B------:R5:W-:Y:S04]  /*7160*/  @P1 STL.64 [R1+0x48], R6 ;  /* 0x0000480601001387 */ /* 0x000be80000100a00 */
[----:B------:R-:W-:Y:S01]  /*7170*/  @P1 LDS.128 R232, [R3] ;  /* 0x0000000003e81984 */ /* 0x000fe20000000c00 */
[----:B---3--:R-:W-:Y:S03]  /*7180*/  CS2R R16, SRZ ;  /* 0x0000000000107805 */ /* 0x008fe6000001ff00 */
[----:B------:R-:W-:Y:S01]  /*7190*/  @P1 LDS.128 R240, [R8] ;  /* 0x0000000008f01984 */ /* 0x000fe20000000c00 */
[----:B-1----:R-:W-:Y:S02]  /*71a0*/  CS2R R18, SRZ ;  /* 0x0000000000127805 */ /* 0x002fe4000001ff00 */
[----:B--2---:R-:W-:Y:S02]  /*71b0*/  CS2R R12, SRZ ;  /* 0x00000000000c7805 */ /* 0x004fe4000001ff00 */
[----:B----4-:R-:W-:Y:S01]  /*71c0*/  CS2R R14, SRZ ;  /* 0x00000000000e7805 */ /* 0x010fe2000001ff00 */
[----:B-----5:R-:W-:Y:S02]  /*71d0*/  @P1 VIADD R5, R2, 0x5310 ;  /* 0x0000531002051836 */ /* 0x020fe40000000000 */
[----:B------:R-:W-:Y:S02]  /*71e0*/  @P0 VIADD R5, R0, 0x4ff0 ;  /* 0x00004ff000050836 */ /* 0x000fe40000000000 */
[----:B------:R-:W-:Y:S01]  /*71f0*/  @P1 VIADD R6, R2, 0x4310 ;  /* 0x0000431002061836 */ /* 0x000fe20000000000 */
[----:B------:R-:W-:Y:S01]  /*7200*/  @P0 IADD3 R6, PT, PT, R0, 0x3ff0, RZ ;  /* 0x00003ff000060810 */ /* 0x000fe20007ffe0ff */
[----:B------:R-:W-:Y:S01]  /*7210*/  @P1 VIADD R4, R2, 0x310 ;  /* 0x0000031002041836 */ /* 0x000fe20000000000 */
[----:B------:R-:W-:Y:S01]  /*7220*/  @P1 LDS.128 R16, [R5] ;  /* 0x0000000005101984 */ /* 0x000fe20000000c00 */
[----:B------:R-:W-:Y:S01]  /*7230*/  @P0 IADD3 R4, PT, PT, R0, -0x10, RZ ;  /* 0xfffffff000040810 */ /* 0x000fe20007ffe0ff */
[C---:B------:R-:W-:Y:S02]  /*7240*/  @P1 VIADD R7, R2.reuse, 0x3310 ;  /* 0x0000331002071836 */ /* 0x040fe40000000000 */
[----:B------:R-:W1:Y:S01]  /*7250*/  @P1 LDS.128 R20, [R6] ;  /* 0x0000000006141984 */ /* 0x000e620000000c00 */
[----:B------:R-:W-:Y:S02]  /*7260*/  @P1 VIADD R2, R2, 0x6310 ;  /* 0x0000631002021836 */ /* 0x000fe40000000000 */
[C---:B------:R-:W-:Y:S01]  /*7270*/  @P0 VIADD R2, R0.reuse, 0x5ff0 ;  /* 0x00005ff000020836 */ /* 0x040fe20000000000 */
[----:B------:R-:W-:Y:S01]  /*7280*/  @P1 LDS.128 R224, [R4] ;  /* 0x0000000004e01984 */ /* 0x000fe20000000c00 */
[----:B------:R-:W-:Y:S03]  /*7290*/  @P0 VIADD R7, R0, 0x2ff0 ;  /* 0x00002ff000070836 */ /* 0x000fe60000000000 */
[----:B------:R-:W2:Y:S04]  /*72a0*/  @P1 LDS.128 R12, [R2] ;  /* 0x00000000020c1984 */ /* 0x000ea80000000c00 */
[----:B------:R4:W3:Y:S01]  /*72b0*/  @P1 LDS.128 R248, [R7] ;  /* 0x0000000007f81984 */ /* 0x0008e20000000c00 */
[----:B------:R-:W-:Y:S01]  /*72c0*/  @!PT LDS RZ, [RZ] ;  /* 0x00000000fffff984 */ /* 0x000fe20000000800 */
[----:B------:R-:W-:Y:S01]  /*72d0*/  @!PT LDS RZ, [RZ] ;  /* 0x00000000fffff984 */ /* 0x000fe20000000800 */
[----:B------:R-:W-:Y:S01]  /*72e0*/  @!PT LDS RZ, [RZ] ;  /* 0x00000000fffff984 */ /* 0x000fe20000000800 */
[----:B------:R-:W-:Y:S01]  /*72f0*/  @!PT LDS RZ, [RZ] ;  /* 0x00000000fffff984 */ /* 0x000fe20000000800 */
[----:B------:R5:W-:Y:S06]  /*7300*/  MEMBAR.ALL.CTA ;  /* 0x0000000000007992 */ /* 0x000bec0000008000 */
[----:B-----5:R-:W5:Y:S04]  /*7310*/  FENCE.VIEW.ASYNC.S ;  /* 0x00000000000073c6 */ /* 0x020f680000000000 */
[----:B-1----:R4:W-:Y:S01]  /*7320*/  STL.64 [R1+0x10], R20 ;  /* 0x0000101401007387 */ /* 0x0029e20000100a00 */
[----:B-----5:R-:W-:Y:S03]  /*7330*/  SYNCS.ARRIVE.TRANS64.RED.A1T0 RZ, [UR4], RZ ;  /* 0x000000ffffff79a7 */ /* 0x020fe60008100404 */
[----:B------:R4:W-:Y:S04]  /*7340*/  STL.64 [R1+0x18], R22 ;  /* 0x0000181601007387 */ /* 0x0009e80000100a00 */
[----:B------:R4:W-:Y:S04]  /*7350*/  STL.64 [R1+0x30], R16 ;  /* 0x0000301001007387 */ /* 0x0009e80000100a00 */
[----:B------:R4:W-:Y:S04]  /*7360*/  STL.64 [R1+0x38], R18 ;  /* 0x0000381201007387 */ /* 0x0009e80000100a00 */
[----:B--2---:R4:W-:Y:S04]  /*7370*/  STL.64 [R1+0x50], R12 ;  /* 0x0000500c01007387 */ /* 0x0049e80000100a00 */
[----:B------:R4:W-:Y:S04]  /*7380*/  STL.64 [R1+0x58], R14 ;  /* 0x0000580e01007387 */ /* 0x0009e80000100a00 */
[----:B---3--:R4:W-:Y:S02]  /*7390*/  STL [R1+0x64], R11 ;  /* 0x0000640b01007387 */ /* 0x0089e40000100800 */
.L_x_119:
[----:B------:R-:W-:Y:S05]  /*73a0*/  BSYNC B1 ;  /* 0x0000000000017941 */ /* 0x000fea0003800000 */
.L_x_118:
[----:B----4-:R-:W1:Y:S01]  /*73b0*/  S2R R17, SR_TID.X ;  /* 0x0000000000117919 */ /* 0x010e620000002100 */
[----:B------:R-:W-:Y:S04]  /*73c0*/  IMAD.U32 R0, RZ, RZ, UR43 ;  /* 0x0000002bff007e24 */ /* 0x000fe8000f8e00ff */
[----:B------:R-:W-:Y:S05]  /*73d0*/  IMAD R16, R0, 0xe0, R216 ;  /* 0x000000e000107824 */ /* 0x000fea00078e02d8 */
[----:B------:R-:W-:Y:S02]  /*73e0*/  SHF.R.U32.HI R0, RZ, 0x15, R16 ;  /* 0x00000015ff007819 */ /* 0x000fe40000011610 */
[----:B-1----:R-:W-:Y:S04]  /*73f0*/  SHF.R.U32.HI R17, RZ, 0x5, R17 ;  /* 0x00000005ff117819 */ /* 0x002fe80000011611 */
[----:B------:R-:W-:Y:S01]  /*7400*/  LOP3.LUT P0, RZ, R0, 0x3, R17, 0x48, !PT ;  /* 0x0000000300ff7812 */ /* 0x000fe20007804811 */
[----:B------:R-:W-:Y:S01]  /*7410*/  @!UPT UIADD3 URZ, UPT, UPT, URZ, URZ, URZ ;  /* 0x000000fffffff290 */ /* 0x000fe2000fffe0ff */
[----:B--2---:R-:W-:Y:S11]  /*7420*/  @P4 BRA `(.L_x_123) ;  /* 0x0000000000084947 */ /* 0x004ff60003800000 */
[----:B------:R-:W1:Y:S02]  /*7430*/  SYNCS.PHASECHK.TRANS64.TRYWAIT P1, [R10+URZ+0x1a0], R9 ;  /* 0x0001a0090a0075a7 */ /* 0x000e6400080211ff */
[----:B-1----:R-:W-:Y:S05]  /*7440*/  @!P1 BRA `(.L_x_124) ;  /* 0x0000006400509947 */ /* 0x002fea0003800000 */
.L_x_123:
[----:B------:R-:W-:Y:S05]  /*7450*/  @!P0 BRA `(.L_x_125) ;  /* 0x0000000000408947 */ /* 0x000fea0003800000 */
[----:B------:R-:W2:Y:S01]  /*7460*/  LDCU.64 UR8, c[0x4][0x70] ;  /* 0x01000e00ff0877ac */ /* 0x000ea20008000a00 */
[----:B------:R-:W-:Y:S01]  /*7470*/  MOV R3, 0x0 ;  /* 0x0000000000037802 */ /* 0x000fe20000000f00 */
[----:B------:R-:W-:Y:S02]  /*7480*/  HFMA2 R12, -RZ, RZ, 0, 5.9604644775390625e-08 ;  /* 0x00000001ff0c7431 */ /* 0x000fe400000001ff */
[----:B------:R-:W-:Y:S02]  /*7490*/  IMAD.MOV.U32 R8, RZ, RZ, 0x192 ;  /* 0x00000192ff087424 */ /* 0x000fe400078e00ff */
[----:B------:R-:W-:Y:S01]  /*74a0*/  IMAD.MOV.U32 R13, RZ, RZ, RZ ;  /* 0x000000ffff0d7224 */ /* 0x000fe200078e00ff */
[----:B------:R-:W4:Y:S01]  /*74b0*/  LDCU.64 UR6, c[0x4][0x78] ;  /* 0x01000f00ff0677ac */ /* 0x000f220008000a00 */
[----:B------:R-:W3:Y:S01]  /*74c0*/  LDC.64 R2, c[0x4][R3] ;  /* 0x0100000003027b82 */ /* 0x000ee20000000a00 */
[----:B------:R-:W5:Y:S01]  /*74d0*/  LDCU.64 UR4, c[0x4][0x10] ;  /* 0x01000200ff0477ac */ /* 0x000f620008000a00 */
[----:B--2---:R-:W-:Y:S01]  /*74e0*/  MOV R5, UR9 ;  /* 0x0000000900057c02 */ /* 0x004fe20008000f00 */
[----:B------:R-:W-:Y:S01]  /*74f0*/  IMAD.U32 R4, RZ, RZ, UR8 ;  /* 0x00000008ff047e24 */ /* 0x000fe2000f8e00ff */
[----:B----4-:R-:W-:Y:S01]  /*7500*/  MOV R7, UR7 ;  /* 0x0000000700077c02 */ /* 0x010fe20008000f00 */
[----:B------:R-:W-:Y:S01]  /*7510*/  IMAD.U32 R6, RZ, RZ, UR6 ;  /* 0x00000006ff067e24 */ /* 0x000fe2000f8e00ff */
[----:B-----5:R-:W-:Y:S01]  /*7520*/  MOV R11, UR5 ;  /* 0x00000005000b7c02 */ /* 0x020fe20008000f00 */
[----:B-1----:R-:W-:Y:S02]  /*7530*/  IMAD.U32 R10, RZ, RZ, UR4 ;  /* 0x00000004ff0a7e24 */ /* 0x002fe4000f8e00ff */
[----:B------:R-:W-:Y:S07]  /*7540*/  LEPC R20, `(.L_x_125) ;  /* 0x000000001014794e */ /* 0x000fee0000000000 */
[----:B---3--:R-:W-:Y:S05]  /*7550*/  CALL.ABS.NOINC R2 ;  /* 0x0000000002007343 */ /* 0x008fea0003c00000 */
.L_x_125:
[----:B------:R-:W-:Y:S05]  /*7560*/  WARPSYNC.ALL ;  /* 0x0000000000007948 */ /* 0x000fea0003800000 */
[C---:B------:R-:W-:Y:S01]  /*7570*/  R2UR UR4, R16.reuse ;  /* 0x00000000100472ca */ /* 0x040fe200000e0000 */
[----:B------:R-:W-:Y:S05]  /*7580*/  VIADD R0, R16, 0x20 ;  /* 0x0000002010007836 */ /* 0x000fea0000000000 */
[----:B------:R-:W-:Y:S04]  /*7590*/  SHF.R.U32.HI R0, RZ, 0x15, R0 ;  /* 0x00000015ff007819 */ /* 0x000fe80000011600 */
[----:B------:R-:W-:Y:S03]  /*75a0*/  LOP3.LUT P0, RZ, R0, 0x3, R17, 0x48, !PT ;  /* 0x0000000300ff7812 */ /* 0x000fe60007804811 */
[----:B------:R-:W2:Y:S10]  /*75b0*/  LDTM.x32 R184, tmem[UR4] ;  /* 0x0000000400b879ee */ /* 0x000eb400082c0000 */
[----:B--2---:R-:W-:Y:S05]  /*75c0*/  @!P0 BRA `(.L_x_126) ;  /* 0x0000000000408947 */ /* 0x004fea0003800000 */
        /* <DEDUP_REMOVED lines=16> */
.L_x_126:
[----:B------:R-:W-:Y:S05]  /*76d0*/  WARPSYNC.ALL ;  /* 0x0000000000007948 */ /* 0x000fea0003800000 */
[C---:B------:R-:W-:Y:S01]  /*76e0*/  R2UR UR4, R16.reuse ;  /* 0x00000000100472ca */ /* 0x040fe200000e0000 */
[----:B------:R-:W-:Y:S05]  /*76f0*/  VIADD R0, R16, 0x40 ;  /* 0x0000004010007836 */ /* 0x000fea0000000000 */
[----:B------:R-:W-:Y:S04]  /*7700*/  SHF.R.U32.HI R0, RZ, 0x15, R0 ;  /* 0x00000015ff007819 */ /* 0x000fe80000011600 */
[----:B------:R-:W-:Y:S03]  /*7710*/  LOP3.LUT P0, RZ, R0, 0x3, R17, 0x48, !PT ;  /* 0x0000000300ff7812 */ /* 0x000fe60007804811 */
[----:B------:R-:W2:Y:S10]  /*7720*/  LDTM.x32 R152, tmem[UR4+0x20] ;  /* 0x00002004009879ee */ /* 0x000eb400082c0000 */
        /* <DEDUP_REMOVED lines=17> */
.L_x_127:
        /* <DEDUP_REMOVED lines=23> */
.L_x_128:
        /* <DEDUP_REMOVED lines=23> */
.L_x_129:
        /* <DEDUP_REMOVED lines=23> */
.L_x_130:
        /* <DEDUP_REMOVED lines=23> */
.L_x_131:
[----:B------:R-:W2:Y:S01]  /*7e00*/  S2R R0, SR_TID.X ;  /* 0x0000000000007919 */ /* 0x000ea20000002100 */
[----:B------:R-:W-:Y:S05]  /*7e10*/  WARPSYNC.ALL ;  /* 0x0000000000007948 */ /* 0x000fea0003800000 */
[----:B--2---:R-:W-:Y:S01]  /*7e20*/  LOP3.LUT P1, RZ, R0, 0x60, RZ, 0xc0, !PT ;  /* 0x0000006000ff7812 */ /* 0x004fe2000782c0ff */
[----:B------:R-:W-:Y:S01]  /*7e30*/  STL [R1+0x118], R46 ;  /* 0x0001182e01007387 */ /* 0x000fe20000100800 */
[----:B------:R-:W-:Y:S01]  /*7e40*/  F2FP.F16.E4M3.UNPACK_B R3, R220 ;  /* 0x000000dcff03723e */ /* 0x000fe200020006ff */
[----:B---3--:R-:W-:Y:S01]  /*7e50*/  FMUL R0, R217, R184 ;  /* 0x000000b8d9007220 */ /* 0x008fe20000400000 */
[----:B------:R-:W-:Y:S01]  /*7e60*/  F2FP.F16.E4M3.UNPACK_B R220, R220.H1 ;  /* 0x000000dcffdc723e */ /* 0x000fe200030006ff */
[----:B------:R-:W-:Y:S01]  /*7e70*/  STL [R1+0x114], R47 ;  /* 0x0001142f01007387 */ /* 0x000fe20000100800 */
[-C--:B------:R-:W-:Y:S01]  /*7e80*/  F2FP.F16.E4M3.UNPACK_B R7, R221.reuse ;  /* 0x000000ddff07723e */ /* 0x080fe200020006ff */
[--C-:B------:R-:W-:Y:S01]  /*7e90*/  HADD2.F32 R2, -RZ, R3.reuse.H0_H0 ;  /* 0x20000003ff027230 */ /* 0x100fe20000004100 */
[----:B------:R-:W-:Y:S01]  /*7ea0*/  F2FP.F16.E4M3.UNPACK_B R221, R221.H1 ;  /* 0x000000ddffdd723e */ /* 0x000fe200030006ff */
[----:B------:R2:W-:Y:S01]  /*7eb0*/  STL [R1+0x110], R48 ;  /* 0x0001103001007387 */ /* 0x0005e20000100800 */
[----:B------:R-:W-:Y:S01]  /*7ec0*/  HADD2.F32 R3, -RZ, R3.H1_H1 ;  /* 0x30000003ff037230 */ /* 0x000fe20000004100 */
[----:B------:R-:W-:Y:S01]  /*7ed0*/  F2FP.F16.E4M3.UNPACK_B R11, R222 ;  /* 0x000000deff0b723e */ /* 0x000fe200020006ff */
[----:B------:R-:W-:Y:S01]  /*7ee0*/  FFMA R0, R219, R2, R0 ;  /* 0x00000002db007223 */ /* 0x000fe20000000000 */
[----:B------:R3:W-:Y:S01]  /*7ef0*/  STL [R1+0x10c], R49 ;  /* 0x00010c3101007387 */ /* 0x0007e20000100800 */
[----:B------:R-:W-:Y:S01]  /*7f00*/  FMUL R2, R217, R185 ;  /* 0x000000b9d9027220 */ /* 0x000fe20000400000 */
[--C-:B------:R-:W-:Y:S01]  /*7f10*/  HADD2.F32 R4, -RZ, R220.reuse.H0_H0 ;  /* 0x200000dcff047230 */ /* 0x100fe20000004100 */
[----:B------:R-:W-:Y:S01]  /*7f20*/  F2FP.F16.E4M3.UNPACK_B R222, R222.H1 ;  /* 0x000000deffde723e */ /* 0x000fe200030006ff */
[----:B------:R-:W-:Y:S01]  /*7f30*/  STL [R1+0x108], R50 ;  /* 0x0001083201007387 */ /* 0x000fe20000100800 */
[----:B------:R-:W-:Y:S01]  /*7f40*/  FFMA R2, R219, R3, R2 ;  /* 0x00000003db027223 */ /* 0x000fe20000000002 */
[----:B------:R-:W-:Y:S01]  /*7f50*/  FMUL R3, R217, R186 ;  /* 0x000000bad9037220 */ /* 0x000fe20000400000 */
[----:B------:R-:W-:Y:S01]  /*7f60*/  HADD2.F32 R5, -RZ, R220.H1_H1 ;  /* 0x300000dcff057230 */ /* 0x000fe20000004100 */
[----:B------:R-:W-:Y:S01]  /*7f70*/  STL [R1+0x104], R51 ;  /* 0x0001043301007387 */ /* 0x000fe20000100800 */
[----:B------:R-:W-:Y:S01]  /*7f80*/  F2FP.F16.E4M3.UNPACK_B R14, R223 ;  /* 0x000000dfff0e723e */ /* 0x000fe200020006ff */
[----:B------:R-:W-:Y:S01]  /*7f90*/  FFMA R3, R219, R4, R3 ;  /* 0x00000004db037223 */ /* 0x000fe20000000003 */
[----:B------:R-:W-:Y:S01]  /*7fa0*/  FMUL R4, R217, R187 ;  /* 0x000000bbd9047220 */ /* 0x000fe20000400000 */
[----:B------:R-:W-:Y:S01]  /*7fb0*/  STL [R1+0x100], R52 ;  /* 0x0001003401007387 */ /* 0x000fe20000100800 */
[----:B------:R-:W-:Y:S01]  /*7fc0*/  F2FP.F16.E4M3.UNPACK_B R223, R223.H1 ;  /* 0x000000dfffdf723e */ /* 0x000fe200030006ff */
[--C-:B------:R-:W-:Y:S01]  /*7fd0*/  HADD2.F32 R6, -RZ, R7.reuse.H0_H0 ;  /* 0x20000007ff067230 */ /* 0x100fe20000004100 */
[----:B------:R-:W-:Y:S01]  /*7fe0*/  R2UR UR4, R16 ;  /* 0x00000000100472ca */ /* 0x000fe200000e0000 */
[----:B------:R-:W-:Y:S01]  /*7ff0*/  STL [R1+0xfc], R53 ;  /* 0x0000fc3501007387 */ /* 0x000fe20000100800 */
[-C--:B------:R-:W-:Y:S01]  /*8000*/  F2FP.F16.E4M3.UNPACK_B R19, R224.reuse ;  /* 0x000000e0ff13723e */ /* 0x080fe200020006ff */
[----:B------:R-:W-:Y:S01]  /*8010*/  FFMA R4, R219, R5, R4 ;  /* 0x00000005db047223 */ /* 0x000fe20000000004 */
[----:B------:R-:W-:Y:S01]  /*8020*/  F2FP.F16.E4M3.UNPACK_B R224, R224.H1 ;  /* 0x000000e0ffe0723e */ /* 0x000fe200030006ff */
[----:B------:R4:W-:Y:S01]  /*8030*/  STL [R1+0xf8], R54 ;  /* 0x0000f83601007387 */ /* 0x0009e20000100800 */
[-C--:B--2---:R-:W-:Y:S01]  /*8040*/  F2FP.F16.E4M3.UNPACK_B R48, R247.reuse ;  /* 0x000000f7ff30723e */ /* 0x084fe200020006ff */
[----:B------:R-:W-:Y:S01]  /*8050*/  FMUL R5, R217, R188 ;  /* 0x000000bcd9057220 */ /* 0x000fe20000400000 */
[----:B------:R-:W-:Y:S01]  /*8060*/  F2FP.F16.E4M3.UNPACK_B R47, R247.H1 ;  /* 0x000000f7ff2f723e */ /* 0x000fe200030006ff */
[----:B------:R-:W-:Y:S01]  /*8070*/  STL [R1+0xf4], R55 ;  /* 0x0000f43701007387 */ /* 0x000fe20000100800 */
[----:B------:R-:W-:Y:S01]  /*8080*/  F2FP.F16.E4M3.UNPACK_B R252, R246.H1 ;  /* 0x000000f6fffc723e */ /* 0x000fe200030006ff */
[----:B------:R-:W-:Y:S01]  /*8090*/  FFMA R5, R219, R6, R5 ;  /* 0x00000006db057223 */ /* 0x000fe20000000005 */
[C---:B---3--:R-:W-:Y:S01]  /*80a0*/  PRMT R49, R47.reuse, 0x7610, R49 ;  /* 0x000076102f317816 */ /* 0x048fe20000000031 */
[----:B------:R-:W-:Y:S01]  /*80b0*/  STL [R1+0x68], R216 ;  /* 0x000068d801007387 */ /* 0x000fe20000100800 */
[----:B------:R-:W-:Y:S01]  /*80c0*/  PRMT R46, R47, 0x7632, R46 ;  /* 0x000076322f2e7816 */ /* 0x000fe2000000002e */
[----:B------:R-:W-:Y:S01]  /*80d0*/  HADD2.F32 R7, -RZ, R7.H1_H1 ;  /* 0x30000007ff077230 */ /* 0x000fe20000004100 */
[----:B------:R-:W-:Y:S01]  /*80e0*/  F2FP.SATFINITE.E4M3.F32.PACK_AB_MERGE_C R3, R4, R3, RZ ;  /* 0x000000030403723e */ /* 0x000fe200048070ff */
[C---:B------:R-:W-:Y:S01]  /*80f0*/  FMUL R6, R217.reuse, R189 ;  /* 0x000000bdd9067220 */ /* 0x040fe20000400000 */
[--C-:B------:R-:W-:Y:S02]  /*8100*/  HADD2.F32 R8, -RZ, R221.reuse.H0_H0 ;  /* 0x200000ddff087230 */ /* 0x100fe40000004100 */
[----:B------:R-:W-:Y:S01]  /*8110*/  FMUL R184, R217, R207 ;  /* 0x000000cfd9b87220 */ /* 0x000fe20000400000 */
[----:B-1----:R-:W-:Y:S02]  /*8120*/  HADD2.F32 R9, -RZ, R221.H1_H1 ;  /* 0x300000ddff097230 */ /* 0x002fe40000004100 */
[----:B------:R-:W-:Y:S01]  /*8130*/  FFMA R6, R219, R7, R6 ;  /* 0x00000007db067223 */ /* 0x000fe20000000006 */
[C---:B------:R-:W-:Y:S01]  /*8140*/  FMUL R7, R217.reuse, R190 ;  /* 0x000000bed9077220 */ /* 0x040fe20000400000 */
[--C-:B------:R-:W-:Y:S02]  /*8150*/  HADD2.F32 R10, -RZ, R11.reuse.H0_H0 ;  /* 0x2000000bff0a7230 */ /* 0x100fe40000004100 */
[----:B------:R-:W-:Y:S01]  /*8160*/  FMUL R185, R217, R208 ;  /* 0x000000d0d9b97220 */ /* 0x000fe20000400000 */
[----:B------:R-:W-:Y:S02]  /*8170*/  HADD2.F32 R11, -RZ, R11.H1_H1 ;  /* 0x3000000bff0b7230 */ /* 0x000fe40000004100 */
        /* <DEDUP_REMOVED lines=12> */
[C---:B------:R-:W-:Y:S01]  /*8240*/  FMUL R14, R217.reuse, R197 ;  /* 0x000000c5d90e7220 */ /* 0x040fe20000400000 */
[--C-:B------:R-:W-:Y:S02]  /*8250*/  HADD2.F32 R17, -RZ, R223.reuse.H0_H0 ;  /* 0x200000dfff117230 */ /* 0x100fe40000004100 */
[----:B------:R-:W-:Y:S01]  /*8260*/  FMUL R188, R217, R211 ;  /* 0x000000d3d9bc7220 */ /* 0x000fe20000400000 */
[----:B------:R-:W-:Y:S01]  /*8270*/  FFMA R10, R219, R11, R10 ;  /* 0x0000000bdb0a7223 */ /* 0x000fe2000000000a */
[C---:B------:R-:W-:Y:S01]  /*8280*/  FMUL R11, R217.reuse, R194 ;  /* 0x000000c2d90b7220 */ /* 0x040fe20000400000 */
[----:B------:R-:W-:Y:S02]  /*8290*/  HADD2.F32 R18, -RZ, R223.H1_H1 ;  /* 0x300000dfff127230 */ /* 0x000fe40000004100 */
[----:B------:R-:W-:Y:S01]  /*82a0*/  FMUL R189, R217, R212 ;  /* 0x000000d4d9bd7220 */ /* 0x000fe20000400000 */
[--C-:B------:R-:W-:Y:S02]  /*82b0*/  HADD2.F32 R20, -RZ, R19.reuse.H0_H0 ;  /* 0x20000013ff147230 */ /* 0x100fe40000004100 */
[----:B------:R-:W-:Y:S01]  /*82c0*/  FFMA R11, R219, R12, R11 ;  /* 0x0000000cdb0b7223 */ /* 0x000fe2000000000b */
[C---:B------:R-:W-:Y:S01]  /*82d0*/  FMUL R12, R217.reuse, R195 ;  /* 0x000000c3d90c7220 */ /* 0x040fe20000400000 */
[----:B------:R-:W-:Y:S02]  /*82e0*/  HADD2.F32 R21, -RZ, R19.H1_H1 ;  /* 0x30000013ff157230 */ /* 0x000fe40000004100 */
[----:B------:R-:W-:Y:S01]  /*82f0*/  FMUL R19, R217, R202 ;  /* 0x000000cad9137220 */ /* 0x000fe20000400000 */
[--C-:B------:R-:W-:Y:S02]  /*8300*/  HADD2.F32 R22, -RZ, R224.reuse.H0_H0 ;  /* 0x200000e0ff167230 */ /* 0x100fe40000004100 */
[----:B------:R-:W-:Y:S01]  /*8310*/  FFMA R12, R219, R13, R12 ;  /* 0x0000000ddb0c7223 */ /* 0x000fe2000000000c */
[C---:B------:R-:W-:Y:S01]  /*8320*/  FMUL R13, R217.reuse, R196 ;  /* 0x000000c4d90d7220 */ /* 0x040fe20000400000 */
[----:B------:R-:W-:Y:S01]  /*8330*/  HADD2.F32 R23, -RZ, R224.H1_H1 ;  /* 0x300000e0ff177230 */ /* 0x000fe20000004100 */
[----:B------:R-:W-:Y:S01]  /*8340*/  F2FP.F16.E4M3.UNPACK_B R196, R226 ;  /* 0x000000e2ffc4723e */ /* 0x000fe200020006ff */
[----:B------:R-:W-:Y:S01]  /*8350*/  FMUL R190, R217, R213 ;  /* 0x000000d5d9be7220 */ /* 0x000fe20000400000 */
[----:B------:R-:W-:Y:S01]  /*8360*/  FFMA R13, R219, R15, R13 ;  /* 0x0000000fdb0d7223 */ /* 0x000fe2000000000d */
[----:B------:R-:W-:Y:S01]  /*8370*/  FMUL R15, R217, R198 ;  /* 0x000000c6d90f7220 */ /* 0x000fe20000400000 */
[----:B------:R-:W-:Y:S01]  /*8380*/  FFMA R14, R219, R16, R14 ;  /* 0x00000010db0e7223 */ /* 0x000fe2000000000e */
[----:B------:R-:W-:Y:S01]  /*8390*/  FMUL R16, R217, R199 ;  /* 0x000000c7d9107220 */ /* 0x000fe20000400000 */
[----:B------:R-:W-:Y:S01]  /*83a0*/  F2FP.F16.E4M3.UNPACK_B R226, R226.H1 ;  /* 0x000000e2ffe2723e */ /* 0x000fe200030006ff */
[----:B------:R-:W-:Y:S01]  /*83b0*/  FFMA R15, R219, R17, R15 ;  /* 0x00000011db0f7223 */ /* 0x000fe2000000000f */
[----:B------:R-:W-:Y:S01]  /*83c0*/  FMUL R17, R217, R200 ;  /* 0x000000c8d9117220 */ /* 0x000fe20000400000 */
[----:B------:R-:W-:Y:S01]  /*83d0*/  FFMA R16, R219, R18, R16 ;  /* 0x00000012db107223 */ /* 0x000fe20000000010 */
[----:B------:R-:W-:Y:S01]  /*83e0*/  FMUL R18, R217, R201 ;  /* 0x000000c9d9127220 */ /* 0x000fe20000400000 */
[----:B------:R-:W-:Y:S01]  /*83f0*/  F2FP.F16.E4M3.UNPACK_B R198, R227 ;  /* 0x000000e3ffc6723e */ /* 0x000fe200020006ff */
[C---:B------:R-:W-:Y:S01]  /*8400*/  FFMA R17, R219.reuse, R20, R17 ;  /* 0x00000014db117223 */ /* 0x040fe20000000011 */
[C---:B----4-:R-:W-:Y:S01]  /*8410*/  PRMT R54, R48.reuse, 0x7632, R54 ;  /* 0x0000763230367816 */ /* 0x050fe20000000036 */
[C---:B------:R-:W-:Y:S01]  /*8420*/  FFMA R18, R219.reuse, R21, R18 ;  /* 0x00000015db127223 */ /* 0x040fe20000000012 */
[----:B------:R-:W-:Y:S01]  /*8430*/  FFMA R19, R219, R22, R19 ;  /* 0x00000016db137223 */ /* 0x000fe20000000013 */
[----:B------:R-:W-:Y:S01]  /*8440*/  PRMT R51, R48, 0x7610, R51 ;  /* 0x0000761030337816 */ /* 0x000fe20000000033 */
[----:B------:R-:W-:Y:S01]  /*8450*/  STL [R1+0xe0], R17 ;  /* 0x0000e01101007387 */ /* 0x000fe20000100800 */
[----:B------:R-:W-:Y:S01]  /*8460*/  F2FP.F16.E4M3.UNPACK_B R21, R225 ;  /* 0x000000e1ff15723e */ /* 0x000fe200020006ff */
[C---:B------:R-:W-:Y:S01]  /*8470*/  FMUL R20, R217.reuse, R203 ;  /* 0x000000cbd9147220 */ /* 0x040fe20000400000 */
[----:B------:R-:W-:Y:S01]  /*8480*/  F2FP.F16.E4M3.UNPACK_B R225, R225.H1 ;  /* 0x000000e1ffe1723e */ /* 0x000fe200030006ff */
[----:B------:R-:W-:Y:S01]  /*8490*/  STL [R1+0xe4], R18 ;  /* 0x0000e41201007387 */ /* 0x000fe20000100800 */
[----:B------:R-:W-:Y:S01]  /*84a0*/  FMUL R22, R217, R205 ;  /* 0x000000cdd9167220 */ /* 0x000fe20000400000 */
[--C-:B------:R-:W-:Y:S02]  /*84b0*/  HADD2.F32 R193, -RZ, R21.reuse.H0_H0 ;  /* 0x20000015ffc17230 */ /* 0x100fe40000004100 */
[----:B------:R-:W-:Y:S01]  /*84c0*/  FFMA R20, R219, R23, R20 ;  /* 0x00000017db147223 */ /* 0x000fe20000000014 */
[----:B------:R-:W-:Y:S01]  /*84d0*/  STL [R1+0xec], R19 ;  /* 0x0000ec1301007387 */ /* 0x000fe20000100800 */
[----:B------:R-:W-:Y:S02]  /*84e0*/  HADD2.F32 R194, -RZ, R21.H1_H1 ;  /* 0x30000015ffc27230 */ /* 0x000fe40000004100 */
[C---:B------:R-:W-:Y:S01]  /*84f0*/  FMUL R21, R217.reuse, R204 ;  /* 0x000000ccd9157220 */ /* 0x040fe20000400000 */
[----:B------:R-:W-:Y:S01]  /*8500*/  FMUL R23, R217, R206 ;  /* 0x000000ced9177220 */ /* 0x000fe20000400000 */
[----:B------:R-:W-:Y:S01]  /*8510*/  STL [R1+0xf0], R20 ;  /* 0x0000f01401007387 */ /* 0x000fe20000100800 */
[----:B------:R-:W-:Y:S01]  /*8520*/  F2FP.F16.E4M3.UNPACK_B R227, R227.H1 ;  /* 0x000000e3ffe3723e */ /* 0x000fe200030006ff */
[C---:B------:R-:W-:Y:S01]  /*8530*/  FFMA R21, R219.reuse, R193, R21 ;  /* 0x000000c1db157223 */ /* 0x040fe20000000015 */
[--C-:B------:R-:W-:Y:S02]  /*8540*/  HADD2.F32 R193, -RZ, R225.reuse.H0_H0 ;  /* 0x200000e1ffc17230 */ /* 0x100fe40000004100 */
[----:B------:R-:W-:Y:S01]  /*8550*/  FFMA R22, R219, R194, R22 ;  /* 0x000000c2db167223 */ /* 0x000fe20000000016 */
[----:B------:R-:W-:Y:S02]  /*8560*/  HADD2.F32 R195, -RZ, R225.H1_H1 ;  /* 0x300000e1ffc37230 */ /* 0x000fe40000004100 */
[----:B------:R-:W-:Y:S01]  /*8570*/  FMUL R191, R217, R214 ;  /* 0x000000d6d9bf7220 */ /* 0x000fe20000400000 */
[----:B------:R-:W-:Y:S01]  /*8580*/  STL [R1+0xb4], R21 ;  /* 0x0000b41501007387 */ /* 0x000fe20000100800 */
[----:B------:R-:W-:Y:S01]  /*8590*/  F2FP.F16.E4M3.UNPACK_B R199, R229 ;  /* 0x000000e5ffc7723e */ /* 0x000fe200020006ff */
[C---:B------:R-:W-:Y:S01]  /*85a0*/  FFMA R23, R219.reuse, R193, R23 ;  /* 0x000000c1db177223 */ /* 0x040fe20000000017 */
[----:B------:R-:W-:Y:S01]  /*85b0*/  F2FP.F16.E4M3.UNPACK_B R229, R229.H1 ;  /* 0x000000e5ffe5723e */ /* 0x000fe200030006ff */
[----:B------:R-:W-:Y:S01]  /*85c0*/  STL [R1+0xb8], R22 ;  /* 0x0000b81601007387 */ /* 0x000fe20000100800 */
[-C--:B------:R-:W-:Y:S01]  /*85d0*/  F2FP.F16.E4M3.UNPACK_B R201, R230.reuse ;  /* 0x000000e6ffc9723e */ /* 0x080fe200020006ff */
[--C-:B------:R-:W-:Y:S01]  /*85e0*/  HADD2.F32 R194, -RZ, R196.reuse.H0_H0 ;  /* 0x200000c4ffc27230 */ /* 0x100fe20000004100 */
[----:B------:R-:W-:Y:S01]  /*85f0*/  F2FP.F16.E4M3.UNPACK_B R230, R230.H1 ;  /* 0x000000e6ffe6723e */ /* 0x000fe200030006ff */
[----:B------:R-:W-:Y:S01]  /*8600*/  STL [R1+0xd0], R23 ;  /* 0x0000d01701007387 */ /* 0x000fe20000100800 */
[----:B------:R-:W-:Y:S01]  /*8610*/  F2FP.F16.E4M3.UNPACK_B R203, R231 ;  /* 0x000000e7ffcb723e */ /* 0x000fe200020006ff */
[C---:B------:R-:W-:Y:S01]  /*8620*/  FFMA R184, R219.reuse, R195, R184 ;  /* 0x000000c3dbb87223 */ /* 0x040fe200000000b8 */
[----:B------:R-:W-:Y:S01]  /*8630*/  F2FP.F16.E4M3.UNPACK_B R231, R231.H1 ;  /* 0x000000e7ffe7723e */ /* 0x000fe200030006ff */
[----:B------:R-:W-:Y:S02]  /*8640*/  HADD2.F32 R196, -RZ, R196.H1_H1 ;  /* 0x300000c4ffc47230 */ /* 0x000fe40000004100 */
[C---:B------:R-:W-:Y:S01]  /*8650*/  FFMA R185, R219.reuse, R194, R185 ;  /* 0x000000c2dbb97223 */ /* 0x040fe200000000b9 */
[--C-:B------:R-:W-:Y:S01]  /*8660*/  HADD2.F32 R193, -RZ, R226.reuse.H0_H0 ;  /* 0x200000e2ffc17230 */ /* 0x100fe20000004100 */
[----:B------:R-:W-:Y:S01]  /*8670*/  STL [R1+0xd4], R184 ;  /* 0x0000d4b801007387 */ /* 0x000fe20000100800 */
[----:B------:R-:W-:Y:S01]  /*8680*/  F2FP.F16.E4M3.UNPACK_B R200, R232 ;  /* 0x000000e8ffc8723e */ /* 0x000fe200020006ff */
[C---:B------:R-:W-:Y:S01]  /*8690*/  FFMA R186, R219.reuse, R196, R186 ;  /* 0x000000c4dbba7223 */ /* 0x040fe200000000ba */
[-C--:B------:R-:W-:Y:S01]  /*86a0*/  F2FP.F16.E4M3.UNPACK_B R196, R228.reuse ;  /* 0x000000e4ffc4723e */ /* 0x080fe200020006ff */
[----:B------:R-:W-:Y:S01]  /*86b0*/  STL [R1+0xbc], R185 ;  /* 0x0000bcb901007387 */ /* 0x000fe20000100800 */
[----:B------:R-:W-:Y:S01]  /*86c0*/  F2FP.F16.E4M3.UNPACK_B R228, R228.H1 ;  /* 0x000000e4ffe4723e */ /* 0x000fe200030006ff */
[----:B------:R-:W-:Y:S01]  /*86d0*/  HADD2.F32 R197, -RZ, R226.H1_H1 ;  /* 0x300000e2ffc57230 */ /* 0x000fe20000004100 */
[----:B------:R-:W-:Y:S01]  /*86e0*/  F2FP.F16.E4M3.UNPACK_B R232, R232.H1 ;  /* 0x000000e8ffe8723e */ /* 0x000fe200030006ff */
[----:B------:R-:W-:Y:S01]  /*86f0*/  STL [R1+0xc0], R186 ;  /* 0x0000c0ba01007387 */ /* 0x000fe20000100800 */
[----:B------:R-:W-:Y:S01]  /*8700*/  F2FP.F16.E4M3.UNPACK_B R202, R233 ;  /* 0x000000e9ffca723e */ /* 0x000fe200020006ff */
[C---:B------:R-:W-:Y:S01]  /*8710*/  FFMA R187, R219.reuse, R193, R187 ;  /* 0x000000c1dbbb7223 */ /* 0x040fe200000000bb */
[----:B------:R-:W-:Y:S01]  /*8720*/  F2FP.F16.E4M3.UNPACK_B R233, R233.H1 ;  /* 0x000000e9ffe9723e */ /* 0x000fe200030006ff */
[--C-:B------:R-:W-:Y:S02]  /*8730*/  HADD2.F32 R195, -RZ, R198.reuse.H0_H0 ;  /* 0x200000c6ffc37230 */ /* 0x100fe40000004100 */
[C---:B------:R-:W-:Y:S01]  /*8740*/  FFMA R188, R219.reuse, R197, R188 ;  /* 0x000000c5dbbc7223 */ /* 0x040fe200000000bc */
[----:B------:R-:W-:Y:S01]  /*8750*/  HADD2.F32 R198, -RZ, R198.H1_H1 ;  /* 0x300000c6ffc67230 */ /* 0x000fe20000004100 */
[----:B------:R-:W-:Y:S01]  /*8760*/  STL [R1+0xc8], R187 ;  /* 0x0000c8bb01007387 */ /* 0x000fe20000100800 */
[-C--:B------:R-:W-:Y:S01]  /*8770*/  F2FP.F16.E4M3.UNPACK_B R205, R234.reuse ;  /* 0x000000eaffcd723e */ /* 0x080fe200020006ff */
[C---:B------:R-:W-:Y:S01]  /*8780*/  FFMA R189, R219.reuse, R195, R189 ;  /* 0x000000c3dbbd7223 */ /* 0x040fe200000000bd */
[----:B------:R-:W-:Y:S01]  /*8790*/  F2FP.F16.E4M3.UNPACK_B R234, R234.H1 ;  /* 0x000000eaffea723e */ /* 0x000fe200030006ff */
[----:B------:R-:W-:Y:S01]  /*87a0*/  STL [R1+0xcc], R188 ;  /* 0x0000ccbc01007387 */ /* 0x000fe20000100800 */
[-C--:B------:R-:W-:Y:S01]  /*87b0*/  F2FP.F16.E4M3.UNPACK_B R207, R235.reuse ;  /* 0x000000ebffcf723e */ /* 0x080fe200020006ff */
[--C-:B------:R-:W-:Y:S01]  /*87c0*/  HADD2.F32 R193, -RZ, R227.reuse.H0_H0 ;  /* 0x200000e3ffc17230 */ /* 0x100fe20000004100 */
[----:B------:R-:W-:Y:S01]  /*87d0*/  F2FP.F16.E4M3.UNPACK_B R235, R235.H1 ;  /* 0x000000ebffeb723e */ /* 0x000fe200030006ff */
[----:B------:R-:W-:Y:S01]  /*87e0*/  STL [R1+0xb0], R189 ;  /* 0x0000b0bd01007387 */ /* 0x000fe20000100800 */
[-C--:B------:R-:W-:Y:S01]  /*87f0*/  F2FP.F16.E4M3.UNPACK_B R204, R239.reuse ;  /* 0x000000efffcc723e */ /* 0x080fe200020006ff */
[C---:B------:R-:W-:Y:S01]  /*8800*/  FFMA R190, R219.reuse, R198, R190 ;  /* 0x000000c6dbbe7223 */ /* 0x040fe200000000be */
[----:B------:R-:W-:Y:S01]  /*8810*/  F2FP.F16.E4M3.UNPACK_B R239, R239.H1 ;  /* 0x000000efffef723e */ /* 0x000fe200030006ff */
[----:B------:R-:W-:Y:S02]  /*8820*/  HADD2.F32 R194, -RZ, R227.H1_H1 ;  /* 0x300000e3ffc27230 */ /* 0x000fe40000004100 */
[----:B------:R-:W-:Y:S01]  /*8830*/  FFMA R191, R219, R193, R191 ;  /* 0x000000c1dbbf7223 */ /* 0x000fe200000000bf */
[----:B------:R-:W-:Y:S01]  /*8840*/  FMUL R192, R217, R215 ;  /* 0x000000d7d9c07220 */ /* 0x000fe20000400000 */
[----:B------:R-:W-:Y:S01]  /*8850*/  STL [R1+0xc4], R190 ;  /* 0x0000c4be01007387 */ /* 0x000fe20000100800 */
[-C--:B------:R-:W-:Y:S01]  /*8860*/  F2FP.F16.E4M3.UNPACK_B R206, R240.reuse ;  /* 0x000000f0ffce723e */ /* 0x080fe200020006ff */
[--C-:B------:R-:W-:Y:S01]  /*8870*/  HADD2.F32 R195, -RZ, R196.reuse.H0_H0 ;  /* 0x200000c4ffc37230 */ /* 0x100fe20000004100 */
[----:B------:R-:W-:Y:S01]  /*8880*/  F2FP.F16.E4M3.UNPACK_B R240, R240.H1 ;  /* 0x000000f0fff0723e */ /* 0x000fe200030006ff */
[----:B------:R-:W-:Y:S01]  /*8890*/  STL [R1+0xd8], R191 ;  /* 0x0000d8bf01007387 */ /* 0x000fe20000100800 */
[-C--:B------:R-:W-:Y:S01]  /*88a0*/  F2FP.F16.E4M3.UNPACK_B R208, R241.reuse ;  /* 0x000000f1ffd0723e */ /* 0x080fe200020006ff */
[----:B------:R-:W-:Y:S01]  /*88b0*/  FFMA R192, R219, R194, R192 ;  /* 0x000000c2dbc07223 */ /* 0x000fe200000000c0 */
[----:B------:R-:W-:Y:S01]  /*88c0*/  F2FP.F16.E4M3.UNPACK_B R241, R241.H1 ;  /* 0x000000f1fff1723e */ /* 0x000fe200030006ff */
[----:B------:R-:W-:Y:S02]  /*88d0*/  HADD2.F32 R196, -RZ, R196.H1_H1 ;  /* 0x300000c4ffc47230 */ /* 0x000fe40000004100 */
[C---:B------:R-:W-:Y:S01]  /*88e0*/  FMUL R152, R217.reuse, R152 ;  /* 0x00000098d9987220 */ /* 0x040fe20000400000 */
[C---:B------:R-:W-:Y:S01]  /*88f0*/  FMUL R153, R217.reuse, R153 ;  /* 0x00000099d9997220 */ /* 0x040fe20000400000 */
[----:B------:R-:W-:Y:S01]  /*8900*/  STL [R1+0xdc], R192 ;  /* 0x0000dcc001007387 */ /* 0x000fe20000100800 */
[-C--:B------:R-:W-:Y:S01]  /*8910*/  F2FP.F16.E4M3.UNPACK_B R209, R242.reuse ;  /* 0x000000f2ffd1723e */ /* 0x080fe200020006ff */
[--C-:B------:R-:W-:Y:S01]  /*8920*/  HADD2.F32 R193, -RZ, R228.reuse.H0_H0 ;  /* 0x200000e4ffc17230 */ /* 0x100fe20000004100 */
[----:B------:R-:W-:Y:S01]  /*8930*/  F2FP.F16.E4M3.UNPACK_B R242, R242.H1 ;  /* 0x000000f2fff2723e */ /* 0x000fe200030006ff */
[----:B------:R-:W-:Y:S01]  /*8940*/  FMUL R154, R217, R154 ;  /* 0x0000009ad99a7220 */ /* 0x000fe20000400000 */
[C---:B------:R-:W-:Y:S01]  /*8950*/  FFMA R152, R219.reuse, R195, R152 ;  /* 0x000000c3db987223 */ /* 0x040fe20000000098 */
[C---:B------:R-:W-:Y:S01]  /*8960*/  FFMA R153, R219.reuse, R196, R153 ;  /* 0x000000c4db997223 */ /* 0x040fe20000000099 */
[----:B------:R-:W-:Y:S02]  /*8970*/  HADD2.F32 R197, -RZ, R228.H1_H1 ;  /* 0x300000e4ffc57230 */ /* 0x000fe40000004100 */
[----:B------:R-:W-:Y:S01]  /*8980*/  FFMA R154, R219, R193, R154 ;  /* 0x000000c1db9a7223 */ /* 0x000fe2000000009a */
[--C-:B------:R-:W-:Y:S01]  /*8990*/  HADD2.F32 R193, -RZ, R199.reuse.H0_H0 ;  /* 0x200000c7ffc17230 */ /* 0x100fe20000004100 */
[----:B------:R-:W-:Y:S01]  /*89a0*/  STL [R1+0xac], R152 ;  /* 0x0000ac9801007387 */ /* 0x000fe20000100800 */
[----:B------:R-:W-:Y:S01]  /*89b0*/  F2FP.F16.E4M3.UNPACK_B R211, R243 ;  /* 0x000000f3ffd3723e */ /* 0x000fe200020006ff */
[C---:B------:R-:W-:Y:S01]  /*89c0*/  FMUL R155, R217.reuse, R155 ;  /* 0x0000009bd99b7220 */ /* 0x040fe20000400000 */
[----:B------:R-:W-:Y:S01]  /*89d0*/  F2FP.F16.E4M3.UNPACK_B R243, R243.H1 ;  /* 0x000000f3fff3723e */ /* 0x000fe200030006ff */
[----:B------:R-:W-:Y:S01]  /*89e0*/  STL [R1+0xe8], R153 ;  /* 0x0000e89901007387 */ /* 0x000fe20000100800 */
[----:B------:R-:W-:Y:S01]  /*89f0*/  F2FP.F16.E4M3.UNPACK_B R228, R245.H1 ;  /* 0x000000f5ffe4723e */ /* 0x000fe200030006ff */
[----:B------:R-:W-:Y:S01]  /*8a00*/  FMUL R156, R217, R156 ;  /* 0x0000009cd99c7220 */ /* 0x000fe20000400000 */
[----:B------:R-:W-:Y:S01]  /*8a10*/  F2FP.F16.E4M3.UNPACK_B R215, R249 ;  /* 0x000000f9ffd7723e */ /* 0x000fe200020006ff */
[C---:B------:R-:W-:Y:S01]  /*8a20*/  FFMA R155, R219.reuse, R197, R155 ;  /* 0x000000c5db9b7223 */ /* 0x040fe2000000009b */
[----:B------:R-:W-:Y:S02]  /*8a30*/  HADD2.F32 R194, -RZ, R199.H1_H1 ;  /* 0x300000c7ffc27230 */ /* 0x000fe40000004100 */
[----:B------:R-:W-:Y:S01]  /*8a40*/  FFMA R156, R219, R193, R156 ;  /* 0x000000c1db9c7223 */ /* 0x000fe2000000009c */
[C---:B------:R-:W-:Y:S01]  /*8a50*/  FMUL R157, R217.reuse, R157 ;  /* 0x0000009dd99d7220 */ /* 0x040fe20000400000 */
[--C-:B------:R-:W-:Y:S02]  /*8a60*/  HADD2.F32 R193, -RZ, R229.reuse.H0_H0 ;  /* 0x200000e5ffc17230 */ /* 0x100fe40000004100 */
[----:B------:R-:W-:Y:S01]  /*8a70*/  FMUL R125, R217, R125 ;  /* 0x0000007dd97d7220 */ /* 0x000fe20000400000 */
[----:B------:R-:W-:Y:S01]  /*8a80*/  HADD2.F32 R195, -RZ, R229.H1_H1 ;  /* 0x300000e5ffc37230 */ /* 0x000fe20000004100 */
[----:B------:R-:W-:Y:S01]  /*8a90*/  STL [R1+0xa4], R156 ;  /* 0x0000a49c01007387 */ /* 0x000fe20000100800 */
[----:B------:R-:W-:Y:S01]  /*8aa0*/  F2FP.F16.E4M3.UNPACK_B R199, R236 ;  /* 0x000000ecffc7723e */ /* 0x000fe200020006ff */
[----:B------:R-:W-:Y:S01]  /*8ab0*/  FFMA R157, R219, R194, R157 ;  /* 0x000000c2db9d7223 */ /* 0x000fe2000000009d */
[----:B------:R-:W-:Y:S01]  /*8ac0*/  F2FP.F16.E4M3.UNPACK_B R236, R236.H1 ;  /* 0x000000ecffec723e */ /* 0x000fe200030006ff */
[--C-:B------:R-:W-:Y:S02]  /*8ad0*/  HADD2.F32 R197, -RZ, R230.reuse.H1_H1 ;  /* 0x300000e6ffc57230 */ /* 0x100fe40000004100 */
[C---:B------:R-:W-:Y:S01]  /*8ae0*/  FMUL R128, R217.reuse, R128 ;  /* 0x00000080d9807220 */ /* 0x040fe20000400000 */
[C---:B------:R-:W-:Y:S01]  /*8af0*/  FMUL R132, R217.reuse, R132 ;  /* 0x00000084d9847220 */ /* 0x040fe20000400000 */
[----:B------:R-:W-:Y:S01]  /*8b00*/  STL [R1+0xa8], R157 ;  /* 0x0000a89d01007387 */ /* 0x000fe20000100800 */
[----:B------:R-:W-:Y:S01]  /*8b10*/  F2FP.F16.E4M3.UNPACK_B R222, R249.H1 ;  /* 0x000000f9ffde723e */ /* 0x000fe200030006ff */
[C---:B------:R-:W-:Y:S01]  /*8b20*/  FMUL R158, R217.reuse, R158 ;  /* 0x0000009ed99e7220 */ /* 0x040fe20000400000 */
[----:B------:R-:W-:Y:S01]  /*8b30*/  F2FP.F16.E4M3.UNPACK_B R247, R251.H1 ;  /* 0x000000fbfff7723e */ /* 0x000fe200030006ff */
[----:B------:R-:W2:Y:S01]  /*8b40*/  LDL.LU R50, [R1+0x4] ;  /* 0x0000040001327983 */ /* 0x000ea20000300800 */
[----:B------:R-:W-:Y:S01]  /*8b50*/  F2FP.F16.E4M3.UNPACK_B R226, R250 ;  /* 0x000000faffe2723e */ /* 0x000fe200020006ff */
[--C-:B------:R-:W-:Y:S02]  /*8b60*/  HADD2.F32 R194, -RZ, R201.reuse.H0_H0 ;  /* 0x200000c9ffc27230 */ /* 0x100fe40000004100 */
[C---:B------:R-:W-:Y:S01]  /*8b70*/  FMUL R159, R217.reuse, R159 ;  /* 0x0000009fd99f7220 */ /* 0x040fe20000400000 */
[----:B------:R-:W3:Y:S01]  /*8b80*/  LDL.LU R48, [R1+0x8] ;  /* 0x0000080001307983 */ /* 0x000ee20000300800 */
[----:B------:R-:W-:Y:S01]  /*8b90*/  FMUL R160, R217, R160 ;  /* 0x000000a0d9a07220 */ /* 0x000fe20000400000 */
[----:B------:R-:W-:Y:S01]  /*8ba0*/  HADD2.F32 R196, -RZ, R201.H1_H1 ;  /* 0x300000c9ffc47230 */ /* 0x000fe20000004100 */
[----:B------:R-:W-:Y:S01]  /*8bb0*/  F2FP.F16.E4M3.UNPACK_B R201, R237 ;  /* 0x000000edffc9723e */ /* 0x000fe200020006ff */
[----:B------:R-:W-:Y:S01]  /*8bc0*/  FFMA R158, R219, R193, R158 ;  /* 0x000000c1db9e7223 */ /* 0x000fe2000000009e */
[----:B------:R-:W-:Y:S01]  /*8bd0*/  F2FP.F16.E4M3.UNPACK_B R237, R237.H1 ;  /* 0x000000edffed723e */ /* 0x000fe200030006ff */
[----:B------:R-:W-:Y:S02]  /*8be0*/  HADD2.F32 R193, -RZ, R230.H0_H0 ;  /* 0x200000e6ffc17230 */ /* 0x000fe40000004100 */
[C---:B------:R-:W-:Y:S01]  /*8bf0*/  FMUL R161, R217.reuse, R161 ;  /* 0x000000a1d9a17220 */ /* 0x040fe20000400000 */
[----:B------:R-:W-:Y:S01]  /*8c00*/  FMUL R162, R217, R162 ;  /* 0x000000a2d9a27220 */ /* 0x000fe20000400000 */
[C---:B------:R-:W-:Y:S01]  /*8c10*/  FFMA R159, R219.reuse, R195, R159 ;  /* 0x000000c3db9f7223 */ /* 0x040fe2000000009f */
[C---:B------:R-:W-:Y:S01]  /*8c20*/  FFMA R160, R219.reuse, R194, R160 ;  /* 0x000000c2dba07223 */ /* 0x040fe200000000a0 */
[----:B------:R-:W-:Y:S01]  /*8c30*/  FFMA R161, R219, R196, R161 ;  /* 0x000000c4dba17223 */ /* 0x000fe200000000a1 */
[----:B------:R-:W-:Y:S01]  /*8c40*/  FMUL R163, R217, R163 ;  /* 0x000000a3d9a37220 */ /* 0x000fe20000400000 */
[--C-:B------:R-:W-:Y:S02]  /*8c50*/  HADD2.F32 R195, -RZ, R203.reuse.H0_H0 ;  /* 0x200000cbffc37230 */ /* 0x100fe40000004100 */
[----:B------:R-:W-:Y:S01]  /*8c60*/  FFMA R162, R219, R193, R162 ;  /* 0x000000c1dba27223 */ /* 0x000fe200000000a2 */
[C---:B------:R-:W-:Y:S01]  /*8c70*/  FMUL R164, R217.reuse, R164 ;  /* 0x000000a4d9a47220 */ /* 0x040fe20000400000 */
[----:B------:R-:W-:Y:S01]  /*8c80*/  HADD2.F32 R198, -RZ, R203.H1_H1 ;  /* 0x300000cbffc67230 */ /* 0x000fe20000004100 */
[-C--:B------:R-:W-:Y:S01]  /*8c90*/  F2FP.F16.E4M3.UNPACK_B R203, R238.reuse ;  /* 0x000000eeffcb723e */ /* 0x080fe200020006ff */
[----:B------:R-:W4:Y:S01]  /*8ca0*/  LDL.LU R47, [R1+0xc] ;  /* 0x00000c00012f7983 */ /* 0x000f220000300800 */
[----:B------:R-:W-:Y:S01]  /*8cb0*/  F2FP.F16.E4M3.UNPACK_B R238, R238.H1 ;  /* 0x000000eeffee723e */ /* 0x000fe200030006ff */
[--C-:B------:R-:W-:Y:S02]  /*8cc0*/  HADD2.F32 R193, -RZ, R231.reuse.H0_H0 ;  /* 0x200000e7ffc17230 */ /* 0x100fe40000004100 */
[C---:B------:R-:W-:Y:S01]  /*8cd0*/  FMUL R165, R217.reuse, R165 ;  /* 0x000000a5d9a57220 */ /* 0x040fe20000400000 */
[----:B------:R-:W-:Y:S01]  /*8ce0*/  FMUL R166, R217, R166 ;  /* 0x000000a6d9a67220 */ /* 0x000fe20000400000 */
[C---:B------:R-:W-:Y:S01]  /*8cf0*/  FFMA R163, R219.reuse, R197, R163 ;  /* 0x000000c5dba37223 */ /* 0x040fe200000000a3 */
[C---:B------:R-:W-:Y:S01]  /*8d00*/  FFMA R164, R219.reuse, R195, R164 ;  /* 0x000000c3dba47223 */ /* 0x040fe200000000a4 */
[----:B------:R-:W-:Y:S02]  /*8d10*/  HADD2.F32 R194, -RZ, R231.H1_H1 ;  /* 0x300000e7ffc27230 */ /* 0x000fe40000004100 */
[----:B------:R-:W-:Y:S01]  /*8d20*/  FFMA R165, R219, R198, R165 ;  /* 0x000000c6dba57223 */ /* 0x000fe200000000a5 */
[----:B------:R-:W-:Y:S01]  /*8d30*/  FMUL R167, R217, R167 ;  /* 0x000000a7d9a77220 */ /* 0x000fe20000400000 */
[--C-:B------:R-:W-:Y:S02]  /*8d40*/  HADD2.F32 R195, -RZ, R200.reuse.H0_H0 ;  /* 0x200000c8ffc37230 */ /* 0x100fe40000004100 */
[----:B------:R-:W-:Y:S01]  /*8d50*/  FFMA R166, R219, R193, R166 ;  /* 0x000000c1dba67223 */ /* 0x000fe200000000a6 */
[C---:B------:R-:W-:Y:S01]  /*8d60*/  FMUL R168, R217.reuse, R168 ;  /* 0x000000a8d9a87220 */ /* 0x040fe20000400000 */
[----:B------:R-:W-:Y:S01]  /*8d70*/  HADD2.F32 R196, -RZ, R200.H1_H1 ;  /* 0x300000c8ffc47230 */ /* 0x000fe20000004100 */
[----:B------:R-:W-:Y:S01]  /*8d80*/  F2FP.F16.E4M3.UNPACK_B R200, R244 ;  /* 0x000000f4ffc8723e */ /* 0x000fe200020006ff */
[C---:B------:R-:W-:Y:S01]  /*8d90*/  FMUL R169, R217.reuse, R169 ;  /* 0x000000a9d9a97220 */ /* 0x040fe20000400000 */
[--C-:B------:R-:W-:Y:S02]  /*8da0*/  HADD2.F32 R193, -RZ, R232.reuse.H0_H0 ;  /* 0x200000e8ffc17230 */ /* 0x100fe40000004100 */
[----:B------:R-:W-:Y:S01]  /*8db0*/  FMUL R170, R217, R170 ;  /* 0x000000aad9aa7220 */ /* 0x000fe20000400000 */
[C---:B------:R-:W-:Y:S01]  /*8dc0*/  FFMA R167, R219.reuse, R194, R167 ;  /* 0x000000c2dba77223 */ /* 0x040fe200000000a7 */
[C---:B------:R-:W-:Y:S01]  /*8dd0*/  FFMA R168, R219.reuse, R195, R168 ;  /* 0x000000c3dba87223 */ /* 0x040fe200000000a8 */
[C---:B------:R-:W-:Y:S01]  /*8de0*/  FFMA R169, R219.reuse, R196, R169 ;  /* 0x000000c4dba97223 */ /* 0x040fe200000000a9 */
[----:B------:R-:W-:Y:S01]  /*8df0*/  FFMA R170, R219, R193, R170 ;  /* 0x000000c1dbaa7223 */ /* 0x000fe200000000aa */
[----:B------:R-:W-:Y:S02]  /*8e00*/  HADD2.F32 R197, -RZ, R232.H1_H1 ;  /* 0x300000e8ffc57230 */ /* 0x000fe40000004100 */
[C---:B------:R-:W-:Y:S01]  /*8e10*/  FMUL R171, R217.reuse, R171 ;  /* 0x000000abd9ab7220 */ /* 0x040fe20000400000 */
[--C-:B------:R-:W-:Y:S02]  /*8e20*/  HADD2.F32 R193, -RZ, R202.reuse.H0_H0 ;  /* 0x200000caffc17230 */ /* 0x100fe40000004100 */
[----:B------:R-:W-:Y:S01]  /*8e30*/  FMUL R172, R217, R172 ;  /* 0x000000acd9ac7220 */ /* 0x000fe20000400000 */
[----:B------:R-:W-:Y:S02]  /*8e40*/  HADD2.F32 R194, -RZ, R202.H1_H1 ;  /* 0x300000caffc27230 */ /* 0x000fe40000004100 */
[----:B------:R-:W-:Y:S01]  /*8e50*/  FFMA R171, R219, R197, R171 ;  /* 0x000000c5dbab7223 */ /* 0x000fe200000000ab */
[----:B------:R-:W-:Y:S01]  /*8e60*/  FMUL R173, R217, R173 ;  /* 0x000000add9ad7220 */ /* 0x000fe20000400000 */
[----:B------:R-:W-:Y:S01]  /*8e70*/  FFMA R172, R219, R193, R172 ;  /* 0x000000c1dbac7223 */ /* 0x000fe200000000ac */
[--C-:B------:R-:W-:Y:S02]  /*8e80*/  HADD2.F32 R193, -RZ, R233.reuse.H0_H0 ;  /* 0x200000e9ffc17230 */ /* 0x100fe40000004100 */
[----:B------:R-:W-:Y:S01]  /*8e90*/  FMUL R174, R217, R174 ;  /* 0x000000aed9ae7220 */ /* 0x000fe20000400000 */
[----:B------:R-:W-:Y:S02]  /*8ea0*/  HADD2.F32 R195, -RZ, R233.H1_H1 ;  /* 0x300000e9ffc37230 */ /* 0x000fe40000004100 */
[----:B------:R-:W-:Y:S01]  /*8eb0*/  FFMA R173, R219, R194, R173 ;  /* 0x000000c2dbad7223 */ /* 0x000fe200000000ad */
[----:B------:R-:W-:Y:S01]  /*8ec0*/  FMUL R175, R217, R175 ;  /* 0x000000afd9af7220 */ /* 0x000fe20000400000 */
[--C-:B------:R-:W-:Y:S02]  /*8ed0*/  HADD2.F32 R194, -RZ, R205.reuse.H0_H0 ;  /* 0x200000cdffc27230 */ /* 0x100fe40000004100 */
[----:B------:R-:W-:Y:S01]  /*8ee0*/  FFMA R174, R219, R193, R174 ;  /* 0x000000c1dbae7223 */ /* 0x000fe200000000ae */
[C---:B------:R-:W-:Y:S01]  /*8ef0*/  FMUL R176, R217.reuse, R176 ;  /* 0x000000b0d9b07220 */ /* 0x040fe20000400000 */
[----:B------:R-:W-:Y:S02]  /*8f00*/  HADD2.F32 R196, -RZ, R205.H1_H1 ;  /* 0x300000cdffc47230 */ /* 0x000fe40000004100 */
[C---:B------:R-:W-:Y:S01]  /*8f10*/  FMUL R177, R217.reuse, R177 ;  /* 0x000000b1d9b17220 */ /* 0x040fe20000400000 */
[--C-:B------:R-:W-:Y:S02]  /*8f20*/  HADD2.F32 R193, -RZ, R234.reuse.H0_H0 ;  /* 0x200000eaffc17230 */ /* 0x100fe40000004100 */
        /* <DEDUP_REMOVED lines=8> */
[----:B------:R-:W-:Y:S02]  /*8fb0*/  HADD2.F32 R198, -RZ, R207.H1_H1 ;  /* 0x300000cfffc67230 */ /* 0x000fe40000004100 */
[C---:B------:R-:W-:Y:S01]  /*8fc0*/  FMUL R180, R217.reuse, R180 ;  /* 0x000000b4d9b47220 */ /* 0x040fe20000400000 */
[--C-:B------:R-:W-:Y:S02]  /*8fd0*/  HADD2.F32 R193, -RZ, R235.reuse.H0_H0 ;  /* 0x200000ebffc17230 */ /* 0x100fe40000004100 */
[C---:B------:R-:W-:Y:S01]  /*8fe0*/  FMUL R181, R217.reuse, R181 ;  /* 0x000000b5d9b57220 */ /* 0x040fe20000400000 */
[----:B------:R-:W-:Y:S01]  /*8ff0*/  FMUL R182, R217, R182 ;  /* 0x000000b6d9b67220 */ /* 0x000fe20000400000 */
[C---:B------:R-:W-:Y:S01]  /*9000*/  FFMA R179, R219.reuse, R197, R179 ;  /* 0x000000c5dbb37223 */ /* 0x040fe200000000b3 */
[----:B------:R-:W-:Y:S02]  /*9010*/  HADD2.F32 R194, -RZ, R235.H1_H1 ;  /* 0x300000ebffc27230 */ /* 0x000fe40000004100 */
[----:B------:R-:W-:Y:S01]  /*9020*/  FFMA R180, R219, R195, R180 ;  /* 0x000000c3dbb47223 */ /* 0x000fe200000000b4 */
[----:B------:R-:W-:Y:S01]  /*9030*/  FMUL R183, R217, R183 ;  /* 0x000000b7d9b77220 */ /* 0x000fe20000400000 */
[C---:B------:R-:W-:Y:S01]  /*9040*/  FFMA R181, R219.reuse, R198, R181 ;  /* 0x000000c6dbb57223 */ /* 0x040fe200000000b5 */
[--C-:B------:R-:W-:Y:S02]  /*9050*/  HADD2.F32 R195, -RZ, R199.reuse.H0_H0 ;  /* 0x200000c7ffc37230 */ /* 0x100fe40000004100 */
[----:B------:R-:W-:Y:S01]  /*9060*/  FFMA R182, R219, R193, R182 ;  /* 0x000000c1dbb67223 */ /* 0x000fe200000000b6 */
[C---:B------:R-:W-:Y:S01]  /*9070*/  FMUL R120, R217.reuse, R120 ;  /* 0x00000078d9787220 */ /* 0x040fe20000400000 */
[----:B------:R-:W-:Y:S02]  /*9080*/  HADD2.F32 R196, -RZ, R199.H1_H1 ;  /* 0x300000c7ffc47230 */ /* 0x000fe40000004100 */
[----:B------:R-:W-:Y:S01]  /*9090*/  FMUL R121, R217, R121 ;  /* 0x00000079d9797220 */ /* 0x000fe20000400000 */
[--C-:B------:R-:W-:Y:S02]  /*90a0*/  HADD2.F32 R193, -RZ, R236.reuse.H0_H0 ;  /* 0x200000ecffc17230 */ /* 0x100fe40000004100 */
[----:B------:R-:W-:Y:S01]  /*90b0*/  FFMA R183, R219, R194, R183 ;  /* 0x000000c2dbb77223 */ /* 0x000fe200000000b7 */
[----:B------:R-:W-:Y:S02]  /*90c0*/  HADD2.F32 R197, -RZ, R236.H1_H1 ;  /* 0x300000ecffc57230 */ /* 0x000fe40000004100 */
[C---:B------:R-:W-:Y:S01]  /*90d0*/  FMUL R122, R217.reuse, R122 ;  /* 0x0000007ad97a7220 */ /* 0x040fe20000400000 */
[----:B------:R-:W-:Y:S01]  /*90e0*/  FMUL R123, R217, R123 ;  /* 0x0000007bd97b7220 */ /* 0x000fe20000400000 */
[--C-:B------:R-:W-:Y:S02]  /*90f0*/  HADD2.F32 R194, -RZ, R201.reuse.H0_H0 ;  /* 0x200000c9ffc27230 */ /* 0x100fe40000004100 */
[----:B------:R-:W-:Y:S01]  /*9100*/  FFMA R120, R219, R195, R120 ;  /* 0x000000c3db787223 */ /* 0x000fe20000000078 */
[----:B------:R-:W-:Y:S01]  /*9110*/  FMUL R124, R217, R124 ;  /* 0x0000007cd97c7220 */ /* 0x000fe20000400000 */
[C---:B------:R-:W-:Y:S01]  /*9120*/  FFMA R121, R219.reuse, R196, R121 ;  /* 0x000000c4db797223 */ /* 0x040fe20000000079 */
[C---:B------:R-:W-:Y:S01]  /*9130*/  FFMA R122, R219.reuse, R193, R122 ;  /* 0x000000c1db7a7223 */ /* 0x040fe2000000007a */
[----:B------:R-:W-:Y:S02]  /*9140*/  HADD2.F32 R198, -RZ, R201.H1_H1 ;  /* 0x300000c9ffc67230 */ /* 0x000fe40000004100 */
[C---:B------:R-:W-:Y:S01]  /*9150*/  FFMA R123, R219.reuse, R197, R123 ;  /* 0x000000c5db7b7223 */ /* 0x040fe2000000007b */
[----:B------:R-:W-:Y:S01]  /*9160*/  FFMA R124, R219, R194, R124 ;  /* 0x000000c2db7c7223 */ /* 0x000fe2000000007c */
[--C-:B------:R-:W-:Y:S02]  /*9170*/  HADD2.F32 R193, -RZ, R237.reuse.H0_H0 ;  /* 0x200000edffc17230 */ /* 0x100fe40000004100 */
[C---:B------:R-:W-:Y:S01]  /*9180*/  FMUL R126, R217.reuse, R126 ;  /* 0x0000007ed97e7220 */ /* 0x040fe20000400000 */
[----:B------:R-:W-:Y:S02]  /*9190*/  HADD2.F32 R194, -RZ, R237.H1_H1 ;  /* 0x300000edffc27230 */ /* 0x000fe40000004100 */
[----:B------:R-:W-:Y:S01]  /*91a0*/  FMUL R127, R217, R127 ;  /* 0x0000007fd97f7220 */ /* 0x000fe20000400000 */
[--C-:B------:R-:W-:Y:S02]  /*91b0*/  HADD2.F32 R195, -RZ, R203.reuse.H0_H0 ;  /* 0x200000cbffc37230 */ /* 0x100fe40000004100 */
[C---:B------:R-:W-:Y:S01]  /*91c0*/  FFMA R125, R219.reuse, R198, R125 ;  /* 0x000000c6db7d7223 */ /* 0x040fe2000000007d */
[C---:B------:R-:W-:Y:S01]  /*91d0*/  FFMA R126, R219.reuse, R193, R126 ;  /* 0x000000c1db7e7223 */ /* 0x040fe2000000007e */
[----:B------:R-:W2:Y:S01]  /*91e0*/  LDL.LU R198, [R1] ;  /* 0x0000000001c67983 */ /* 0x000ea20000300800 */
[----:B------:R-:W-:Y:S01]  /*91f0*/  F2FP.F16.E4M3.UNPACK_B R202, R244.H1 ;  /* 0x000000f4ffca723e */ /* 0x000fe200030006ff */
[C---:B------:R-:W-:Y:S01]  /*9200*/  FFMA R127, R219.reuse, R194, R127 ;  /* 0x000000c2db7f7223 */ /* 0x040fe2000000007f */
[----:B------:R-:W-:Y:S01]  /*9210*/  F2FP.F16.E4M3.UNPACK_B R205, R245 ;  /* 0x000000f5ffcd723e */ /* 0x000fe200020006ff */
[----:B------:R-:W-:Y:S01]  /*9220*/  FFMA R128, R219, R195, R128 ;  /* 0x000000c3db807223 */ /* 0x000fe20000000080 */
[----:B------:R-:W-:Y:S02]  /*9230*/  HADD2.F32 R196, -RZ, R203.H1_H1 ;  /* 0x300000cbffc47230 */ /* 0x000fe40000004100 */
[C---:B------:R-:W-:Y:S01]  /*9240*/  FMUL R133, R217.reuse, R133 ;  /* 0x00000085d9857220 */ /* 0x040fe20000400000 */
[--C-:B------:R-:W-:Y:S02]  /*9250*/  HADD2.F32 R193, -RZ, R238.reuse.H0_H0 ;  /* 0x200000eeffc17230 */ /* 0x100fe40000004100 */
[C---:B------:R-:W-:Y:S01]  /*9260*/  FMUL R134, R217.reuse, R134 ;  /* 0x00000086d9867220 */ /* 0x040fe20000400000 */
[----:B------:R-:W-:Y:S01]  /*9270*/  STL [R1+0xa0], R128 ;  /* 0x0000a08001007387 */ /* 0x000fe20000100800 */
[----:B------:R-:W-:Y:S01]  /*9280*/  F2FP.F16.E4M3.UNPACK_B R234, R246 ;  /* 0x000000f6ffea723e */ /* 0x000fe200020006ff */
[----:B------:R-:W-:Y:S01]  /*9290*/  HADD2.F32 R197, -RZ, R238.H1_H1 ;  /* 0x300000eeffc57230 */ /* 0x000fe20000004100 */
[----:B------:R-:W-:Y:S01]  /*92a0*/  F2FP.F16.E4M3.UNPACK_B R201, R248 ;  /* 0x000000f8ffc9723e */ /* 0x000fe200020006ff */
[C---:B------:R-:W-:Y:S01]  /*92b0*/  FMUL R129, R217.reuse, R129 ;  /* 0x00000081d9817220 */ /* 0x040fe20000400000 */
[C---:B------:R-:W-:Y:S01]  /*92c0*/  FMUL R130, R217.reuse, R130 ;  /* 0x00000082d9827220 */ /* 0x040fe20000400000 */
[----:B------:R-:W-:Y:S01]  /*92d0*/  FMUL R131, R217, R131 ;  /* 0x00000083d9837220 */ /* 0x000fe20000400000 */
[--C-:B------:R-:W-:Y:S02]  /*92e0*/  HADD2.F32 R194, -RZ, R204.reuse.H1_H1 ;  /* 0x300000ccffc27230 */ /* 0x100fe40000004100 */
[C---:B------:R-:W-:Y:S01]  /*92f0*/  FFMA R129, R219.reuse, R196, R129 ;  /* 0x000000c4db817223 */ /* 0x040fe20000000081 */
[C---:B------:R-:W-:Y:S01]  /*9300*/  FFMA R130, R219.reuse, R193, R130 ;  /* 0x000000c1db827223 */ /* 0x040fe20000000082 */
[----:B------:R-:W-:Y:S02]  /*9310*/  HADD2.F32 R193, -RZ, R204.H0_H0 ;  /* 0x200000ccffc17230 */ /* 0x000fe40000004100 */
[----:B------:R-:W-:Y:S01]  /*9320*/  FFMA R131, R219, R197, R131 ;  /* 0x000000c5db837223 */ /* 0x000fe20000000083 */
[--C-:B------:R-:W-:Y:S02]  /*9330*/  HADD2.F32 R195, -RZ, R239.reuse.H1_H1 ;  /* 0x300000efffc37230 */ /* 0x100fe40000004100 */
[C---:B------:R-:W-:Y:S01]  /*9340*/  FMUL R135, R217.reuse, R135 ;  /* 0x00000087d9877220 */ /* 0x040fe20000400000 */
[----:B------:R-:W-:Y:S01]  /*9350*/  FMUL R136, R217, R136 ;  /* 0x00000088d9887220 */ /* 0x000fe20000400000 */
[C---:B------:R-:W-:Y:S01]  /*9360*/  FFMA R132, R219.reuse, R193, R132 ;  /* 0x000000c1db847223 */ /* 0x040fe20000000084 */
[----:B------:R-:W-:Y:S02]  /*9370*/  HADD2.F32 R193, -RZ, R239.H0_H0 ;  /* 0x200000efffc17230 */ /* 0x000fe40000004100 */
[----:B------:R-:W-:Y:S01]  /*9380*/  FFMA R133, R219, R194, R133 ;  /* 0x000000c2db857223 */ /* 0x000fe20000000085 */
[--C-:B------:R-:W-:Y:S02]  /*9390*/  HADD2.F32 R194, -RZ, R206.reuse.H0_H0 ;  /* 0x200000ceffc27230 */ /* 0x100fe40000004100 */
[----:B------:R-:W-:Y:S01]  /*93a0*/  FMUL R137, R217, R137 ;  /* 0x00000089d9897220 */ /* 0x000fe20000400000 */
[----:B------:R-:W-:Y:S02]  /*93b0*/  HADD2.F32 R196, -RZ, R206.H1_H1 ;  /* 0x300000ceffc47230 */ /* 0x000fe40000004100 */
[C---:B------:R-:W-:Y:S01]  /*93c0*/  FFMA R134, R219.reuse, R193, R134 ;  /* 0x000000c1db867223 */ /* 0x040fe20000000086 */
[C---:B------:R-:W-:Y:S01]  /*93d0*/  FFMA R135, R219.reuse, R195, R135 ;  /* 0x000000c3db877223 */ /* 0x040fe20000000087 */
[C---:B------:R-:W-:Y:S01]  /*93e0*/  FFMA R136, R219.reuse, R194, R136 ;  /* 0x000000c2db887223 */ /* 0x040fe20000000088 */
[--C-:B------:R-:W-:Y:S02]  /*93f0*/  HADD2.F32 R193, -RZ, R240.reuse.H0_H0 ;  /* 0x200000f0ffc17230 */ /* 0x100fe40000004100 */
[----:B------:R-:W-:Y:S01]  /*9400*/  FFMA R137, R219, R196, R137 ;  /* 0x000000c4db897223 */ /* 0x000fe20000000089 */
[C---:B------:R-:W-:Y:S01]  /*9410*/  FMUL R138, R217.reuse, R138 ;  /* 0x0000008ad98a7220 */ /* 0x040fe20000400000 */
[----:B------:R-:W-:Y:S02]  /*9420*/  HADD2.F32 R197, -RZ, R240.H1_H1 ;  /* 0x300000f0ffc57230 */ /* 0x000fe40000004100 */
[----:B------:R-:W-:Y:S01]  /*9430*/  FMUL R139, R217, R139 ;  /* 0x0000008bd98b7220 */ /* 0x000fe20000400000 */
[----:B------:R-:W-:Y:S02]  /*9440*/  HADD2.F32 R195, -RZ, R208.H0_H0 ;  /* 0x200000d0ffc37230 */ /* 0x000fe40000004100 */
[----:B------:R-:W-:Y:S01]  /*9450*/  FFMA R138, R219, R193, R138 ;  /* 0x000000c1db8a7223 */ /* 0x000fe2000000008a */
[----:B------:R-:W-:Y:S01]  /*9460*/  FMUL R140, R217, R140 ;  /* 0x0000008cd98c7220 */ /* 0x000fe20000400000 */
[----:B------:R-:W-:Y:S01]  /*9470*/  FFMA R139, R219, R197, R139 ;  /* 0x000000c5db8b7223 */ /* 0x000fe2000000008b */
[----:B------:R-:W-:Y:S01]  /*9480*/  FMUL R141, R217, R141 ;  /* 0x0000008dd98d7220 */ /* 0x000fe20000400000 */
[----:B------:R-:W-:Y:S02]  /*9490*/  HADD2.F32 R193, -RZ, R241.H0_H0 ;  /* 0x200000f1ffc17230 */ /* 0x000fe40000004100 */
[----:B------:R-:W-:Y:S01]  /*94a0*/  FFMA R140, R219, R195, R140 ;  /* 0x000000c3db8c7223 */ /* 0x000fe2000000008c */
[C---:B------:R-:W-:Y:S01]  /*94b0*/  FMUL R142, R217.reuse, R142 ;  /* 0x0000008ed98e7220 */ /* 0x040fe20000400000 */
[C---:B------:R-:W-:Y:S01]  /*94c0*/  FMUL R143, R217.reuse, R143 ;  /* 0x0000008fd98f7220 */ /* 0x040fe20000400000 */
[----:B------:R-:W-:Y:S02]  /*94d0*/  HADD2.F32 R195, -RZ, R209.H0_H0 ;  /* 0x200000d1ffc37230 */ /* 0x000fe40000004100 */
[C---:B------:R-:W-:Y:S01]  /*94e0*/  FMUL R144, R217.reuse, R144 ;  /* 0x00000090d9907220 */ /* 0x040fe20000400000 */
[C---:B------:R-:W-:Y:S01]  /*94f0*/  FMUL R145, R217.reuse, R145 ;  /* 0x00000091d9917220 */ /* 0x040fe20000400000 */
[C---:B------:R-:W-:Y:S01]  /*9500*/  FMUL R146, R217.reuse, R146 ;  /* 0x00000092d9927220 */ /* 0x040fe20000400000 */
[----:B------:R-:W-:Y:S02]  /*9510*/  HADD2.F32 R197, -RZ, R242.H1_H1 ;  /* 0x300000f2ffc57230 */ /* 0x000fe40000004100 */
[C---:B------:R-:W-:Y:S01]  /*9520*/  FMUL R147, R217.reuse, R147 ;  /* 0x00000093d9937220 */ /* 0x040fe20000400000 */
[C---:B------:R-:W-:Y:S01]  /*9530*/  FMUL R148, R217.reuse, R148 ;  /* 0x00000094d9947220 */ /* 0x040fe20000400000 */
[C---:B------:R-:W-:Y:S01]  /*9540*/  FMUL R149, R217.reuse, R149 ;  /* 0x00000095d9957220 */ /* 0x040fe20000400000 */
[C---:B------:R-:W-:Y:S01]  /*9550*/  FMUL R150, R217.reuse, R150 ;  /* 0x00000096d9967220 */ /* 0x040fe20000400000 */
[C---:B------:R-:W-:Y:S01]  /*9560*/  FMUL R151, R217.reuse, R151 ;  /* 0x00000097d9977220 */ /* 0x040fe20000400000 */
[C---:B------:R-:W-:Y:S01]  /*9570*/  FMUL R88, R217.reuse, R88 ;  /* 0x00000058d9587220 */ /* 0x040fe20000400000 */
[C---:B------:R-:W-:Y:S01]  /*9580*/  FMUL R89, R217.reuse, R89 ;  /* 0x00000059d9597220 */ /* 0x040fe20000400000 */
[C---:B------:R-:W-:Y:S01]  /*9590*/  FMUL R90, R217.reuse, R90 ;  /* 0x0000005ad95a7220 */ /* 0x040fe20000400000 */
[----:B------:R-:W-:Y:S01]  /*95a0*/  F2FP.F16.E4M3.UNPACK_B R207, R248.H1 ;  /* 0x000000f8ffcf723e */ /* 0x000fe200030006ff */
[C---:B------:R-:W-:Y:S01]  /*95b0*/  FMUL R91, R217.reuse, R91 ;  /* 0x0000005bd95b7220 */ /* 0x040fe20000400000 */
[----:B------:R-:W-:Y:S01]  /*95c0*/  F2FP.F16.E4M3.UNPACK_B R244, R251 ;  /* 0x000000fbfff4723e */ /* 0x000fe200020006ff */
[C---:B------:R-:W-:Y:S01]  /*95d0*/  FMUL R92, R217.reuse, R92 ;  /* 0x0000005cd95c7220 */ /* 0x040fe20000400000 */
[C---:B------:R-:W-:Y:S01]  /*95e0*/  FMUL R93, R217.reuse, R93 ;  /* 0x0000005dd95d7220 */ /* 0x040fe20000400000 */
[C---:B------:R-:W-:Y:S01]  /*95f0*/  FMUL R94, R217.reuse, R94 ;  /* 0x0000005ed95e7220 */ /* 0x040fe20000400000 */
[C---:B------:R-:W-:Y:S01]  /*9600*/  FMUL R95, R217.reuse, R95 ;  /* 0x0000005fd95f7220 */ /* 0x040fe20000400000 */
[----:B------:R-:W-:Y:S01]  /*9610*/  F2FP.F16.E4M3.UNPACK_B R232, R250.H1 ;  /* 0x000000faffe8723e */ /* 0x000fe200030006ff */
        /* <DEDUP_REMOVED lines=23> */
[----:B------:R-:W-:Y:S01]  /*9790*/  FMUL R119, R217, R119 ;  /* 0x00000077d9777220 */ /* 0x000fe20000400000 */
[----:B------:R-:W-:Y:S01]  /*97a0*/  F2FP.SATFINITE.E4M3.F32.PACK_AB_MERGE_C R127, R127, R126, RZ ;  /* 0x0000007e7f7f723e */ /* 0x000fe200048070ff */
[----:B------:R-:W1:Y:S01]  /*97b0*/  S2UR UR5, SR_CgaCtaId ;  /* 0x00000000000579c3 */ /* 0x000e620000008800 */
[----:B------:R-:W-:Y:S01]  /*97c0*/  F2FP.SATFINITE.E4M3.F32.PACK_AB_MERGE_C R126, R131, R130, RZ ;  /* 0x00000082837e723e */ /* 0x000fe200048070ff */
        /* <DEDUP_REMOVED lines=10> */
[----:B------:R-:W-:Y:S01]  /*9870*/  BSSY.RECONVERGENT B0, `(.L_x_132) ;  /* 0x0000309000007945 */ /* 0x000fe20003800200 */
[----:B--2---:R-:W-:Y:S02]  /*9880*/  F2FP.F16.E4M3.UNPACK_B R199, R198 ;  /* 0x000000c6ffc7723e */ /* 0x004fe400020006ff */
[-C--:B------:R-:W-:Y:S02]  /*9890*/  F2FP.F16.E4M3.UNPACK_B R213, R50.reuse ;  /* 0x00000032ffd5723e */ /* 0x080fe400020006ff */
[----:B------:R-:W-:Y:S02]  /*98a0*/  F2FP.F16.E4M3.UNPACK_B R220, R50.H1 ;  /* 0x00000032ffdc723e */ /* 0x000fe400030006ff */
[----:B------:R-:W2:Y:S01]  /*98b0*/  LDL.LU R50, [R1+0x18] ;  /* 0x0000180001327983 */ /* 0x000ea20000300800 */
[-C--:B---3--:R-:W-:Y:S02]  /*98c0*/  F2FP.F16.E4M3.UNPACK_B R224, R48.reuse ;  /* 0x00000030ffe0723e */ /* 0x088fe400020006ff */
[----:B------:R-:W-:Y:S02]  /*98d0*/  F2FP.F16.E4M3.UNPACK_B R230, R48.H1 ;  /* 0x00000030ffe6723e */ /* 0x000fe400030006ff */
[----:B------:R-:W3:Y:S01]  /*98e0*/  LDL.LU R48, [R1+0x1c] ;  /* 0x00001c0001307983 */ /* 0x000ee20000300800 */
[-C--:B----4-:R-:W-:Y:S02]  /*98f0*/  F2FP.F16.E4M3.UNPACK_B R236, R47.reuse ;  /* 0x0000002fffec723e */ /* 0x090fe400020006ff */
[----:B------:R-:W-:Y:S02]  /*9900*/  F2FP.F16.E4M3.UNPACK_B R238, R47.H1 ;  /* 0x0000002fffee723e */ /* 0x000fe400030006ff */
[----:B------:R-:W4:Y:S01]  /*9910*/  LDL.LU R47, [R1+0x2c] ;  /* 0x00002c00012f7983 */ /* 0x000f220000300800 */
[----:B------:R-:W-:Y:S01]  /*9920*/  F2FP.F16.E4M3.UNPACK_B R203, R198.H1 ;  /* 0x000000c6ffcb723e */ /* 0x000fe200030006ff */
[----:B------:R-:W-:Y:S02]  /*9930*/  HADD2.F32 R198, -RZ, R208.H1_H1 ;  /* 0x300000d0ffc67230 */ /* 0x000fe40000004100 */
[----:B------:R-:W-:Y:S03]  /*9940*/  STL [R1+0x6c], R132 ;  /* 0x00006c8401007387 */ /* 0x000fe60000100800 */
[C---:B------:R-:W-:Y:S01]  /*9950*/  FFMA R141, R219.reuse, R198, R141 ;  /* 0x000000c6db8d7223 */ /* 0x040fe2000000008d */
[----:B------:R-:W-:Y:S01]  /*9960*/  STL [R1+0x70], R133 ;  /* 0x0000708501007387 */ /* 0x000fe20000100800 */
[----:B------:R-:W-:Y:S01]  /*9970*/  FFMA R142, R219, R193, R142 ;  /* 0x000000c1db8e7223 */ /* 0x000fe2000000008e */
[----:B------:R-:W-:Y:S02]  /*9980*/  HADD2.F32 R193, -RZ, R242.H0_H0 ;  /* 0x200000f2ffc17230 */ /* 0x000fe40000004100 */
[----:B------:R-:W-:Y:S01]  /*9990*/  STL [R1+0x94], R134 ;  /* 0x0000948601007387 */ /* 0x000fe20000100800 */
[----:B------:R-:W-:Y:S03]  /*99a0*/  HADD2.F32 R198, -RZ, R211.H1_H1 ;  /* 0x300000d3ffc67230 */ /* 0x000fe60000004100 */
[----:B------:R-:W-:Y:S04]  /*99b0*/  STL [R1+0x98], R135 ;  /* 0x0000988701007387 */ /* 0x000fe80000100800 */
[----:B------:R-:W4:Y:S04]  /*99c0*/  LDL.LU R194, [R1+0x14] ;  /* 0x0000140001c27983 */ /* 0x000f280000300800 */
[----:B------:R-:W-:Y:S04]  /*99d0*/  STL [R1+0x74], R136 ;  /* 0x0000748801007387 */ /* 0x000fe80000100800 */
[----:B------:R-:W4:Y:S04]  /*99e0*/  LDL.LU R196, [R1+0x10] ;  /* 0x0000100001c47983 */ /* 0x000f280000300800 */
[----:B------:R1:W-:Y:S04]  /*99f0*/  STL [R1+0x78], R137 ;  /* 0x0000788901007387 */ /* 0x0003e80000100800 */
[----:B------:R-:W-:Y:S04]  /*9a00*/  STL [R1+0x7c], R138 ;  /* 0x00007c8a01007387 */ /* 0x000fe80000100800 */
[----:B------:R4:W-:Y:S01]  /*9a10*/  STL [R1+0x80], R139 ;  /* 0x0000808b01007387 */ /* 0x0009e20000100800 */
[----:B-1----:R-:W-:Y:S04]  /*9a20*/  PRMT R137, R49, 0x7610, R137 ;  /* 0x0000761031897816 */ /* 0x002fe80000000089 */
[----:B------:R-:W-:Y:S02]  /*9a30*/  PRMT R133, R137, 0x7610, R133 ;  /* 0x0000761089857816 */ /* 0x000fe40000000085 */
[----:B------:R-:W-:Y:S02]  /*9a40*/  F2FP.SATFINITE.E4M3.F32.PACK_AB_MERGE_C R137, R2, R0, R3 ;  /* 0x000000000289723e */ /* 0x000fe40004807003 */
[----:B------:R-:W-:Y:S02]  /*9a50*/  F2FP.SATFINITE.E4M3.F32.PACK_AB_MERGE_C R2, R8, R7, RZ ;  /* 0x000000070802723e */ /* 0x000fe400048070ff */
[----:B------:R-:W-:Y:S02]  /*9a60*/  F2FP.SATFINITE.E4M3.F32.PACK_AB_MERGE_C R0, R12, R11, RZ ;  /* 0x0000000b0c00723e */ /* 0x000fe400048070ff */
[-C--:B--2---:R-:W-:Y:S02]  /*9a70*/  F2FP.F16.E4M3.UNPACK_B R212, R50.reuse ;  /* 0x00000032ffd4723e */ /* 0x084fe400020006ff */
[----:B------:R-:W-:Y:S02]  /*9a80*/  F2FP.F16.E4M3.UNPACK_B R214, R50.H1 ;  /* 0x00000032ffd6723e */ /* 0x000fe400030006ff */
[-C--:B---3--:R-:W-:Y:S02]  /*9a90*/  F2FP.F16.E4M3.UNPACK_B R218, R48.reuse ;  /* 0x00000030ffda723e */ /* 0x088fe400020006ff */
[----:B------:R-:W-:Y:S02]  /*9aa0*/  F2FP.F16.E4M3.UNPACK_B R221, R48.H1 ;  /* 0x00000030ffdd723e */ /* 0x000fe400030006ff */
[----:B------:R-:W2:Y:S01]  /*9ab0*/  LDL.LU R48, [R1+0x28] ;  /* 0x0000280001307983 */ /* 0x000ea20000300800 */
[-C--:B----4-:R-:W-:Y:S02]  /*9ac0*/  F2FP.F16.E4M3.UNPACK_B R235, R47.reuse ;  /* 0x0000002fffeb723e */ /* 0x090fe400020006ff */
[----:B------:R-:W-:Y:S01]  /*9ad0*/  F2FP.F16.E4M3.UNPACK_B R237, R47.H1 ;  /* 0x0000002fffed723e */ /* 0x000fe200030006ff */
[----:B------:R-:W3:Y:S04]  /*9ae0*/  LDL.LU R50, [R1+0x20] ;  /* 0x0000200001327983 */ /* 0x000ee80000300800 */
[----:B------:R-:W4:Y:S04]  /*9af0*/  LDL.LU R49, [R1+0x24] ;  /* 0x0000240001317983 */ /* 0x000f280000300800 */
[----:B------:R-:W-:Y:S04]  /*9b00*/  STL [R1+0x84], R140 ;  /* 0x0000848c01007387 */ /* 0x000fe80000100800 */
[----:B------:R1:W-:Y:S04]  /*9b10*/  STL [R1+0x88], R141 ;  /* 0x0000888d01007387 */ /* 0x0003e80000100800 */
[----:B------:R-:W-:Y:S01]  /*9b20*/  STL [R1+0x8c], R142 ;  /* 0x00008c8e01007387 */ /* 0x000fe20000100800 */
[-C--:B------:R-:W-:Y:S02]  /*9b30*/  F2FP.F16.E4M3.UNPACK_B R208, R194.reuse ;  /* 0x000000c2ffd0723e */ /* 0x080fe400020006ff */
[----:B------:R-:W-:Y:S01]  /*9b40*/  F2FP.F16.E4M3.UNPACK_B R210, R194.H1 ;  /* 0x000000c2ffd2723e */ /* 0x000fe200030006ff */
[----:B------:R-:W-:Y:S01]  /*9b50*/  HADD2.F32 R194, -RZ, R241.H1_H1 ;  /* 0x300000f1ffc27230 */ /* 0x000fe20000004100 */
[----:B------:R-:W-:Y:S04]  /*9b60*/  F2FP.F16.E4M3.UNPACK_B R204, R196 ;  /* 0x000000c4ffcc723e */ /* 0x000fe800020006ff */
[C---:B------:R-:W-:Y:S01]  /*9b70*/  FFMA R143, R219.reuse, R194, R143 ;  /* 0x000000c2db8f7223 */ /* 0x040fe2000000008f */
[----:B------:R-:W-:Y:S01]  /*9b80*/  F2FP.F16.E4M3.UNPACK_B R206, R196.H1 ;  /* 0x000000c4ffce723e */ /* 0x000fe200030006ff */
[C---:B------:R-:W-:Y:S01]  /*9b90*/  FFMA R144, R219.reuse, R195, R144 ;  /* 0x000000c3db907223 */ /* 0x040fe20000000090 */
[----:B------:R-:W-:Y:S02]  /*9ba0*/  HADD2.F32 R196, -RZ, R209.H1_H1 ;  /* 0x300000d1ffc47230 */ /* 0x000fe40000004100 */
[----:B------:R1:W-:Y:S01]  /*9bb0*/  STL [R1+0x90], R143 ;  /* 0x0000908f01007387 */ /* 0x0003e20000100800 */
[----:B------:R-:W-:Y:S02]  /*9bc0*/  HADD2.F32 R194, -RZ, R211.H0_H0 ;  /* 0x200000d3ffc27230 */ /* 0x000fe40000004100 */
[C---:B------:R-:W-:Y:S01]  /*9bd0*/  FFMA R145, R219.reuse, R196, R145 ;  /* 0x000000c4db917223 */ /* 0x040fe20000000091 */
[----:B------:R1:W-:Y:S01]  /*9be0*/  STL [R1+0x9c], R144 ;  /* 0x00009c9001007387 */ /* 0x0003e20000100800 */
[----:B------:R-:W-:Y:S02]  /*9bf0*/  HADD2.F32 R195, -RZ, R200.H0_H0 ;  /* 0x200000c8ffc37230 */ /* 0x000fe40000004100 */
[C---:B------:R-:W-:Y:S01]  /*9c00*/  FFMA R146, R219.reuse, R193, R146 ;  /* 0x000000c1db927223 */ /* 0x040fe20000000092 */
[--C-:B------:R-:W-:Y:S01]  /*9c10*/  HADD2.F32 R193, -RZ, R243.reuse.H0_H0 ;  /* 0x200000f3ffc17230 */ /* 0x100fe20000004100 */
[----:B------:R-:W4:Y:S01]  /*9c20*/  LDL.LU R47, [R1+0x30] ;  /* 0x00003000012f7983 */ /* 0x000f220000300800 */
[C---:B------:R-:W-:Y:S01]  /*9c30*/  FFMA R147, R219.reuse, R197, R147 ;  /* 0x000000c5db937223 */ /* 0x040fe20000000093 */
[C---:B------:R-:W-:Y:S01]  /*9c40*/  FFMA R148, R219.reuse, R194, R148 ;  /* 0x000000c2db947223 */ /* 0x040fe20000000094 */
[----:B------:R-:W-:Y:S02]  /*9c50*/  HADD2.F32 R194, -RZ, R243.H1_H1 ;  /* 0x300000f3ffc27230 */ /* 0x000fe40000004100 */
[----:B------:R-:W-:Y:S01]  /*9c60*/  FFMA R149, R219, R198, R149 ;  /* 0x000000c6db957223 */ /* 0x000fe20000000095 */
[----:B------:R-:W-:Y:S01]  /*9c70*/  PRMT R198, R133, 0x7610, R198 ;  /* 0x0000761085c67816 */ /* 0x000fe200000000c6 */
[C---:B------:R-:W-:Y:S01]  /*9c80*/  FFMA R150, R219.reuse, R193, R150 ;  /* 0x000000c1db967223 */ /* 0x040fe20000000096 */
[----:B------:R-:W-:Y:S01]  /*9c90*/  F2FP.SATFINITE.E4M3.F32.PACK_AB_MERGE_C R133, R10, R9, R0 ;  /* 0x000000090a85723e */ /* 0x000fe20004807000 */
[C---:B------:R-:W-:Y:S01]  /*9ca0*/  FFMA R151, R219.reuse, R194, R151 ;  /* 0x000000c2db977223 */ /* 0x040fe20000000097 */
[----:B------:R-:W-:Y:S01]  /*9cb0*/  PRMT R194, R54, 0x7610, R194 ;  /* 0x0000761036c27816 */ /* 0x000fe200000000c2 */
[----:B------:R-:W-:Y:S01]  /*9cc0*/  FFMA R88, R219, R195, R88 ;  /* 0x000000c3db587223 */ /* 0x000fe20000000058 */
[----:B------:R-:W-:Y:S01]  /*9cd0*/  PRMT R195, R51, 0x7610, R195 ;  /* 0x0000761033c37816 */ /* 0x000fe200000000c3 */
[----:B------:R-:W-:Y:S01]  /*9ce0*/  HADD2.F32 R193, -RZ, R202.H0_H0 ;  /* 0x200000caffc17230 */ /* 0x000fe20000004100 */
[----:B------:R-:W-:Y:S01]  /*9cf0*/  PRMT R197, R194, 0x7610, R197 ;  /* 0x00007610c2c57816 */ /* 0x000fe200000000c5 */
[----:B------:R-:W-:Y:S01]  /*9d00*/  HADD2.F32 R196, -RZ, R200.H1_H1 ;  /* 0x300000c8ffc47230 */ /* 0x000fe20000004100 */
[----:B------:R-:W-:Y:S01]  /*9d10*/  PRMT R211, R195, 0x7610, R211 ;  /* 0x00007610c3d37816 */ /* 0x000fe200000000d3 */
[----:B------:R-:W-:Y:S01]  /*9d20*/  HADD2.F32 R194, -RZ, R205.H1_H1 ;  /* 0x300000cdffc27230 */ /* 0x000fe20000004100 */
[----:B------:R-:W-:Y:S01]  /*9d30*/  PRMT R209, R197, 0x7610, R209 ;  /* 0x00007610c5d17816 */ /* 0x000fe200000000d1 */
[----:B------:R-:W-:Y:S01]  /*9d40*/  HADD2.F32 R195, -RZ, R247.H1_H1 ;  /* 0x300000f7ffc37230 */ /* 0x000fe20000004100 */
[----:B------:R-:W-:Y:S01]  /*9d50*/  PRMT R242, R211, 0x7610, R242 ;  /* 0x00007610d3f27816 */ /* 0x000fe200000000f2 */
[C---:B------:R-:W-:Y:S01]  /*9d60*/  FFMA R89, R219.reuse, R196, R89 ;  /* 0x000000c4db597223 */ /* 0x040fe20000000059 */
[----:B------:R-:W-:Y:S01]  /*9d70*/  PRMT R240, R198, 0x7610, R240 ;  /* 0x00007610c6f07816 */ /* 0x000fe200000000f0 */
[----:B------:R-:W-:Y:S01]  /*9d80*/  FFMA R90, R219, R193, R90 ;  /* 0x000000c1db5a7223 */ /* 0x000fe2000000005a */
[----:B------:R-:W-:Y:S01]  /*9d90*/  PRMT R193, R46, 0x7610, R193 ;  /* 0x000076102ec17816 */ /* 0x000fe200000000c1 */
[----:B------:R-:W-:Y:S02]  /*9da0*/  HADD2.F32 R198, -RZ, R213.H1_H1 ;  /* 0x300000d5ffc67230 */ /* 0x000fe40000004100 */
[----:B------:R-:W-:Y:S01]  /*9db0*/  HADD2.F32 R197, -RZ, R203.H1_H1 ;  /* 0x300000cbffc57230 */ /* 0x000fe20000004100 */
[----:B------:R-:W-:Y:S01]  /*9dc0*/  PRMT R136, R193, 0x7610, R136 ;  /* 0x00007610c1887816 */ /* 0x000fe20000000088 */
[--C-:B------:R-:W-:Y:S02]  /*9dd0*/  HADD2.F32 R211, -RZ, R212.reuse.H0_H0 ;  /* 0x200000d4ffd37230 */ /* 0x100fe40000004100 */
[----:B------:R-:W-:Y:S01]  /*9de0*/  HADD2.F32 R212, -RZ, R212.H1_H1 ;  /* 0x300000d4ffd47230 */ /* 0x000fe20000004100 */
[----:B------:R-:W-:Y:S02]  /*9df0*/  PRMT R200, R136, 0x7610, R200 ;  /* 0x0000761088c87816 */ /* 0x000fe400000000c8 */
[----:B------:R-:W-:Y:S02]  /*9e00*/  F2FP.SATFINITE.E4M3.F32.PACK_AB_MERGE_C R136, R6, R5, R2 ;  /* 0x000000050688723e */ /* 0x000fe40004807002 */
[----:B------:R-:W-:Y:S01]  /*9e10*/  PRMT R250, R200, 0x7610, R250 ;  /* 0x00007610c8fa7816 */ /* 0x000fe200000000fa */
[----:B------:R-:W-:Y:S01]  /*9e20*/  HADD2.F32 R200, -RZ, R224.H1_H1 ;  /* 0x300000e0ffc87230 */ /* 0x000fe20000004100 */
[-C--:B--2---:R-:W-:Y:S02]  /*9e30*/  F2FP.F16.E4M3.UNPACK_B R231, R48.reuse ;  /* 0x00000030ffe7723e */ /* 0x084fe400020006ff */
[----:B------:R-:W-:Y:S02]  /*9e40*/  F2FP.F16.E4M3.UNPACK_B R233, R48.H1 ;  /* 0x00000030ffe9723e */ /* 0x000fe400030006ff */
[----:B------:R-:W2:Y:S01]  /*9e50*/  LDL.LU R48, [R1+0x34] ;  /* 0x0000340001307983 */ /* 0x000ea20000300800 */
[-C--:B---3--:R-:W-:Y:S02]  /*9e60*/  F2FP.F16.E4M3.UNPACK_B R223, R50.reuse ;  /* 0x00000032ffdf723e */ /* 0x088fe400020006ff */
[----:B------:R-:W-:Y:S02]  /*9e70*/  F2FP.F16.E4M3.UNPACK_B R225, R50.H1 ;  /* 0x00000032ffe1723e */ /* 0x000fe400030006ff */
[-C--:B----4-:R-:W-:Y:S02]  /*9e80*/  F2FP.F16.E4M3.UNPACK_B R227, R49.reuse ;  /* 0x00000031ffe3723e */ /* 0x090fe400020006ff */
[----:B------:R-:W-:Y:S02]  /*9e90*/  F2FP.F16.E4M3.UNPACK_B R229, R49.H1 ;  /* 0x00000031ffe5723e */ /* 0x000fe400030006ff */
[----:B------:R-:W3:Y:S04]  /*9ea0*/  LDL.LU R49, [R1+0x38] ;  /* 0x0000380001317983 */ /* 0x000ee80000300800 */
[----:B------:R-:W4:Y:S04]  /*9eb0*/  LDL.LU R50, [R1+0x3c] ;  /* 0x00003c0001327983 */ /* 0x000f280000300800 */
[----:B------:R-:W4:Y:S04]  /*9ec0*/  LDL.LU R51, [R1+0x40] ;  /* 0x0000400001337983 */ /* 0x000f280000300800 */
[----:B------:R-:W4:Y:S04]  /*9ed0*/  LDL.LU R54, [R1+0x44] ;  /* 0x0000440001367983 */ /* 0x000f280000300800 */
[----:B------:R-:W4:Y:S01]  /*9ee0*/  LDL.LU R46, [R1+0x118] ;  /* 0x00011800012e7983 */ /* 0x000f220000300800 */
[-C--:B------:R-:W-:Y:S02]  /*9ef0*/  F2FP.F16.E4M3.UNPACK_B R239, R47.reuse ;  /* 0x0000002fffef723e */ /* 0x080fe400020006ff */
[----:B------:R-:W-:Y:S02]  /*9f00*/  F2FP.F16.E4M3.UNPACK_B R241, R47.H1 ;  /* 0x0000002ffff1723e */ /* 0x000fe400030006ff */
[----:B------:R-:W4:Y:S01]  /*9f10*/  LDL.LU R47, [R1+0x114] ;  /* 0x00011400012f7983 */ /* 0x000f220000300800 */
[-C--:B--2---:R-:W-:Y:S02]  /*9f20*/  F2FP.F16.E4M3.UNPACK_B R243, R48.reuse ;  /* 0x00000030fff3723e */ /* 0x084fe400020006ff */
[----:B------:R-:W-:Y:S02]  /*9f30*/  F2FP.F16.E4M3.UNPACK_B R245, R48.H1 ;  /* 0x00000030fff5723e */ /* 0x000fe400030006ff */
[----:B------:R-:W2:Y:S01]  /*9f40*/  LDL.LU R48, [R1+0x110] ;  /* 0x0001100001307983 */ /* 0x000ea20000300800 */
[-C--:B---3--:R-:W-:Y:S02]  /*9f50*/  F2FP.F16.E4M3.UNPACK_B R246, R49.reuse ;  /* 0x00000031fff6723e */ /* 0x088fe400020006ff */
[----:B------:R-:W-:Y:S02]  /*9f60*/  F2FP.F16.E4M3.UNPACK_B R248, R49.H1 ;  /* 0x00000031fff8723e */ /* 0x000fe400030006ff */
[-C--:B----4-:R-:W-:Y:S01]  /*9f70*/  F2FP.F16.E4M3.UNPACK_B R249, R50.reuse ;  /* 0x00000032fff9723e */ /* 0x090fe200020006ff */
[----:B------:R-:W3:Y:S01]  /*9f80*/  LDL.LU R49, [R1+0x10c] ;  /* 0x00010c0001317983 */ /* 0x000ee20000300800 */
[----:B------:R-:W-:Y:S02]  /*9f90*/  F2FP.F16.E4M3.UNPACK_B R251, R50.H1 ;  /* 0x00000032fffb723e */ /* 0x000fe400030006ff */
[-C--:B------:R-:W-:Y:S01]  /*9fa0*/  F2FP.F16.E4M3.UNPACK_B R7, R51.reuse ;  /* 0x00000033ff07723e */ /* 0x080fe200020006ff */
[----:B------:R-:W4:Y:S01]  /*9fb0*/  LDL.LU R50, [R1+0x108] ;  /* 0x0001080001327983 */ /* 0x000f220000300800 */
[----:B------:R-:W-:Y:S02]  /*9fc0*/  F2FP.F16.E4M3.UNPACK_B R52, R51.H1 ;  /* 0x00000033ff34723e */ /* 0x000fe400030006ff */
[C---:B------:R-:W-:Y:S01]  /*9fd0*/  PRMT R20, R7.reuse, 0x7610, R20 ;  /* 0x0000761007147816 */ /* 0x040fe20000000014 */
[----:B------:R-:W4:Y:S01]  /*9fe0*/  LDL.LU R193, [R1+0x48] ;  /* 0x0000480001c17983 */ /* 0x000f220000300800 */
[----:B------:R-:W-:Y:S02]  /*9ff0*/  PRMT R19, R7, 0x7632, R19 ;  /* 0x0000763207137816 */ /* 0x000fe40000000013 */
[C---:B------:R-:W-:Y:S01]  /*a000*/  PRMT R153, R52.reuse, 0x7610, R153 ;  /* 0x0000761034997816 */ /* 0x040fe20000000099 */
[----:B------:R-:W4:Y:S01]  /*a010*/  LDL.LU R7, [R1+0x4c] ;  /* 0x00004c0001077983 */ /* 0x000f220000300800 */
[----:B------:R-:W-:Y:S01]  /*a020*/  PRMT R132, R52, 0x7632, R132 ;  /* 0x0000763234847816 */ /* 0x000fe20000000084 */
[----:B------:R-:W-:Y:S01]  /*a030*/  FMUL R46, R217, R46 ;  /* 0x0000002ed92e7220 */ /* 0x000fe20000400000 */
        /* <DEDUP_REMOVED lines=8> */
[----:B------:R-:W-:Y:S03]  /*a0c0*/  PRMT R191, R55, 0x7632, R191 ;  /* 0x0000763237bf7816 */ /* 0x000fe600000000bf */
[----:B------:R-:W4:Y:S01]  /*a0d0*/  LDL.LU R54, [R1+0xf8] ;  /* 0x0000f80001367983 */ /* 0x000f220000300800 */
[C---:B------:R-:W-:Y:S03]  /*a0e0*/  FMUL R47, R217.reuse, R47 ;  /* 0x0000002fd92f7220 */ /* 0x040fe60000400000 */
[----:B------:R-:W4:Y:S01]  /*a0f0*/  LDL.LU R55, [R1+0xf4] ;  /* 0x0000f40001377983 */ /* 0x000f220000300800 */
[C---:B--2---:R-:W-:Y:S01]  /*a100*/  FMUL R48, R217.reuse, R48 ;  /* 0x00000030d9307220 */ /* 0x044fe20000400000 */
[C---:B---3--:R-:W-:Y:S01]  /*a110*/  FMUL R49, R217.reuse, R49 ;  /* 0x00000031d9317220 */ /* 0x048fe20000400000 */
[----:B----4-:R-:W-:Y:S01]  /*a120*/  FMUL R50, R217, R50 ;  /* 0x00000032d9327220 */ /* 0x010fe20000400000 */
[-C--:B------:R-:W-:Y:S02]  /*a130*/  F2FP.F16.E4M3.UNPACK_B R11, R193.reuse.H1 ;  /* 0x000000c1ff0b723e */ /* 0x080fe400030006ff */
[----:B------:R-:W-:Y:S01]  /*a140*/  F2FP.F16.E4M3.UNPACK_B R196, R193 ;  /* 0x000000c1ffc4723e */ /* 0x000fe200020006ff */
[----:B------:R-:W-:Y:S01]  /*a150*/  HADD2.F32 R193, -RZ, R202.H1_H1 ;  /* 0x300000caffc17230 */ /* 0x000fe20000004100 */
[C---:B------:R-:W-:Y:S01]  /*a160*/  PRMT R188, R11.reuse, 0x7610, R188 ;  /* 0x000076100bbc7816 */ /* 0x040fe200000000bc */
[----:B------:R-:W-:Y:S01]  /*a170*/  HADD2.F32 R202, -RZ, R236.H1_H1 ;  /* 0x300000ecffca7230 */ /* 0x000fe20000004100 */
[----:B------:R-:W-:Y:S02]  /*a180*/  PRMT R187, R11, 0x7632, R187 ;  /* 0x000076320bbb7816 */ /* 0x000fe400000000bb */
[-C--:B------:R-:W-:Y:S01]  /*a190*/  F2FP.F16.E4M3.UNPACK_B R8, R7.reuse ;  /* 0x00000007ff08723e */ /* 0x080fe200020006ff */
[----:B------:R-:W2:Y:S01]  /*a1a0*/  LDL.LU R11, [R1+0x50] ;  /* 0x00005000010b7983 */ /* 0x000ea20000300800 */
[----:B------:R-:W-:Y:S01]  /*a1b0*/  F2FP.F16.E4M3.UNPACK_B R3, R7.H1 ;  /* 0x00000007ff03723e */ /* 0x000fe200030006ff */
[----:B------:R-:W-:Y:S01]  /*a1c0*/  FFMA R91, R219, R193, R91 ;  /* 0x000000c1db5b7223 */ /* 0x000fe2000000005b */
[C---:B------:R-:W-:Y:S01]  /*a1d0*/  PRMT R190, R8.reuse, 0x7610, R190 ;  /* 0x0000761008be7816 */ /* 0x040fe200000000be */
[----:B------:R-:W-:Y:S01]  /*a1e0*/  HADD2.F32 R193, -RZ, R205.H0_H0 ;  /* 0x200000cdffc17230 */ /* 0x000fe20000004100 */
[----:B------:R-:W-:Y:S01]  /*a1f0*/  PRMT R186, R8, 0x7632, R186 ;  /* 0x0000763208ba7816 */ /* 0x000fe200000000ba */
[----:B------:R-:W-:Y:S01]  /*a200*/  FMUL R52, R217, R52 ;  /* 0x00000034d9347220 */ /* 0x000fe20000400000 */
[C---:B------:R-:W-:Y:S01]  /*a210*/  PRMT R185, R3.reuse, 0x7610, R185 ;  /* 0x0000761003b97816 */ /* 0x040fe200000000b9 */
[----:B------:R-:W3:Y:S01]  /*a220*/  LDL.LU R8, [R1+0x54] ;  /* 0x0000540001087983 */ /* 0x000ee20000300800 */
[----:B------:R-:W-:Y:S01]  /*a230*/  PRMT R216, R3, 0x7632, R216 ;  /* 0x0000763203d87816 */ /* 0x000fe200000000d8 */
[C---:B------:R-:W-:Y:S01]  /*a240*/  FFMA R92, R219.reuse, R193, R92 ;  /* 0x000000c1db5c7223 */ /* 0x040fe2000000005c */
[C---:B------:R-:W-:Y:S01]  /*a250*/  PRMT R184, R196.reuse, 0x7610, R184 ;  /* 0x00007610c4b87816 */ /* 0x040fe200000000b8 */
[----:B------:R-:W4:Y:S01]  /*a260*/  LDL.LU R7, [R1+0x58] ;  /* 0x0000580001077983 */ /* 0x000f220000300800 */
[----:B------:R-:W-:Y:S01]  /*a270*/  PRMT R23, R196, 0x7632, R23 ;  /* 0x00007632c4177816 */ /* 0x000fe20000000017 */
[----:B------:R-:W-:Y:S02]  /*a280*/  HADD2.F32 R216, -RZ, R216.H0_H0 ;  /* 0x200000d8ffd87230 */ /* 0x000fe40000004100 */
[----:B------:R-:W-:Y:S01]  /*a290*/  FFMA R93, R219, R194, R93 ;  /* 0x000000c2db5d7223 */ /* 0x000fe2000000005d */
[----:B------:R-:W4:Y:S01]  /*a2a0*/  LDL.LU R3, [R1+0x5c] ;  /* 0x00005c0001037983 */ /* 0x000f220000300800 */
[----:B------:R-:W-:Y:S02]  /*a2b0*/  HADD2.F32 R194, -RZ, R244.H1_H1 ;  /* 0x300000f4ffc27230 */ /* 0x000fe40000004100 */
[C---:B------:R-:W-:Y:S01]  /*a2c0*/  FMUL R53, R217.reuse, R53 ;  /* 0x00000035d9357220 */ /* 0x040fe20000400000 */
[----:B------:R-:W-:Y:S02]  /*a2d0*/  HADD2.F32 R196, -RZ, R199.H1_H1 ;  /* 0x300000c7ffc47230 */ /* 0x000fe40000004100 */
[C---:B------:R-:W-:Y:S01]  /*a2e0*/  FMUL R51, R217.reuse, R51 ;  /* 0x00000033d9337220 */ /* 0x040fe20000400000 */
[----:B------:R-:W-:Y:S02]  /*a2f0*/  HADD2.F32 R193, -RZ, R232.H1_H1 ;  /* 0x300000e8ffc17230 */ /* 0x000fe40000004100 */
[C---:B------:R-:W-:Y:S01]  /*a300*/  FMUL R54, R217.reuse, R54 ;  /* 0x00000036d9367220 */ /* 0x040fe20000400000 */
[--C-:B------:R-:W-:Y:S02]  /*a310*/  HADD2.F32 R205, -RZ, R206.reuse.H0_H0 ;  /* 0x200000ceffcd7230 */ /* 0x100fe40000004100 */
[C---:B------:R-:W-:Y:S01]  /*a320*/  FMUL R55, R217.reuse, R55 ;  /* 0x00000037d9377220 */ /* 0x040fe20000400000 */
[----:B------:R-:W-:Y:S01]  /*a330*/  HADD2.F32 R206, -RZ, R206.H1_H1 ;  /* 0x300000ceffce7230 */ /* 0x000fe20000004100 */
[-C--:B--2---:R-:W-:Y:S02]  /*a340*/  F2FP.F16.E4M3.UNPACK_B R10, R11.reuse.H1 ;  /* 0x0000000bff0a723e */ /* 0x084fe400030006ff */
[----:B------:R-:W-:Y:S01]  /*a350*/  F2FP.F16.E4M3.UNPACK_B R12, R11 ;  /* 0x0000000bff0c723e */ /* 0x000fe200020006ff */
[C---:B------:R-:W-:Y:S01]  /*a360*/  FMUL R11, R217.reuse, R66 ;  /* 0x00000042d90b7220 */ /* 0x040fe20000400000 */
[C---:B------:R-:W-:Y:S01]  /*a370*/  PRMT R189, R10.reuse, 0x7610, R189 ;  /* 0x000076100abd7816 */ /* 0x040fe200000000bd */
[C---:B------:R-:W-:Y:S01]  /*a380*/  FMUL R66, R217.reuse, R78 ;  /* 0x0000004ed9427220 */ /* 0x040fe20000400000 */
[----:B------:R-:W-:Y:S01]  /*a390*/  PRMT R152, R10, 0x7632, R152 ;  /* 0x000076320a987816 */ /* 0x000fe20000000098 */
[C---:B------:R-:W-:Y:S01]  /*a3a0*/  FMUL R10, R217.reuse, R65 ;  /* 0x00000041d90a7220 */ /* 0x040fe20000400000 */
[----:B---3--:R-:W-:Y:S01]  /*a3b0*/  F2FP.F16.E4M3.UNPACK_B R9, R8 ;  /* 0x00000008ff09723e */ /* 0x008fe200020006ff */
[C---:B------:R-:W-:Y:S01]  /*a3c0*/  FMUL R65, R217.reuse, R77 ;  /* 0x0000004dd9417220 */ /* 0x040fe20000400000 */
[C---:B------:R-:W-:Y:S01]  /*a3d0*/  PRMT R22, R12.reuse, 0x7610, R22 ;  /* 0x000076100c167816 */ /* 0x040fe20000000016 */
[----:B------:R-:W-:Y:S01]  /*a3e0*/  FMUL R77, R217, R25 ;  /* 0x00000019d94d7220 */ /* 0x000fe20000400000 */
[C---:B------:R-:W-:Y:S01]  /*a3f0*/  PRMT R157, R9.reuse, 0x7610, R157 ;  /* 0x00007610099d7816 */ /* 0x040fe2000000009d */
[--C-:B------:R-:W-:Y:S01]  /*a400*/  HADD2.F32 R25, -RZ, R228.reuse.H1_H1 ;  /* 0x300000e4ff197230 */ /* 0x100fe20000004100 */
[----:B------:R-:W-:Y:S01]  /*a410*/  PRMT R156, R9, 0x7632, R156 ;  /* 0x00007632099c7816 */ /* 0x000fe2000000009c */
[C---:B------:R-:W-:Y:S01]  /*a420*/  FMUL R9, R217.reuse, R64 ;  /* 0x00000040d9097220 */ /* 0x040fe20000400000 */
[-C--:B----4-:R-:W-:Y:S01]  /*a430*/  F2FP.F16.E4M3.UNPACK_B R0, R3.reuse.H1 ;  /* 0x00000003ff00723e */ /* 0x090fe200030006ff */
[C---:B------:R-:W-:Y:S01]  /*a440*/  FMUL R64, R217.reuse, R76 ;  /* 0x0000004cd9407220 */ /* 0x040fe20000400000 */
[C---:B------:R-:W-:Y:S01]  /*a450*/  FMUL R76, R217.reuse, R24 ;  /* 0x00000018d94c7220 */ /* 0x040fe20000400000 */
[----:B------:R-:W-:Y:S01]  /*a460*/  F2FP.F16.E4M3.UNPACK_B R2, R3 ;  /* 0x00000003ff02723e */ /* 0x000fe200020006ff */
[----:B------:R-:W-:Y:S01]  /*a470*/  HADD2.F32 R24, -RZ, R228.H0_H0 ;  /* 0x200000e4ff187230 */ /* 0x000fe20000004100 */
[----:B------:R-:W-:Y:S01]  /*a480*/  PRMT R21, R12, 0x7632, R21 ;  /* 0x000076320c157816 */ /* 0x000fe20000000015 */
[C---:B------:R-:W-:Y:S01]  /*a490*/  FMUL R12, R217.reuse, R67 ;  /* 0x00000043d90c7220 */ /* 0x040fe20000400000 */
[C---:B------:R-:W-:Y:S01]  /*a4a0*/  PRMT R139, R0.reuse, 0x7610, R139 ;  /* 0x00007610008b7816 */ /* 0x040fe2000000008b */
[C---:B------:R-:W-:Y:S01]  /*a4b0*/  FMUL R78, R217.reuse, R26 ;  /* 0x0000001ad94e7220 */ /* 0x040fe20000400000 */
[----:B------:R-:W-:Y:S01]  /*a4c0*/  PRMT R138, R0, 0x7632, R138 ;  /* 0x00007632008a7816 */ /* 0x000fe2000000008a */
[C---:B------:R-:W-:Y:S01]  /*a4d0*/  FMUL R0, R217.reuse, R56 ;  /* 0x00000038d9007220 */ /* 0x040fe20000400000 */
[C---:B------:R-:W-:Y:S01]  /*a4e0*/  FMUL R67, R217.reuse, R79 ;  /* 0x0000004fd9437220 */ /* 0x040fe20000400000 */
[C---:B-1----:R-:W-:Y:S01]  /*a4f0*/  PRMT R141, R2.reuse, 0x7610, R141 ;  /* 0x00007610028d7816 */ /* 0x042fe2000000008d */
[C---:B------:R-:W-:Y:S01]  /*a500*/  FMUL R56, R217.reuse, R68 ;  /* 0x00000044d9387220 */ /* 0x040fe20000400000 */
[----:B------:R-:W-:Y:S01]  /*a510*/  PRMT R140, R2, 0x7632, R140 ;  /* 0x00007632028c7816 */ /* 0x000fe2000000008c */
[C---:B------:R-:W-:Y:S01]  /*a520*/  FMUL R79, R217.reuse, R27 ;  /* 0x0000001bd94f7220 */ /* 0x040fe20000400000 */
[----:B------:R-:W-:Y:S01]  /*a530*/  F2FP.F16.E4M3.UNPACK_B R4, R7.H1 ;  /* 0x00000007ff04723e */ /* 0x000fe200030006ff */
[--C-:B------:R-:W-:Y:S02]  /*a540*/  HADD2.F32 R26, -RZ, R234.reuse.H0_H0 ;  /* 0x200000eaff1a7230 */ /* 0x100fe40000004100 */
[C---:B------:R-:W-:Y:S01]  /*a550*/  FMUL R2, R217.reuse, R57 ;  /* 0x00000039d9027220 */ /* 0x040fe20000400000 */
[----:B------:R-:W-:Y:S01]  /*a560*/  FMUL R68, R217, R80 ;  /* 0x00000050d9447220 */ /* 0x000fe20000400000 */
[----:B------:R-:W-:Y:S02]  /*a570*/  HADD2.F32 R27, -RZ, R234.H1_H1 ;  /* 0x300000eaff1b7230 */ /* 0x000fe40000004100 */
[----:B------:R-:W-:Y:S01]  /*a580*/  FFMA R94, R219, R24, R94 ;  /* 0x00000018db5e7223 */ /* 0x000fe2000000005e */
[----:B------:R-:W-:Y:S01]  /*a590*/  F2FP.F16.E4M3.UNPACK_B R5, R7 ;  /* 0x00000007ff05723e */ /* 0x000fe200020006ff */
[--C-:B------:R-:W-:Y:S02]  /*a5a0*/  HADD2.F32 R24, -RZ, R252.reuse.H0_H0 ;  /* 0x200000fcff187230 */ /* 0x100fe40000004100 */
[C---:B------:R-:W-:Y:S01]  /*a5b0*/  FMUL R57, R217.reuse, R69 ;  /* 0x00000045d9397220 */ /* 0x040fe20000400000 */
[C---:B------:R-:W-:Y:S01]  /*a5c0*/  FMUL R80, R217.reuse, R28 ;  /* 0x0000001cd9507220 */ /* 0x040fe20000400000 */
[C---:B------:R-:W-:Y:S01]  /*a5d0*/  FMUL R3, R217.reuse, R58 ;  /* 0x0000003ad9037220 */ /* 0x040fe20000400000 */
[----:B------:R-:W-:Y:S02]  /*a5e0*/  HADD2.F32 R28, -RZ, R252.H1_H1 ;  /* 0x300000fcff1c7230 */ /* 0x000fe40000004100 */
[----:B------:R-:W-:Y:S01]  /*a5f0*/  FMUL R69, R217, R81 ;  /* 0x00000051d9457220 */ /* 0x000fe20000400000 */
[----:B------:R-:W-:Y:S01]  /*a600*/  FFMA R95, R219, R25, R95 ;  /* 0x00000019db5f7223 */ /* 0x000fe2000000005f */
[C---:B------:R-:W-:Y:S01]  /*a610*/  PRMT R143, R4.reuse, 0x7610, R143 ;  /* 0x00007610048f7816 */ /* 0x040fe2000000008f */
[C---:B------:R-:W-:Y:S01]  /*a620*/  FMUL R58, R217.reuse, R70 ;  /* 0x00000046d93a7220 */ /* 0x040fe20000400000 */
[----:B------:R-:W-:Y:S01]  /*a630*/  PRMT R142, R4, 0x7632, R142 ;  /* 0x00007632048e7816 */ /* 0x000fe2000000008e */
[C---:B------:R-:W-:Y:S01]  /*a640*/  FMUL R81, R217.reuse, R29 ;  /* 0x0000001dd9517220 */ /* 0x040fe20000400000 */
[----:B------:R-:W-:Y:S01]  /*a650*/  F2FP.F16.E4M3.UNPACK_B R6, R8.H1 ;  /* 0x00000008ff06723e */ /* 0x000fe200030006ff */
[----:B------:R-:W-:Y:S02]  /*a660*/  HADD2.F32 R25, -RZ, R242.H0_H0 ;  /* 0x200000f2ff197230 */ /* 0x000fe40000004100 */
[----:B------:R-:W-:Y:S01]  /*a670*/  FMUL R4, R217, R59 ;  /* 0x0000003bd9047220 */ /* 0x000fe20000400000 */
[----:B------:R-:W-:Y:S01]  /*a680*/  FFMA R96, R219, R26, R96 ;  /* 0x0000001adb607223 */ /* 0x000fe20000000060 */
[----:B------:R-:W-:Y:S02]  /*a690*/  HADD2.F32 R29, -RZ, R209.H0_H0 ;  /* 0x200000d1ff1d7230 */ /* 0x000fe40000004100 */
[----:B------:R-:W-:Y:S01]  /*a6a0*/  FMUL R70, R217, R82 ;  /* 0x00000052d9467220 */ /* 0x000fe20000400000 */
[C---:B------:R-:W-:Y:S01]  /*a6b0*/  PRMT R135, R5.reuse, 0x7610, R135 ;  /* 0x0000761005877816 */ /* 0x040fe20000000087 */
[----:B------:R-:W-:Y:S01]  /*a6c0*/  HADD2.F32 R26, -RZ, R240.H0_H0 ;  /* 0x200000f0ff1a7230 */ /* 0x000fe20000004100 */
[----:B------:R-:W-:Y:S01]  /*a6d0*/  PRMT R134, R5, 0x7632, R134 ;  /* 0x0000763205867816 */ /* 0x000fe20000000086 */
[----:B------:R-:W-:Y:S01]  /*a6e0*/  FFMA R97, R219, R27, R97 ;  /* 0x0000001bdb617223 */ /* 0x000fe20000000061 */
[C---:B------:R-:W-:Y:S01]  /*a6f0*/  FMUL R59, R217.reuse, R71 ;  /* 0x00000047d93b7220 */ /* 0x040fe20000400000 */
[C---:B------:R-:W-:Y:S01]  /*a700*/  FMUL R82, R217.reuse, R30 ;  /* 0x0000001ed9527220 */ /* 0x040fe20000400000 */
[----:B------:R-:W-:Y:S01]  /*a710*/  FMUL R5, R217, R60 ;  /* 0x0000003cd9057220 */ /* 0x000fe20000400000 */
[----:B------:R-:W-:Y:S02]  /*a720*/  HADD2.F32 R30, -RZ, R250.H0_H0 ;  /* 0x200000faff1e7230 */ /* 0x000fe40000004100 */
[----:B------:R-:W-:Y:S01]  /*a730*/  FFMA R98, R219, R24, R98 ;  /* 0x00000018db627223 */ /* 0x000fe20000000062 */
[C---:B------:R-:W-:Y:S01]  /*a740*/  FMUL R71, R217.reuse, R83 ;  /* 0x00000053d9477220 */ /* 0x040fe20000400000 */
[C---:B------:R-:W-:Y:S01]  /*a750*/  PRMT R128, R6.reuse, 0x7610, R128 ;  /* 0x0000761006807816 */ /* 0x040fe20000000080 */
[C---:B------:R-:W-:Y:S01]  /*a760*/  FMUL R60, R217.reuse, R72 ;  /* 0x00000048d93c7220 */ /* 0x040fe20000400000 */
[----:B------:R-:W-:Y:S01]  /*a770*/  PRMT R144, R6, 0x7632, R144 ;  /* 0x0000763206907816 */ /* 0x000fe20000000090 */
[--C-:B------:R-:W-:Y:S02]  /*a780*/  HADD2.F32 R27, -RZ, R201.reuse.H0_H0 ;  /* 0x200000c9ff1b7230 */ /* 0x100fe40000004100 */
[----:B------:R-:W-:Y:S01]  /*a790*/  FMUL R83, R217, R31 ;  /* 0x0000001fd9537220 */ /* 0x000fe20000400000 */
[----:B------:R-:W-:Y:S01]  /*a7a0*/  FFMA R99, R219, R28, R99 ;  /* 0x0000001cdb637223 */ /* 0x000fe20000000063 */
[----:B------:R-:W-:Y:S01]  /*a7b0*/  FMUL R6, R217, R61 ;  /* 0x0000003dd9067220 */ /* 0x000fe20000400000 */
[----:B------:R-:W-:Y:S02]  /*a7c0*/  HADD2.F32 R31, -RZ, R201.H1_H1 ;  /* 0x300000c9ff1f7230 */ /* 0x000fe40000004100 */
[----:B------:R-:W-:Y:S01]  /*a7d0*/  FFMA R100, R219, R25, R100 ;  /* 0x00000019db647223 */ /* 0x000fe20000000064 */
[----:B------:R-:W-:Y:S01]  /*a7e0*/  FMUL R72, R217, R84 ;  /* 0x00000054d9487220 */ /* 0x000fe20000400000 */
[--C-:B------:R-:W-:Y:S02]  /*a7f0*/  HADD2.F32 R24, -RZ, R207.reuse.H0_H0 ;  /* 0x200000cfff187230 */ /* 0x100fe40000004100 */
[----:B------:R-:W-:Y:S01]  /*a800*/  FFMA R101, R219, R29, R101 ;  /* 0x0000001ddb657223 */ /* 0x000fe20000000065 */
[C---:B------:R-:W-:Y:S01]  /*a810*/  FMUL R61, R217.reuse, R73 ;  /* 0x00000049d93d7220 */ /* 0x040fe20000400000 */
[C---:B------:R-:W-:Y:S01]  /*a820*/  FMUL R84, R217.reuse, R32 ;  /* 0x00000020d9547220 */ /* 0x040fe20000400000 */
        /* <DEDUP_REMOVED lines=15> */
[----:B------:R-:W-:Y:S01]  /*a920*/  FMUL R86, R217, R34 ;  /* 0x00000022d9567220 */ /* 0x000fe20000400000 */
[----:B------:R-:W-:Y:S02]  /*a930*/  HADD2.F32 R34, -RZ, R222.H1_H1 ;  /* 0x300000deff227230 */ /* 0x000fe40000004100 */
[----:B------:R-:W-:Y:S01]  /*a940*/  FFMA R106, R219, R24, R106 ;  /* 0x00000018db6a7223 */ /* 0x000fe2000000006a */
[----:B------:R-:W-:Y:S01]  /*a950*/  FMUL R75, R217, R87 ;  /* 0x00000057d94b7220 */ /* 0x000fe20000400000 */
[--C-:B------:R-:W-:Y:S02]  /*a960*/  HADD2.F32 R29, -RZ, R226.reuse.H0_H0 ;  /* 0x200000e2ff1d7230 */ /* 0x100fe40000004100 */
[----:B------:R-:W-:Y:S01]  /*a970*/  FFMA R107, R219, R32, R107 ;  /* 0x00000020db6b7223 */ /* 0x000fe2000000006b */
[----:B------:R-:W-:Y:S01]  /*a980*/  FMUL R87, R217, R35 ;  /* 0x00000023d9577220 */ /* 0x000fe20000400000 */
[----:B------:R-:W-:Y:S02]  /*a990*/  HADD2.F32 R35, -RZ, R226.H1_H1 ;  /* 0x300000e2ff237230 */ /* 0x000fe40000004100 */
[C---:B------:R-:W-:Y:S01]  /*a9a0*/  FFMA R108, R219.reuse, R28, R108 ;  /* 0x0000001cdb6c7223 */ /* 0x040fe2000000006c */
[----:B------:R-:W-:Y:S02]  /*a9b0*/  HADD2.F32 R26, -RZ, R232.H0_H0 ;  /* 0x200000e8ff1a7230 */ /* 0x000fe40000004100 */
[C---:B------:R-:W-:Y:S01]  /*a9c0*/  FFMA R109, R219.reuse, R33, R109 ;  /* 0x00000021db6d7223 */ /* 0x040fe2000000006d */
        /* <DEDUP_REMOVED lines=18> */
[----:B------:R-:W2:Y:S01]  /*aaf0*/  LDL.LU R20, [R1+0xf0] ;  /* 0x0000f00001147983 */ /* 0x000ea20000300800 */
[C---:B------:R-:W-:Y:S01]  /*ab00*/  FFMA R3, R219.reuse, R24, R3 ;  /* 0x00000018db037223 */ /* 0x040fe20000000003 */
[C---:B------:R-:W-:Y:S01]  /*ab10*/  FFMA R193, R219.reuse, R197, R4 ;  /* 0x000000c5dbc17223 */ /* 0x040fe20000000004 */
[C---:B------:R-:W-:Y:S01]  /*ab20*/  FFMA R194, R219.reuse, R32, R5 ;  /* 0x00000020dbc27223 */ /* 0x040fe20000000005 */
[----:B------:R-:W-:Y:S01]  /*ab30*/  HADD2.F32 R5, -RZ, R19.H0_H0 ;  /* 0x20000013ff057230 */ /* 0x000fe20000004100 */
[----:B------:R-:W-:Y:S01]  /*ab40*/  F2FP.SATFINITE.E4M3.F32.PACK_AB_MERGE_C R4, R16, R15, RZ ;  /* 0x0000000f1004723e */ /* 0x000fe200048070ff */
[----:B------:R-:W2:Y:S01]  /*ab50*/  LDL.LU R19, [R1+0xec] ;  /* 0x0000ec0001137983 */ /* 0x000ea20000300800 */
[----:B------:R-:W-:Y:S01]  /*ab60*/  FFMA R195, R219, R198, R6 ;  /* 0x000000c6dbc37223 */ /* 0x000fe20000000006 */
[----:B------:R-:W-:Y:S01]  /*ab70*/  HADD2.F32 R6, -RZ, R153.H0_H0 ;  /* 0x20000099ff067230 */ /* 0x000fe20000004100 */
[----:B------:R-:W-:Y:S01]  /*ab80*/  F2FP.SATFINITE.E4M3.F32.PACK_AB_MERGE_C R94, R95, R94, RZ ;  /* 0x0000005e5f5e723e */ /* 0x000fe200048070ff */
[----:B------:R-:W3:Y:S01]  /*ab90*/  LDL.LU R153, [R1+0xe8] ;  /* 0x0000e80001997983 */ /* 0x000ee20000300800 */
[----:B------:R-:W-:Y:S01]  /*aba0*/  HADD2.F32 R28, -RZ, R220.H0_H0 ;  /* 0x200000dcff1c7230 */ /* 0x000fe20000004100 */
[----:B------:R-:W-:Y:S01]  /*abb0*/  F2FP.SATFINITE.E4M3.F32.PACK_AB_MERGE_C R95, R107, R106, RZ ;  /* 0x0000006a6b5f723e */ /* 0x000fe200048070ff */
[----:B------:R-:W-:Y:S01]  /*abc0*/  HADD2.F32 R33, -RZ, R224.H0_H0 ;  /* 0x200000e0ff217230 */ /* 0x000fe20000004100 */
[----:B------:R1:W-:Y:S01]  /*abd0*/  STL [R1], R5 ;  /* 0x0000000501007387 */ /* 0x0003e20000100800 */
[----:B------:R-:W-:Y:S02]  /*abe0*/  HADD2.F32 R25, -RZ, R230.H0_H0 ;  /* 0x200000e6ff197230 */ /* 0x000fe40000004100 */
[----:B------:R-:W-:Y:S01]  /*abf0*/  FFMA R196, R219, R28, R7 ;  /* 0x0000001cdbc47223 */ /* 0x000fe20000000007 */
[----:B------:R-:W-:Y:S01]  /*ac00*/  HADD2.F32 R34, -RZ, R236.H0_H0 ;  /* 0x200000ecff227230 */ /* 0x000fe20000004100 */
[----:B------:R4:W-:Y:S01]  /*ac10*/  STL [R1+0x4], R6 ;  /* 0x0000040601007387 */ /* 0x0009e20000100800 */
[----:B------:R-:W-:Y:S01]  /*ac20*/  HADD2.F32 R199, -RZ, R220.H1_H1 ;  /* 0x300000dcffc77230 */ /* 0x000fe20000004100 */
[----:B------:R-:W-:Y:S01]  /*ac30*/  F2FP.SATFINITE.E4M3.F32.PACK_AB_MERGE_C R104, R105, R104, R95 ;  /* 0x000000686968723e */ /* 0x000fe2000480705f */
[----:B------:R-:W-:Y:S02]  /*ac40*/  HADD2.F32 R201, -RZ, R230.H1_H1 ;  /* 0x300000e6ffc97230 */ /* 0x000fe40000004100 */
[--C-:B------:R-:W-:Y:S02]  /*ac50*/  HADD2.F32 R29, -RZ, R238.reuse.H0_H0 ;  /* 0x200000eeff1d7230 */ /* 0x100fe40000004100 */
[C---:B------:R-:W-:Y:S01]  /*ac60*/  FFMA R197, R219.reuse, R199, R8 ;  /* 0x000000c7dbc57223 */ /* 0x040fe20000000008 */
[C---:B------:R-:W-:Y:S01]  /*ac70*/  FFMA R198, R219.reuse, R33, R9 ;  /* 0x00000021dbc67223 */ /* 0x040fe20000000009 */
[C---:B------:R-:W-:Y:S01]  /*ac80*/  FFMA R199, R219.reuse, R200, R10 ;  /* 0x000000c8dbc77223 */ /* 0x040fe2000000000a */
[C---:B------:R-:W-:Y:S01]  /*ac90*/  FFMA R200, R219.reuse, R25, R11 ;  /* 0x00000019dbc87223 */ /* 0x040fe2000000000b */
[----:B------:R-:W-:Y:S02]  /*aca0*/  HADD2.F32 R203, -RZ, R238.H1_H1 ;  /* 0x300000eeffcb7230 */ /* 0x000fe40000004100 */
[C---:B------:R-:W-:Y:S01]  /*acb0*/  FFMA R201, R219.reuse, R201, R12 ;  /* 0x000000c9dbc97223 */ /* 0x040fe2000000000c */
[--C-:B------:R-:W-:Y:S02]  /*acc0*/  HADD2.F32 R35, -RZ, R204.reuse.H0_H0 ;  /* 0x200000ccff237230 */ /* 0x100fe40000004100 */
[C---:B------:R-:W-:Y:S01]  /*acd0*/  FFMA R56, R219.reuse, R34, R56 ;  /* 0x00000022db387223 */ /* 0x040fe20000000038 */
[C---:B------:R-:W-:Y:S01]  /*ace0*/  FFMA R57, R219.reuse, R202, R57 ;  /* 0x000000cadb397223 */ /* 0x040fe20000000039 */
[C---:B------:R-:W-:Y:S01]  /*acf0*/  FFMA R58, R219.reuse, R29, R58 ;  /* 0x0000001ddb3a7223 */ /* 0x040fe2000000003a */
[C---:B------:R-:W-:Y:S01]  /*ad00*/  FFMA R59, R219.reuse, R203, R59 ;  /* 0x000000cbdb3b7223 */ /* 0x040fe2000000003b */
[C---:B------:R-:W-:Y:S01]  /*ad10*/  FFMA R60, R219.reuse, R35, R60 ;  /* 0x00000023db3c7223 */ /* 0x040fe2000000003c */
[----:B------:R-:W-:Y:S02]  /*ad20*/  HADD2.F32 R204, -RZ, R204.H1_H1 ;  /* 0x300000ccffcc7230 */ /* 0x000fe40000004100 */
[----:B------:R-:W-:Y:S02]  /*ad30*/  HADD2.F32 R207, -RZ, R208.H0_H0 ;  /* 0x200000d0ffcf7230 */ /* 0x000fe40000004100 */
[----:B-1----:R-:W-:Y:S01]  /*ad40*/  HADD2.F32 R5, -RZ, R132.H0_H0 ;  /* 0x20000084ff057230 */ /* 0x002fe20000004100 */
[----:B------:R-:W-:Y:S01]  /*ad50*/  F2FP.SATFINITE.E4M3.F32.PACK_AB_MERGE_C R132, R14, R13, R4 ;  /* 0x0000000d0e84723e */ /* 0x000fe20004807004 */
[----:B------:R-:W-:Y:S02]  /*ad60*/  HADD2.F32 R4, -RZ, R18.H0_H0 ;  /* 0x20000012ff047230 */ /* 0x000fe40000004100 */
[C---:B------:R-:W-:Y:S01]  /*ad70*/  FFMA R61, R219.reuse, R204, R61 ;  /* 0x000000ccdb3d7223 */ /* 0x040fe2000000003d */
[----:B----4-:R-:W-:Y:S01]  /*ad80*/  HADD2.F32 R6, -RZ, R17.H0_H0 ;  /* 0x20000011ff067230 */ /* 0x010fe20000004100 */
[----:B------:R1:W-:Y:S01]  /*ad90*/  STL [R1+0x8], R5 ;  /* 0x0000080501007387 */ /* 0x0003e20000100800 */
[----:B------:R-:W-:Y:S02]  /*ada0*/  HADD2.F32 R208, -RZ, R208.H1_H1 ;  /* 0x300000d0ffd07230 */ /* 0x000fe40000004100 */
[C---:B------:R-:W-:Y:S01]  /*adb0*/  FFMA R62, R219.reuse, R205, R62 ;  /* 0x000000cddb3e7223 */ /* 0x040fe2000000003e */
[C---:B------:R-:W-:Y:S01]  /*adc0*/  FFMA R63, R219.reuse, R206, R63 ;  /* 0x000000cedb3f7223 */ /* 0x040fe2000000003f */
[----:B------:R-:W4:Y:S01]  /*add0*/  LDL.LU R18, [R1+0xe4] ;  /* 0x0000e40001127983 */ /* 0x000f220000300800 */
[C---:B------:R-:W-:Y:S01]  /*ade0*/  FFMA R64, R219.reuse, R207, R64 ;  /* 0x000000cfdb407223 */ /* 0x040fe20000000040 */
[----:B------:R-:W-:Y:S01]  /*adf0*/  FFMA R65, R219, R208, R65 ;  /* 0x000000d0db417223 */ /* 0x000fe20000000041 */
[--C-:B------:R-:W-:Y:S01]  /*ae00*/  HADD2.F32 R215, -RZ, R218.reuse.H0_H0 ;  /* 0x200000daffd77230 */ /* 0x100fe20000004100 */
[----:B------:R-:W4:Y:S01]  /*ae10*/  LDL.LU R17, [R1+0xe0] ;  /* 0x0000e00001117983 */ /* 0x000f220000300800 */
[----:B------:R-:W-:Y:S01]  /*ae20*/  F2FP.SATFINITE.E4M3.F32.PACK_AB_MERGE_C R62, R63, R62, RZ ;  /* 0x0000003e3f3e723e */ /* 0x000fe200048070ff */
[----:B------:R-:W-:Y:S02]  /*ae30*/  HADD2.F32 R218, -RZ, R218.H1_H1 ;  /* 0x300000daffda7230 */ /* 0x000fe40000004100 */
[----:B------:R-:W-:Y:S01]  /*ae40*/  STL [R1+0xc], R4 ;  /* 0x00000c0401007387 */ /* 0x000fe20000100800 */
[----:B------:R-:W-:Y:S01]  /*ae50*/  F2FP.SATFINITE.E4M3.F32.PACK_AB_MERGE_C R60, R61, R60, R62 ;  /* 0x0000003c3d3c723e */ /* 0x000fe2000480703e */
[----:B------:R-:W-:Y:S02]  /*ae60*/  HADD2.F32 R222, -RZ, R223.H0_H0 ;  /* 0x200000dfffde7230 */ /* 0x000fe40000004100 */
[----:B------:R1:W-:Y:S01]  /*ae70*/  STL [R1+0x10], R6 ;  /* 0x0000100601007387 */ /* 0x0003e20000100800 */
[--C-:B------:R-:W-:Y:S02]  /*ae80*/  HADD2.F32 R209, -RZ, R210.reuse.H0_H0 ;  /* 0x200000d2ffd17230 */ /* 0x100fe40000004100 */
[----:B------:R-:W-:Y:S02]  /*ae90*/  HADD2.F32 R210, -RZ, R210.H1_H1 ;  /* 0x300000d2ffd27230 */ /* 0x000fe40000004100 */
[--C-:B------:R-:W-:Y:S02]  /*aea0*/  HADD2.F32 R213, -RZ, R214.reuse.H0_H0 ;  /* 0x200000d6ffd57230 */ /* 0x100fe40000004100 */
[C---:B------:R-:W-:Y:S01]  /*aeb0*/  FFMA R66, R219.reuse, R209, R66 ;  /* 0x000000d1db427223 */ /* 0x040fe20000000042 */
[----:B------:R-:W-:Y:S02]  /*aec0*/  HADD2.F32 R214, -RZ, R214.H1_H1 ;  /* 0x300000d6ffd67230 */ /* 0x000fe40000004100 */
[C---:B------:R-:W-:Y:S01]  /*aed0*/  FFMA R67, R219.reuse, R210, R67 ;  /* 0x000000d2db437223 */ /* 0x040fe20000000043 */
[----:B-1----:R-:W-:Y:S02]  /*aee0*/  HADD2.F32 R5, -RZ, R192.H0_H0 ;  /* 0x200000c0ff057230 */ /* 0x002fe40000004100 */
[C---:B------:R-:W-:Y:S01]  /*aef0*/  FFMA R68, R219.reuse, R211, R68 ;  /* 0x000000d3db447223 */ /* 0x040fe20000000044 */
[----:B------:R-:W3:Y:S01]  /*af00*/  LDL.LU R192, [R1+0xdc] ;  /* 0x0000dc0001c07983 */ /* 0x000ee20000300800 */
[C---:B------:R-:W-:Y:S01]  /*af10*/  FFMA R69, R219.reuse, R212, R69 ;  /* 0x000000d4db457223 */ /* 0x040fe20000000045 */
[--C-:B------:R-:W-:Y:S02]  /*af20*/  HADD2.F32 R220, -RZ, R221.reuse.H0_H0 ;  /* 0x200000ddffdc7230 */ /* 0x100fe40000004100 */
[C---:B------:R-:W-:Y:S01]  /*af30*/  FFMA R70, R219.reuse, R213, R70 ;  /* 0x000000d5db467223 */ /* 0x040fe20000000046 */
[----:B------:R-:W-:Y:S02]  /*af40*/  HADD2.F32 R221, -RZ, R221.H1_H1 ;  /* 0x300000ddffdd7230 */ /* 0x000fe40000004100 */
[C---:B------:R-:W-:Y:S01]  /*af50*/  FFMA R71, R219.reuse, R214, R71 ;  /* 0x000000d6db477223 */ /* 0x040fe20000000047 */
[C---:B------:R-:W-:Y:S01]  /*af60*/  FFMA R72, R219.reuse, R215, R72 ;  /* 0x000000d7db487223 */ /* 0x040fe20000000048 */
[----:B------:R-:W-:Y:S02]  /*af70*/  HADD2.F32 R223, -RZ, R223.H1_H1 ;  /* 0x300000dfffdf7230 */ /* 0x000fe40000004100 */
[C---:B------:R-:W-:Y:S01]  /*af80*/  FFMA R73, R219.reuse, R218, R73 ;  /* 0x000000dadb497223 */ /* 0x040fe20000000049 */
[--C-:B------:R-:W-:Y:S02]  /*af90*/  HADD2.F32 R224, -RZ, R225.reuse.H0_H0 ;  /* 0x200000e1ffe07230 */ /* 0x100fe40000004100 */
[C---:B------:R-:W-:Y:S01]  /*afa0*/  FFMA R74, R219.reuse, R220, R74 ;  /* 0x000000dcdb4a7223 */ /* 0x040fe2000000004a */
[----:B------:R-:W-:Y:S02]  /*afb0*/  HADD2.F32 R225, -RZ, R225.H1_H1 ;  /* 0x300000e1ffe17230 */ /* 0x000fe40000004100 */
[C---:B------:R-:W-:Y:S01]  /*afc0*/  FFMA R75, R219.reuse, R221, R75 ;  /* 0x000000dddb4b7223 */ /* 0x040fe2000000004b */
[----:B------:R-:W-:Y:S02]  /*afd0*/  HADD2.F32 R226, -RZ, R227.H0_H0 ;  /* 0x200000e3ffe27230 */ /* 0x000fe40000004100 */
[C---:B------:R-:W-:Y:S01]  /*afe0*/  FFMA R76, R219.reuse, R222, R76 ;  /* 0x000000dedb4c7223 */ /* 0x040fe2000000004c */
[----:B------:R-:W-:Y:S02]  /*aff0*/  HADD2.F32 R6, -RZ, R191.H0_H0 ;  /* 0x200000bfff067230 */ /* 0x000fe40000004100 */
[C---:B------:R-:W-:Y:S01]  /*b000*/  FFMA R77, R219.reuse, R223, R77 ;  /* 0x000000dfdb4d7223 */ /* 0x040fe2000000004d */
[----:B------:R-:W3:Y:S01]  /*b010*/  LDL.LU R191, [R1+0xd8] ;  /* 0x0000d80001bf7983 */ /* 0x000ee20000300800 */
[C---:B------:R-:W-:Y:S01]  /*b020*/  FFMA R78, R219.reuse, R224, R78 ;  /* 0x000000e0db4e7223 */ /* 0x040fe2000000004e */
[C---:B------:R-:W-:Y:S01]  /*b030*/  FFMA R79, R219.reuse, R225, R79 ;  /* 0x000000e1db4f7223 */ /* 0x040fe2000000004f */
[C---:B------:R-:W-:Y:S01]  /*b040*/  FFMA R80, R219.reuse, R226, R80 ;  /* 0x000000e2db507223 */ /* 0x040fe20000000050 */
[----:B------:R1:W-:Y:S01]  /*b050*/  STL [R1+0x14], R5 ;  /* 0x0000140501007387 */ /* 0x0003e20000100800 */
[----:B------:R-:W-:Y:S02]  /*b060*/  HADD2.F32 R227, -RZ, R227.H1_H1 ;  /* 0x300000e3ffe37230 */ /* 0x000fe40000004100 */
[--C-:B------:R-:W-:Y:S02]  /*b070*/  HADD2.F32 R230, -RZ, R231.reuse.H0_H0 ;  /* 0x200000e7ffe67230 */ /* 0x100fe40000004100 */
[----:B------:R-:W-:Y:S02]  /*b080*/  HADD2.F32 R231, -RZ, R231.H1_H1 ;  /* 0x300000e7ffe77230 */ /* 0x000fe40000004100 */
[C---:B------:R-:W-:Y:S01]  /*b090*/  FFMA R81, R219.reuse, R227, R81 ;  /* 0x000000e3db517223 */ /* 0x040fe20000000051 */
[--C-:B------:R-:W-:Y:S02]  /*b0a0*/  HADD2.F32 R234, -RZ, R235.reuse.H0_H0 ;  /* 0x200000ebffea7230 */ /* 0x100fe40000004100 */
[----:B------:R-:W-:Y:S02]  /*b0b0*/  HADD2.F32 R235, -RZ, R235.H1_H1 ;  /* 0x300000ebffeb7230 */ /* 0x000fe40000004100 */
[--C-:B------:R-:W-:Y:S02]  /*b0c0*/  HADD2.F32 R236, -RZ, R237.reuse.H0_H0 ;  /* 0x200000edffec7230 */ /* 0x100fe40000004100 */
[----:B------:R-:W-:Y:S02]  /*b0d0*/  HADD2.F32 R237, -RZ, R237.H1_H1 ;  /* 0x300000edffed7230 */ /* 0x000fe40000004100 */
[--C-:B------:R-:W-:Y:S02]  /*b0e0*/  HADD2.F32 R238, -RZ, R239.reuse.H0_H0 ;  /* 0x200000efffee7230 */ /* 0x100fe40000004100 */
[----:B------:R-:W-:Y:S02]  /*b0f0*/  HADD2.F32 R239, -RZ, R239.H1_H1 ;  /* 0x300000efffef7230 */ /* 0x000fe40000004100 */
[--C-:B------:R-:W-:Y:S02]  /*b100*/  HADD2.F32 R240, -RZ, R241.reuse.H0_H0 ;  /* 0x200000f1fff07230 */ /* 0x100fe40000004100 */
[----:B------:R-:W-:Y:S02]  /*b110*/  HADD2.F32 R241, -RZ, R241.H1_H1 ;  /* 0x300000f1fff17230 */ /* 0x000fe40000004100 */
[--C-:B------:R-:W-:Y:S02]  /*b120*/  HADD2.F32 R242, -RZ, R243.reuse.H0_H0 ;  /* 0x200000f3fff27230 */ /* 0x100fe40000004100 */
[----:B-1----:R-:W-:Y:S02]  /*b130*/  HADD2.F32 R5, -RZ, R184.H0_H0 ;  /* 0x200000b8ff057230 */ /* 0x002fe40000004100 */
[----:B------:R-:W3:Y:S01]  /*b140*/  LDL.LU R184, [R1+0xd4] ;  /* 0x0000d40001b87983 */ /* 0x000ee20000300800 */
[----:B------:R-:W-:Y:S02]  /*b150*/  HADD2.F32 R243, -RZ, R243.H1_H1 ;  /* 0x300000f3fff37230 */ /* 0x000fe40000004100 */
[--C-:B------:R-:W-:Y:S01]  /*b160*/  HADD2.F32 R202, -RZ, R246.reuse.H0_H0 ;  /* 0x200000f6ffca7230 */ /* 0x100fe20000004100 */
[----:B------:R1:W-:Y:S01]  /*b170*/  STL [R1+0x18], R6 ;  /* 0x0000180601007387 */ /* 0x0003e20000100800 */
[----:B------:R-:W-:Y:S02]  /*b180*/  HADD2.F32 R246, -RZ, R246.H1_H1 ;  /* 0x300000f6fff67230 */ /* 0x000fe40000004100 */
[--C-:B------:R-:W-:Y:S02]  /*b190*/  HADD2.F32 R203, -RZ, R249.reuse.H0_H0 ;  /* 0x200000f9ffcb7230 */ /* 0x100fe40000004100 */
[----:B------:R-:W-:Y:S02]  /*b1a0*/  HADD2.F32 R249, -RZ, R249.H1_H1 ;  /* 0x300000f9fff97230 */ /* 0x000fe40000004100 */
[--C-:B------:R-:W-:Y:S02]  /*b1b0*/  HADD2.F32 R228, -RZ, R229.reuse.H0_H0 ;  /* 0x200000e5ffe47230 */ /* 0x100fe40000004100 */
[----:B------:R-:W-:Y:S02]  /*b1c0*/  HADD2.F32 R229, -RZ, R229.H1_H1 ;  /* 0x300000e5ffe57230 */ /* 0x000fe40000004100 */
[--C-:B------:R-:W-:Y:S02]  /*b1d0*/  HADD2.F32 R232, -RZ, R233.reuse.H0_H0 ;  /* 0x200000e9ffe87230 */ /* 0x100fe40000004100 */
[C---:B------:R-:W-:Y:S01]  /*b1e0*/  FFMA R82, R219.reuse, R228, R82 ;  /* 0x000000e4db527223 */ /* 0x040fe20000000052 */
[----:B------:R-:W-:Y:S02]  /*b1f0*/  HADD2.F32 R233, -RZ, R233.H1_H1 ;  /* 0x300000e9ffe97230 */ /* 0x000fe40000004100 */
[C---:B------:R-:W-:Y:S01]  /*b200*/  FFMA R83, R219.reuse, R229, R83 ;  /* 0x000000e5db537223 */ /* 0x040fe20000000053 */
        /* <DEDUP_REMOVED lines=10> */
[----:B-1----:R-:W-:Y:S02]  /*b2b0*/  HADD2.F32 R6, -RZ, R23.H0_H0 ;  /* 0x20000017ff067230 */ /* 0x002fe40000004100 */
[C---:B------:R-:W-:Y:S01]  /*b2c0*/  FFMA R42, R219.reuse, R240, R42 ;  /* 0x000000f0db2a7223 */ /* 0x040fe2000000002a */
[----:B------:R-:W3:Y:S01]  /*b2d0*/  LDL.LU R23, [R1+0xd0] ;  /* 0x0000d00001177983 */ /* 0x000ee20000300800 */
[C---:B------:R-:W-:Y:S01]  /*b2e0*/  FFMA R43, R219.reuse, R241, R43 ;  /* 0x000000f1db2b7223 */ /* 0x040fe2000000002b */
[C---:B------:R-:W-:Y:S01]  /*b2f0*/  FFMA R44, R219.reuse, R242, R44 ;  /* 0x000000f2db2c7223 */ /* 0x040fe2000000002c */
[C---:B------:R-:W-:Y:S01]  /*b300*/  FFMA R45, R219.reuse, R243, R45 ;  /* 0x000000f3db2d7223 */ /* 0x040fe2000000002d */
[----:B------:R1:W-:Y:S01]  /*b310*/  STL [R1+0x1c], R5 ;  /* 0x00001c0501007387 */ /* 0x0003e20000100800 */
[--C-:B------:R-:W-:Y:S02]  /*b320*/  HADD2.F32 R244, -RZ, R245.reuse.H0_H0 ;  /* 0x200000f5fff47230 */ /* 0x100fe40000004100 */
[----:B------:R-:W-:Y:S01]  /*b330*/  HADD2.F32 R245, -RZ, R245.H1_H1 ;  /* 0x300000f5fff57230 */ /* 0x000fe20000004100 */
[----:B------:R-:W-:Y:S01]  /*b340*/  STL [R1+0x20], R6 ;  /* 0x0000200601007387 */ /* 0x000fe20000100800 */
        /* <DEDUP_REMOVED lines=10> */
[--C-:B------:R-:W-:Y:S02]  /*b3f0*/  HADD2.F32 R250, -RZ, R251.reuse.H0_H0 ;  /* 0x200000fbfffa7230 */ /* 0x100fe40000004100 */
[----:B------:R-:W-:Y:S03]  /*b400*/  HADD2.F32 R251, -RZ, R251.H1_H1 ;  /* 0x300000fbfffb7230 */ /* 0x000fe60000004100 */
[C---:B------:R-:W-:Y:S02]  /*b410*/  FFMA R54, R219.reuse, R250, R54 ;  /* 0x000000fadb367223 */ /* 0x040fe40000000036 */
[----:B------:R-:W-:Y:S01]  /*b420*/  FFMA R55, R219, R251, R55 ;  /* 0x000000fbdb377223 */ /* 0x000fe20000000037 */
[----:B-1----:R-:W-:Y:S02]  /*b430*/  HADD2.F32 R5, -RZ, R188.H0_H0 ;  /* 0x200000bcff057230 */ /* 0x002fe40000004100 */
[----:B------:R-:W3:Y:S01]  /*b440*/  LDL.LU R188, [R1+0xcc] ;  /* 0x0000cc0001bc7983 */ /* 0x000ee20000300800 */
[----:B--2---:R-:W-:Y:S04]  /*b450*/  F2FP.SATFINITE.E4M3.F32.PACK_AB_MERGE_C R4, R20, R19, RZ ;  /* 0x000000131404723e */ /* 0x004fe800048070ff */
[----:B----4-:R-:W-:Y:S01]  /*b460*/  F2FP.SATFINITE.E4M3.F32.PACK_AB_MERGE_C R8, R18, R17, R4 ;  /* 0x000000111208723e */ /* 0x010fe20004807004 */
[----:B------:R-:W-:Y:S02]  /*b470*/  HADD2.F32 R4, -RZ, R187.H0_H0 ;  /* 0x200000bbff047230 */ /* 0x000fe40000004100 */
[----:B------:R-:W2:Y:S04]  /*b480*/  LDL.LU R187, [R1+0xc8] ;  /* 0x0000c80001bb7983 */ /* 0x000ea80000300800 */
[----:B------:R1:W-:Y:S02]  /*b490*/  STL [R1+0x24], R5 ;  /* 0x0000240501007387 */ /* 0x0003e40000100800 */
[----:B-1----:R-:W-:Y:S02]  /*b4a0*/  HADD2.F32 R5, -RZ, R190.H0_H0 ;  /* 0x200000beff057230 */ /* 0x002fe40000004100 */
[----:B------:R-:W4:Y:S04]  /*b4b0*/  LDL.LU R190, [R1+0xc4] ;  /* 0x0000c40001be7983 */ /* 0x000f280000300800 */
[----:B------:R1:W-:Y:S02]  /*b4c0*/  STL [R1+0x28], R4 ;  /* 0x0000280401007387 */ /* 0x0003e40000100800 */
[----:B-1----:R-:W-:Y:S02]  /*b4d0*/  HADD2.F32 R4, -RZ, R186.H0_H0 ;  /* 0x200000baff047230 */ /* 0x002fe40000004100 */
[----:B------:R-:W4:Y:S04]  /*b4e0*/  LDL.LU R186, [R1+0xc0] ;  /* 0x0000c00001ba7983 */ /* 0x000f280000300800 */
[----:B------:R3:W-:Y:S04]  /*b4f0*/  STL [R1+0x2c], R5 ;  /* 0x00002c0501007387 */ /* 0x0007e80000100800 */
[----:B------:R1:W-:Y:S01]  /*b500*/  STL [R1+0x30], R4 ;  /* 0x0000300401007387 */ /* 0x0003e20000100800 */
[----:B---3--:R-:W-:Y:S01]  /*b510*/  F2FP.SATFINITE.E4M3.F32.PACK_AB_MERGE_C R5, R192, R191, RZ ;  /* 0x000000bfc005723e */ /* 0x008fe200048070ff */
[----:B------:R-:W-:Y:S02]  /*b520*/  HADD2.F32 R191, -RZ, R189.H0_H0 ;  /* 0x200000bdffbf7230 */ /* 0x000fe40000004100 */
[----:B------:R-:W-:Y:S01]  /*b530*/  HADD2.F32 R192, -RZ, R152.H0_H0 ;  /* 0x20000098ffc07230 */ /* 0x000fe20000004100 */
[----:B------:R-:W-:Y:S01]  /*b540*/  F2FP.SATFINITE.E4M3.F32.PACK_AB_MERGE_C R7, R184, R23, RZ ;  /* 0x00000017b807723e */ /* 0x000fe200048070ff */
[----:B------:R-:W-:Y:S01]  /*b550*/  HADD2.F32 R184, -RZ, R185.H0_H0 ;  /* 0x200000b9ffb87230 */ /* 0x000fe20000004100 */
[----:B-1----:R-:W-:Y:S01]  /*b560*/  F2FP.SATFINITE.E4M3.F32.PACK_AB_MERGE_C R4, R155, R154, RZ ;  /* 0x0000009a9b04723e */ /* 0x002fe200048070ff */
[----:B------:R-:W4:Y:S01]  /*b570*/  LDL.LU R185, [R1+0xbc] ;  /* 0x0000bc0001b97983 */ /* 0x000f220000300800 */
[----:B------:R-:W-:Y:S02]  /*b580*/  HADD2.F32 R154, -RZ, R157.H0_H0 ;  /* 0x2000009dff9a7230 */ /* 0x000fe40000004100 */
[----:B------:R-:W-:Y:S01]  /*b590*/  HADD2.F32 R155, -RZ, R156.H0_H0 ;  /* 0x2000009cff9b7230 */ /* 0x000fe20000004100 */
[----:B--2---:R-:W-:Y:S01]  /*b5a0*/  F2FP.SATFINITE.E4M3.F32.PACK_AB_MERGE_C R6, R188, R187, RZ ;  /* 0x000000bbbc06723e */ /* 0x004fe200048070ff */
[----:B------:R-:W-:Y:S02]  /*b5b0*/  HADD2.F32 R187, -RZ, R22.H0_H0 ;  /* 0x20000016ffbb7230 */ /* 0x000fe40000004100 */
[----:B------:R-:W2:Y:S01]  /*b5c0*/  LDL.LU R22, [R1+0xb8] ;  /* 0x0000b80001167983 */ /* 0x000ea20000300800 */
[----:B------:R-:W-:Y:S03]  /*b5d0*/  HADD2.F32 R188, -RZ, R21.H0_H0 ;  /* 0x20000015ffbc7230 */ /* 0x000fe60000004100 */
[----:B------:R-:W2:Y:S04]  /*b5e0*/  LDL.LU R21, [R1+0xb4] ;  /* 0x0000b40001157983 */ /* 0x000ea80000300800 */
[----:B------:R-:W3:Y:S04]  /*b5f0*/  LDL.LU R189, [R1+0xb0] ;  /* 0x0000b00001bd7983 */ /* 0x000ee80000300800 */
[----:B------:R-:W3:Y:S04]  /*b600*/  LDL.LU R152, [R1+0xac] ;  /* 0x0000ac0001987983 */ /* 0x000ee80000300800 */
[----:B------:R-:W3:Y:S04]  /*b610*/  LDL.LU R157, [R1+0xa8] ;  /* 0x0000a800019d7983 */ /* 0x000ee80000300800 */
[----:B------:R-:W3:Y:S01]  /*b620*/  LDL.LU R156, [R1+0xa4] ;  /* 0x0000a400019c7983 */ /* 0x000ee20000300800 */
[----:B----4-:R-:W-:Y:S02]  /*b630*/  F2FP.SATFINITE.E4M3.F32.PACK_AB_MERGE_C R185, R186, R185, R6 ;  /* 0x000000b9bab9723e */ /* 0x010fe40004807006 */
[----:B------:R-:W-:Y:S02]  /*b640*/  F2FP.SATFINITE.E4M3.F32.PACK_AB_MERGE_C R6, R163, R162, RZ ;  /* 0x000000a2a306723e */ /* 0x000fe400048070ff */
[----:B--2---:R-:W-:Y:S04]  /*b650*/  F2FP.SATFINITE.E4M3.F32.PACK_AB_MERGE_C R7, R22, R21, R7 ;  /* 0x000000151607723e */ /* 0x004fe80004807007 */
[----:B------:R-:W-:Y:S02]  /*b660*/  MOV R186, R7 ;  /* 0x0000000700ba7202 */ /* 0x000fe40000000f00 */
[----:B------:R-:W-:Y:S02]  /*b670*/  F2FP.SATFINITE.E4M3.F32.PACK_AB_MERGE_C R7, R159, R158, RZ ;  /* 0x0000009e9f07723e */ /* 0x000fe400048070ff */
[----:B---3--:R-:W-:Y:S01]  /*b680*/  F2FP.SATFINITE.E4M3.F32.PACK_AB_MERGE_C R4, R153, R152, R4 ;  /* 0x000000989904723e */ /* 0x008fe20004807004 */
[----:B------:R-:W1:Y:S01]  /*b690*/  S2R R159, SR_TID.X ;  /* 0x00000000009f7919 */ /* 0x000e620000002100 */
[----:B------:R-:W-:Y:S02]  /*b6a0*/  F2FP.SATFINITE.E4M3.F32.PACK_AB_MERGE_C R153, R161, R160, R6 ;  /* 0x000000a0a199723e */ /* 0x000fe40004807006 */
[----:B------:R-:W-:Y:S02]  /*b6b0*/  MOV R158, R4 ;  /* 0x00000004009e7202 */ /* 0x000fe40000000f00 */
[----:B------:R-:W-:Y:S02]  /*b6c0*/  F2FP.SATFINITE.E4M3.F32.PACK_AB_MERGE_C R4, R171, R170, RZ ;  /* 0x000000aaab04723e */ /* 0x000fe400048070ff */
[----:B------:R-:W-:Y:S01]  /*b6d0*/  F2FP.SATFINITE.E4M3.F32.PACK_AB_MERGE_C R161, R125, R124, R127 ;  /* 0x0000007c7da1723e */ /* 0x000fe2000480707f */
[----:B------:R-:W-:Y:S01]  /*b6e0*/  HADD2.F32 R124, -RZ, R143.H0_H0 ;  /* 0x2000008fff7c7230 */ /* 0x000fe20000004100 */
[----:B------:R-:W-:Y:S01]  /*b6f0*/  F2FP.SATFINITE.E4M3.F32.PACK_AB_MERGE_C R168, R169, R168, R4 ;  /* 0x000000a8a9a8723e */ /* 0x000fe20004807004 */
[----:B------:R-:W-:Y:S01]  /*b700*/  HADD2.F32 R125, -RZ, R142.H0_H0 ;  /* 0x2000008eff7d7230 */ /* 0x000fe20000004100 */
[----:B------:R-:W-:Y:S01]  /*b710*/  F2FP.SATFINITE.E4M3.F32.PACK_AB_MERGE_C R4, R123, R122, RZ ;  /* 0x0000007a7b04723e */ /* 0x000fe200048070ff */
[----:B------:R-:W-:Y:S01]  /*b720*/  HADD2.F32 R122, -RZ, R135.H0_H0 ;  /* 0x20000087ff7a7230 */ /* 0x000fe20000004100 */
[----:B------:R-:W-:Y:S01]  /*b730*/  F2FP.SATFINITE.E4M3.F32.PACK_AB_MERGE_C R189, R190, R189, R5 ;  /* 0x000000bdbebd723e */ /* 0x000fe20004807005 */
[----:B------:R-:W-:Y:S01]  /*b740*/  HADD2.F32 R123, -RZ, R134.H0_H0 ;  /* 0x20000086ff7b7230 */ /* 0x000fe20000004100 */
[----:B------:R-:W-:Y:S01]  /*b750*/  F2FP.SATFINITE.E4M3.F32.PACK_AB_MERGE_C R160, R121, R120, R4 ;  /* 0x0000007879a0723e */ /* 0x000fe20004807004 */
[----:B------:R-:W-:Y:S01]  /*b760*/  HADD2.F32 R120, -RZ, R128.H0_H0 ;  /* 0x20000080ff787230 */ /* 0x000fe20000004100 */
[----:B------:R-:W-:Y:S01]  /*b770*/  F2FP.SATFINITE.E4M3.F32.PACK_AB_MERGE_C R5, R167, R166, RZ ;  /* 0x000000a6a705723e */ /* 0x000fe200048070ff */
[----:B------:R-:W2:Y:S01]  /*b780*/  LDL.LU R128, [R1+0xa0] ;  /* 0x0000a00001807983 */ /* 0x000ea20000300800 */
[----:B------:R-:W-:Y:S01]  /*b790*/  F2FP.SATFINITE.E4M3.F32.PACK_AB_MERGE_C R156, R157, R156, R7 ;  /* 0x0000009c9d9c723e */ /* 0x000fe20004807007 */
[----:B------:R-:W-:Y:S01]  /*b7a0*/  HADD2.F32 R121, -RZ, R144.H0_H0 ;  /* 0x20000090ff797230 */ /* 0x000fe20000004100 */
[----:B------:R-:W-:Y:S01]  /*b7b0*/  F2FP.SATFINITE.E4M3.F32.PACK_AB_MERGE_C R167, R165, R164, R5 ;  /* 0x000000a4a5a7723e */ /* 0x000fe20004807005 */
[----:B------:R-:W3:Y:S01]  /*b7c0*/  LDL.LU R144, [R1+0x9c] ;  /* 0x00009c0001907983 */ /* 0x000ee20000300800 */
[----:B------:R-:W-:Y:S01]  /*b7d0*/  MOV R165, R156 ;  /* 0x0000009c00a57202 */ /* 0x000fe20000000f00 */
[----:B------:R-:W-:Y:S01]  /*b7e0*/  HADD2.F32 R127, -RZ, R140.H0_H0 ;  /* 0x2000008cff7f7230 */ /* 0x000fe20000004100 */
[----:B------:R-:W-:Y:S01]  /*b7f0*/  MOV R156, R137 ;  /* 0x00000089009c7202 */ /* 0x000fe20000000f00 */
[----:B------:R-:W4:Y:S01]  /*b800*/  LDL.LU R135, [R1+0x98] ;  /* 0x0000980001877983 */ /* 0x000f220000300800 */
[----:B------:R-:W-:Y:S02]  /*b810*/  MOV R157, R136 ;  /* 0x00000088009d7202 */ /* 0x000fe40000000f00 */
[----:B------:R-:W-:Y:S01]  /*b820*/  MOV R164, R158 ;  /* 0x0000009e00a47202 */ /* 0x000fe20000000f00 */
[----:B------:R-:W4:Y:S01]  /*b830*/  LDL.LU R134, [R1+0x94] ;  /* 0x0000940001867983 */ /* 0x000f220000300800 */
[----:B------:R-:W-:Y:S02]  /*b840*/  MOV R158, R133 ;  /* 0x00000085009e7202 */ /* 0x000fe40000000f00 */
[----:B-1----:R-:W-:Y:S01]  /*b850*/  SHF.L.U32 R152, R159, 0x5, RZ ;  /* 0x000000059f987819 */ /* 0x002fe200000006ff */
[----:B------:R-:W3:Y:S01]  /*b860*/  LDL.LU R143, [R1+0x90] ;  /* 0x00009000018f7983 */ /* 0x000ee20000300800 */
[----:B------:R-:W-:Y:S02]  /*b870*/  F2FP.SATFINITE.E4M3.F32.PACK_AB_MERGE_C R7, R175, R174, RZ ;  /* 0x000000aeaf07723e */ /* 0x000fe400048070ff */
[C---:B------:R-:W-:Y:S01]  /*b880*/  LOP3.LUT R130, R152.reuse, 0x80, RZ, 0xc0, !PT ;  /* 0x0000008098827812 */ /* 0x040fe200078ec0ff */
[----:B------:R-:W3:Y:S01]  /*b890*/  LDL.LU R142, [R1+0x8c] ;  /* 0x00008c00018e7983 */ /* 0x000ee20000300800 */
[----:B------:R-:W-:Y:S02]  /*b8a0*/  F2FP.SATFINITE.E4M3.F32.PACK_AB_MERGE_C R6, R179, R178, RZ ;  /* 0x000000b2b306723e */ /* 0x000fe400048070ff */
[----:B------:R-:W-:Y:S02]  /*b8b0*/  F2FP.SATFINITE.E4M3.F32.PACK_AB_MERGE_C R5, R183, R182, RZ ;  /* 0x000000b6b705723e */ /* 0x000fe400048070ff */
[----:B------:R-:W-:Y:S02]  /*b8c0*/  MOV R190, R8 ;  /* 0x0000000800be7202 */ /* 0x000fe40000000f00 */
[----:B------:R-:W-:Y:S02]  /*b8d0*/  F2FP.SATFINITE.E4M3.F32.PACK_AB_MERGE_C R169, R173, R172, R7 ;  /* 0x000000acada9723e */ /* 0x000fe40004807007 */
[----:B------:R-:W-:Y:S02]  /*b8e0*/  F2FP.SATFINITE.E4M3.F32.PACK_AB_MERGE_C R170, R177, R176, R6 ;  /* 0x000000b0b1aa723e */ /* 0x000fe40004807006 */
[----:B------:R-:W-:Y:S02]  /*b8f0*/  F2FP.SATFINITE.E4M3.F32.PACK_AB_MERGE_C R171, R181, R180, R5 ;  /* 0x000000b4b5ab723e */ /* 0x000fe40004807005 */
[----:B------:R-:W-:Y:S01]  /*b900*/  MOV R172, R190 ;  /* 0x000000be00ac7202 */ /* 0x000fe20000000f00 */
[----:B------:R-:W1:Y:S01]  /*b910*/  LDTM.x32 R4, tmem[UR4+0xc0] ;  /* 0x0000c004000479ee */ /* 0x000e6200082c0000 */
[----:B------:R-:W-:Y:S01]  /*b920*/  MOV R173, R186 ;  /* 0x000000ba00ad7202 */ /* 0x000fe20000000f00 */
[----:B------:R-:W-:Y:S01]  /*b930*/  NOP ;  /* 0x0000000000007918 */ /* 0x000fe20000000000 */
[----:B------:R-:W-:Y:S01]  /*b940*/  MOV R174, R185 ;  /* 0x000000b900ae7202 */ /* 0x000fe20000000f00 */
[----:B------:R-:W-:Y:S01]  /*b950*/  UMOV UR4, 0x400 ;  /* 0x0000040000047882 */ /* 0x000fe20000000000 */
[----:B------:R-:W-:Y:S01]  /*b960*/  MOV R175, R189 ;  /* 0x000000bd00af7202 */ /* 0x000fe20000000f00 */
[----:B------:R-:W-:Y:S01]  /*b970*/  ULEA UR4, UR5, UR4, 0x18 ;  /* 0x0000000405047291 */ /* 0x000fe2000f8ec0ff */
[----:B------:R-:W-:Y:S02]  /*b980*/  MOV R166, R153 ;  /* 0x0000009900a67202 */ /* 0x000fe40000000f00 */
[----:B------:R-:W-:Y:S01]  /*b990*/  LOP3.LUT P0, RZ, R152, 0x80, RZ, 0xc0, !PT ;  /* 0x0000008098ff7812 */ /* 0x000fe2000780c0ff */
[----:B------:R-:W-:Y:S04]  /*b9a0*/  ULEA UR5, UR43, UR4, 0x3 ;  /* 0x000000042b057291 */ /* 0x000fe8000f8e18ff */
[----:B------:R-:W-:Y:S04]  /*b9b0*/  UIADD3 UR5, UPT, UPT, UR5, 0x1b0, URZ ;  /* 0x000001b005057890 */ /* 0x000fe8000fffe0ff */
[----:B------:R-:W-:Y:S01]  /*b9c0*/  ULOP3.LUT UR5, UR5, 0xfefffff8, URZ, 0xc0, !UPT ;  /* 0xfefffff805057892 */ /* 0x000fe2000f8ec0ff */
[C---:B-1----:R-:W-:Y:S01]  /*b9d0*/  FMUL R19, R217.reuse, R19 ;  /* 0x00000013d9137220 */ /* 0x042fe20000400000 */
[C---:B------:R-:W-:Y:S01]  /*b9e0*/  FMUL R4, R217.reuse, R4 ;  /* 0x00000004d9047220 */ /* 0x040fe20000400000 */
[C---:B------:R-:W-:Y:S06]  /*b9f0*/  FMUL R5, R217.reuse, R5 ;  /* 0x00000005d9057220 */ /* 0x040fec0000400000 */
[----:B------:R-:W-:Y:S01]  /*ba00*/  SYNCS.ARRIVE.TRANS64.RED.A1T0 RZ, [UR5], RZ ;  /* 0x000000ffffff79a7 */ /* 0x000fe20008100405 */
[----:B------:R-:W-:Y:S01]  /*ba10*/  FMUL R8, R217, R8 ;  /* 0x00000008d9087220 */ /* 0x000fe20000400000 */
[----:B------:R-:W-:Y:S01]  /*ba20*/  FFMA R4, R219, R252, R4 ;  /* 0x000000fcdb047223 */ /* 0x000fe20000000004 */
        /* <DEDUP_REMOVED lines=28> */
[----:B------:R-:W-:Y:S01]  /*bbf0*/  UIADD3 UR5, UPT, UPT, UR43, 0x1, URZ ;  /* 0x000000012b057890 */ /* 0x000fe2000fffe0ff */
[----:B--2---:R-:W-:Y:S01]  /*bc00*/  F2FP.SATFINITE.E4M3.F32.PACK_AB_MERGE_C R162, R129, R128, R126 ;  /* 0x0000008081a2723e */ /* 0x004fe2000480707e */
[----:B------:R-:W-:Y:S01]  /*bc10*/  HADD2.F32 R126, -RZ, R141.H0_H0 ;  /* 0x2000008dff7e7230 */ /* 0x000fe20000004100 */
[----:B------:R-:W-:Y:S01]  /*bc20*/  SHF.L.U32 R128, R159, 0x2, RZ ;  /* 0x000000029f807819 */ /* 0x000fe200000006ff */
[----:B------:R-:W2:Y:S01]  /*bc30*/  LDL.LU R141, [R1+0x88] ;  /* 0x00008800018d7983 */ /* 0x000ea20000300800 */
[----:B------:R-:W-:Y:S01]  /*bc40*/  MOV R159, R132 ;  /* 0x00000084009f7202 */ /* 0x000fe20000000f00 */
[----:B------:R-:W-:Y:S01]  /*bc50*/  HADD2.F32 R129, -RZ, R138.H0_H0 ;  /* 0x2000008aff817230 */ /* 0x000fe20000004100 */
[----:B------:R-:W-:Y:S01]  /*bc60*/  LOP3.LUT R130, R130, 0x10, R128, 0xf8, !PT ;  /* 0x0000001082827812 */ /* 0x000fe200078ef880 */
[----:B------:R-:W2:Y:S01]  /*bc70*/  LDL.LU R140, [R1+0x84] ;  /* 0x00008400018c7983 */ /* 0x000ea20000300800 */
[----:B------:R-:W-:Y:S02]  /*bc80*/  HADD2.F32 R128, -RZ, R139.H0_H0 ;  /* 0x2000008bff807230 */ /* 0x000fe40000004100 */
[----:B------:R-:W-:Y:S01]  /*bc90*/  LOP3.LUT R130, R130, 0xf60, R152, 0xf8, !PT ;  /* 0x00000f6082827812 */ /* 0x000fe200078ef898 */
[----:B------:R-:W2:Y:S01]  /*bca0*/  LDL.LU R139, [R1+0x80] ;  /* 0x00008000018b7983 */ /* 0x000ea20000300800 */
[----:B----4-:R-:W-:Y:S02]  /*bcb0*/  F2FP.SATFINITE.E4M3.F32.PACK_AB_MERGE_C R131, R135, R134, RZ ;  /* 0x000000868783723e */ /* 0x010fe400048070ff */
[----:B------:R-:W-:Y:S01]  /*bcc0*/  IADD3 R152, PT, PT, R130, UR4, RZ ;  /* 0x0000000482987c10 */ /* 0x000fe2000fffe0ff */
[----:B------:R-:W2:Y:S03]  /*bcd0*/  LDL.LU R138, [R1+0x7c] ;  /* 0x00007c00018a7983 */ /* 0x000ea60000300800 */
[C---:B------:R-:W-:Y:S01]  /*bce0*/  IADD3 R135, PT, PT, R152.reuse, 0x9310, RZ ;  /* 0x0000931098877810 */ /* 0x040fe20007ffe0ff */
[----:B------:R-:W4:Y:S01]  /*bcf0*/  LDL.LU R137, [R1+0x78] ;  /* 0x0000780001897983 */ /* 0x000f220000300800 */
[C---:B------:R-:W-:Y:S02]  /*bd00*/  IADD3 R134, PT, PT, R152.reuse, 0xa310, RZ ;  /* 0x0000a31098867810 */ /* 0x040fe40007ffe0ff */
[C---:B------:R-:W-:Y:S01]  /*bd10*/  IADD3 R153, PT, PT, R152.reuse, 0xc310, RZ ;  /* 0x0000c31098997810 */ /* 0x040fe20007ffe0ff */
[----:B------:R-:W4:Y:S01]  /*bd20*/  LDL.LU R136, [R1+0x74] ;  /* 0x0000740001887983 */ /* 0x000f220000300800 */
[----:B---3--:R-:W-:Y:S03]  /*bd30*/  F2FP.SATFINITE.E4M3.F32.PACK_AB_MERGE_C R142, R143, R142, RZ ;  /* 0x0000008e8f8e723e */ /* 0x008fe600048070ff */
[----:B------:R-:W3:Y:S04]  /*bd40*/  LDL.LU R133, [R1+0x70] ;  /* 0x0000700001857983 */ /* 0x000ee80000300800 */
[----:B------:R-:W3:Y:S04]  /*bd50*/  LDL.LU R132, [R1+0x6c] ;  /* 0x00006c0001847983 */ /* 0x000ee80000300800 */
[----:B------:R1:W-:Y:S02]  /*bd60*/  STS.128 [R130+UR4+0x7300], R156 ;  /* 0x0073009c82007988 */ /* 0x0003e40008000c04 */
[C---:B-1----:R-:W-:Y:S02]  /*bd70*/  IADD3 R156, PT, PT, R152.reuse, 0xb310, RZ ;  /* 0x0000b310989c7810 */ /* 0x042fe40007ffe0ff */
[----:B---3--:R-:W-:Y:S02]  /*bd80*/  F2FP.SATFINITE.E4M3.F32.PACK_AB_MERGE_C R163, R133, R132, R131 ;  /* 0x0000008485a3723e */ /* 0x008fe40004807083 */
[C---:B------:R-:W-:Y:S02]  /*bd90*/  IADD3 R131, PT, PT, R152.reuse, 0x7300, RZ ;  /* 0x0000730098837810 */ /* 0x040fe40007ffe0ff */
[C---:B------:R-:W-:Y:S02]  /*bda0*/  IADD3 R133, PT, PT, R152.reuse, 0x7310, RZ ;  /* 0x0000731098857810 */ /* 0x040fe40007ffe0ff */
[C---:B------:R-:W-:Y:S02]  /*bdb0*/  @P0 IADD3 R133, PT, PT, R131.reuse, -0x10, RZ ;  /* 0xfffffff083850810 */ /* 0x040fe40007ffe0ff */
[C---:B------:R-:W-:Y:S02]  /*bdc0*/  IADD3 R132, PT, PT, R152.reuse, 0x8310, RZ ;  /* 0x0000831098847810 */ /* 0x040fe40007ffe0ff */
[----:B------:R-:W-:Y:S01]  /*bdd0*/  IADD3 R152, PT, PT, R152, 0xd310, RZ ;  /* 0x0000d31098987810 */ /* 0x000fe20007ffe0ff */
[----:B------:R1:W-:Y:S01]  /*bde0*/  STS.128 [R133], R172 ;  /* 0x000000ac85007388 */ /* 0x0003e20000000c00 */
[C---:B------:R-:W-:Y:S02]  /*bdf0*/  @P0 IADD3 R132, PT, PT, R131.reuse, 0xff0, RZ ;  /* 0x00000ff083840810 */ /* 0x040fe40007ffe0ff */
[C---:B------:R-:W-:Y:S01]  /*be00*/  @P0 IADD3 R135, PT, PT, R131.reuse, 0x1ff0, RZ ;  /* 0x00001ff083870810 */ /* 0x040fe20007ffe0ff */
[----:B------:R3:W-:Y:S01]  /*be10*/  STS.128 [R130+UR4+0x8300], R164 ;  /* 0x008300a482007988 */ /* 0x0007e20008000c04 */
[C---:B------:R-:W-:Y:S02]  /*be20*/  @P0 IADD3 R134, PT, PT, R131.reuse, 0x2ff0, RZ ;  /* 0x00002ff083860810 */ /* 0x040fe40007ffe0ff */
[C---:B------:R-:W-:Y:S01]  /*be30*/  @P0 IADD3 R156, PT, PT, R131.reuse, 0x3ff0, RZ ;  /* 0x00003ff0839c0810 */ /* 0x040fe20007ffe0ff */
[----:B------:R3:W-:Y:S01]  /*be40*/  STS.128 [R132], R168 ;  /* 0x000000a884007388 */ /* 0x0007e20000000c00 */
[C---:B------:R-:W-:Y:S02]  /*be50*/  @P0 IADD3 R153, PT, PT, R131.reuse, 0x4ff0, RZ ;  /* 0x00004ff083990810 */ /* 0x040fe40007ffe0ff */
[----:B------:R-:W-:Y:S01]  /*be60*/  @P0 IADD3 R152, PT, PT, R131, 0x5ff0, RZ ;  /* 0x00005ff083980810 */ /* 0x000fe20007ffe0ff */
[----:B------:R3:W-:Y:S01]  /*be70*/  STS.128 [R130+UR4+0x9300], R160 ;  /* 0x009300a082007988 */ /* 0x0007e20008000c04 */
[----:B--2---:R-:W-:Y:S02]  /*be80*/  F2FP.SATFINITE.E4M3.F32.PACK_AB_MERGE_C R131, R139, R138, RZ ;  /* 0x0000008a8b83723e */ /* 0x004fe400048070ff */
[----:B------:R-:W-:Y:S02]  /*be90*/  F2FP.SATFINITE.E4M3.F32.PACK_AB_MERGE_C R138, R147, R146, RZ ;  /* 0x00000092938a723e */ /* 0x000fe400048070ff */
[----:B----4-:R-:W-:Y:S02]  /*bea0*/  F2FP.SATFINITE.E4M3.F32.PACK_AB_MERGE_C R136, R137, R136, R131 ;  /* 0x000000888988723e */ /* 0x010fe40004807083 */
[----:B------:R-:W-:Y:S02]  /*beb0*/  F2FP.SATFINITE.E4M3.F32.PACK_AB_MERGE_C R131, R91, R90, RZ ;  /* 0x0000005a5b83723e */ /* 0x000fe400048070ff */
[----:B------:R-:W-:Y:S02]  /*bec0*/  F2FP.SATFINITE.E4M3.F32.PACK_AB_MERGE_C R139, R151, R150, RZ ;  /* 0x00000096978b723e */ /* 0x000fe400048070ff */
[----:B------:R-:W-:Y:S02]  /*bed0*/  F2FP.SATFINITE.E4M3.F32.PACK_AB_MERGE_C R88, R89, R88, R131 ;  /* 0x000000585958723e */ /* 0x000fe40004807083 */
[----:B------:R-:W-:Y:S02]  /*bee0*/  F2FP.SATFINITE.E4M3.F32.PACK_AB_MERGE_C R89, R93, R92, R94 ;  /* 0x0000005c5d59723e */ /* 0x000fe4000480705e */
[----:B------:R-:W-:Y:S02]  /*bef0*/  F2FP.SATFINITE.E4M3.F32.PACK_AB_MERGE_C R94, R111, R110, RZ ;  /* 0x0000006e6f5e723e */ /* 0x000fe400048070ff */
[----:B------:R-:W-:Y:S02]  /*bf00*/  F2FP.SATFINITE.E4M3.F32.PACK_AB_MERGE_C R93, R115, R114, RZ ;  /* 0x00000072735d723e */ /* 0x000fe400048070ff */
[----:B------:R-:W-:Y:S01]  /*bf10*/  F2FP.SATFINITE.E4M3.F32.PACK_AB_MERGE_C R105, R109, R108, R94 ;  /* 0x0000006c6d69723e */ /* 0x000fe2000480705e */
[----:B-1----:R-:W2:Y:S01]  /*bf20*/  LDL.LU R175, [R1] ;  /* 0x0000000001af7983 */ /* 0x002ea20000300800 */
[----:B------:R-:W-:Y:S02]  /*bf30*/  F2FP.SATFINITE.E4M3.F32.PACK_AB_MERGE_C R94, R193, R3, RZ ;  /* 0x00000003c15e723e */ /* 0x000fe400048070ff */
[----:B------:R-:W-:Y:S01]  /*bf40*/  F2FP.SATFINITE.E4M3.F32.PACK_AB_MERGE_C R106, R113, R112, R93 ;  /* 0x00000070716a723e */ /* 0x000fe2000480705d */
[----:B------:R-:W4:Y:S01]  /*bf50*/  LDL.LU R174, [R1+0x4] ;  /* 0x0000040001ae7983 */ /* 0x000f220000300800 */
[----:B------:R-:W-:Y:S02]  /*bf60*/  F2FP.SATFINITE.E4M3.F32.PACK_AB_MERGE_C R93, R197, R196, RZ ;  /* 0x000000c4c55d723e */ /* 0x000fe400048070ff */
[----:B------:R-:W-:Y:S01]  /*bf70*/  F2FP.SATFINITE.E4M3.F32.PACK_AB_MERGE_C R196, R2, R0, R94 ;  /* 0x0000000002c4723e */ /* 0x000fe2000480705e */
[----:B---3--:R-:W3:Y:S01]  /*bf80*/  LDL.LU R165, [R1+0x8] ;  /* 0x0000080001a57983 */ /* 0x008ee20000300800 */
[----:B------:R-:W-:Y:S02]  /*bf90*/  F2FP.SATFINITE.E4M3.F32.PACK_AB_MERGE_C R0, R79, R78, RZ ;  /* 0x0000004e4f00723e */ /* 0x000fe400048070ff */
[----:B------:R-:W-:Y:S01]  /*bfa0*/  F2FP.SATFINITE.E4M3.F32.PACK_AB_MERGE_C R92, R119, R118, RZ ;  /* 0x00000076775c723e */ /* 0x000fe200048070ff */
[----:B------:R-:W3:Y:S01]  /*bfb0*/  LDL.LU R164, [R1+0xc] ;  /* 0x00000c0001a47983 */ /* 0x000ee20000300800 */
[----:B------:R-:W-:Y:S02]  /*bfc0*/  F2FP.SATFINITE.E4M3.F32.PACK_AB_MERGE_C R137, R141, R140, R142 ;  /* 0x0000008c8d89723e */ /* 0x000fe4000480708e */
[----:B------:R-:W-:Y:S01]  /*bfd0*/  F2FP.SATFINITE.E4M3.F32.PACK_AB_MERGE_C R138, R145, R144, R138 ;  /* 0x00000090918a723e */ /* 0x000fe2000480708a */
[----:B------:R-:W3:Y:S01]  /*bfe0*/  LDL.LU R157, [R1+0x10] ;  /* 0x00001000019d7983 */ /* 0x000ee20000300800 */
[----:B------:R-:W-:Y:S02]  /*bff0*/  F2FP.SATFINITE.E4M3.F32.PACK_AB_MERGE_C R139, R149, R148, R139 ;  /* 0x00000094958b723e */ /* 0x000fe4000480708b */
[----:B------:R-:W-:Y:S01]  /*c000*/  F2FP.SATFINITE.E4M3.F32.PACK_AB_MERGE_C R90, R99, R98, RZ ;  /* 0x00000062635a723e */ /* 0x000fe200048070ff */
[----:B------:R-:W3:Y:S01]  /*c010*/  LDL.LU R167, [R1+0x14] ;  /* 0x0000140001a77983 */ /* 0x000ee20000300800 */
[----:B------:R-:W-:Y:S02]  /*c020*/  F2FP.SATFINITE.E4M3.F32.PACK_AB_MERGE_C R91, R103, R102, RZ ;  /* 0x00000066675b723e */ /* 0x000fe400048070ff */
[----:B------:R-:W-:Y:S01]  /*c030*/  F2FP.SATFINITE.E4M3.F32.PACK_AB_MERGE_C R2, R75, R74, RZ ;  /* 0x0000004a4b02723e */ /* 0x000fe200048070ff */
[----:B------:R-:W3:Y:S01]  /*c040*/  LDL.LU R166, [R1+0x18] ;  /* 0x0000180001a67983 */ /* 0x000ee20000300800 */
[----:B------:R-:W-:Y:S02]  /*c050*/  F2FP.SATFINITE.E4M3.F32.PACK_AB_MERGE_C R76, R77, R76, R0 ;  /* 0x0000004c4d4c723e */ /* 0x000fe40004807000 */
[----:B------:R-:W-:Y:S01]  /*c060*/  F2FP.SATFINITE.E4M3.F32.PACK_AB_MERGE_C R107, R117, R116, R92 ;  /* 0x00000074756b723e */ /* 0x000fe2000480705c */
[----:B------:R-:W3:Y:S01]  /*c070*/  LDL.LU R159, [R1+0x1c] ;  /* 0x00001c00019f7983 */ /* 0x000ee20000300800 */
[----:B------:R-:W-:Y:S02]  /*c080*/  F2FP.SATFINITE.E4M3.F32.PACK_AB_MERGE_C R0, R83, R82, RZ ;  /* 0x000000525300723e */ /* 0x000fe400048070ff */
[----:B------:R-:W-:Y:S01]  /*c090*/  F2FP.SATFINITE.E4M3.F32.PACK_AB_MERGE_C R90, R97, R96, R90 ;  /* 0x00000060615a723e */ /* 0x000fe2000480705a */
[----:B------:R-:W3:Y:S01]  /*c0a0*/  LDL.LU R158, [R1+0x20] ;  /* 0x00002000019e7983 */ /* 0x000ee20000300800 */
[----:B------:R-:W-:Y:S02]  /*c0b0*/  F2FP.SATFINITE.E4M3.F32.PACK_AB_MERGE_C R91, R101, R100, R91 ;  /* 0x00000064655b723e */ /* 0x000fe4000480705b */
[----:B------:R-:W-:Y:S01]  /*c0c0*/  F2FP.SATFINITE.E4M3.F32.PACK_AB_MERGE_C R92, R201, R200, RZ ;  /* 0x000000c8c95c723e */ /* 0x000fe200048070ff */
[----:B------:R-:W3:Y:S01]  /*c0d0*/  LDL.LU R190, [R1+0x24] ;  /* 0x0000240001be7983 */ /* 0x000ee20000300800 */
[----:B------:R-:W-:Y:S02]  /*c0e0*/  F2FP.SATFINITE.E4M3.F32.PACK_AB_MERGE_C R3, R59, R58, RZ ;  /* 0x0000003a3b03723e */ /* 0x000fe400048070ff */
[----:B------:R-:W-:Y:S01]  /*c0f0*/  F2FP.SATFINITE.E4M3.F32.PACK_AB_MERGE_C R63, R73, R72, R2 ;  /* 0x00000048493f723e */ /* 0x000fe20004807002 */
[----:B------:R-:W3:Y:S01]  /*c100*/  LDL.LU R189, [R1+0x28] ;  /* 0x0000280001bd7983 */ /* 0x000ee20000300800 */
[----:B------:R-:W-:Y:S02]  /*c110*/  F2FP.SATFINITE.E4M3.F32.PACK_AB_MERGE_C R77, R81, R80, R0 ;  /* 0x00000050514d723e */ /* 0x000fe40004807000 */
[----:B------:R-:W-:Y:S01]  /*c120*/  F2FP.SATFINITE.E4M3.F32.PACK_AB_MERGE_C R2, R43, R42, RZ ;  /* 0x0000002a2b02723e */ /* 0x000fe200048070ff */
[----:B------:R-:W3:Y:S01]  /*c130*/  LDL.LU R186, [R1+0x2c] ;  /* 0x00002c0001ba7983 */ /* 0x000ee20000300800 */
[----:B------:R-:W-:Y:S02]  /*c140*/  F2FP.SATFINITE.E4M3.F32.PACK_AB_MERGE_C R198, R199, R198, R92 ;  /* 0x000000c6c7c6723e */ /* 0x000fe4000480705c */
[----:B------:R-:W-:Y:S01]  /*c150*/  F2FP.SATFINITE.E4M3.F32.PACK_AB_MERGE_C R0, R47, R46, RZ ;  /* 0x0000002e2f00723e */ /* 0x000fe200048070ff */
[----:B------:R-:W3:Y:S01]  /*c160*/  LDL.LU R185, [R1+0x30] ;  /* 0x0000300001b97983 */ /* 0x000ee20000300800 */
[----:B------:R-:W-:Y:S02]  /*c170*/  F2FP.SATFINITE.E4M3.F32.PACK_AB_MERGE_C R199, R57, R56, R3 ;  /* 0x0000003839c7723e */ /* 0x000fe40004807003 */
[----:B------:R-:W-:Y:S01]  /*c180*/  F2FP.SATFINITE.E4M3.F32.PACK_AB_MERGE_C R3, R71, R70, RZ ;  /* 0x000000464703723e */ /* 0x000fe200048070ff */
[----:B------:R1:W-:Y:S01]  /*c190*/  STS.128 [R135], R136 ;  /* 0x0000008887007388 */ /* 0x0003e20000000c00 */
[----:B------:R-:W-:Y:S02]  /*c1a0*/  F2FP.SATFINITE.E4M3.F32.PACK_AB_MERGE_C R56, R67, R66, RZ ;  /* 0x000000424338723e */ /* 0x000fe400048070ff */
[----:B------:R-:W-:Y:S01]  /*c1b0*/  F2FP.SATFINITE.E4M3.F32.PACK_AB_MERGE_C R40, R41, R40, R2 ;  /* 0x000000282928723e */ /* 0x000fe20004807002 */
[----:B------:R1:W-:Y:S01]  /*c1c0*/  STS.128 [R130+UR4+0xa300], R88 ;  /* 0x00a3005882007988 */ /* 0x0003e20008000c04 */
[----:B------:R-:W-:Y:S02]  /*c1d0*/  F2FP.SATFINITE.E4M3.F32.PACK_AB_MERGE_C R197, R195, R194, R93 ;  /* 0x000000c2c3c5723e */ /* 0x000fe4000480705d */
[----:B------:R-:W-:Y:S01]  /*c1e0*/  F2FP.SATFINITE.E4M3.F32.PACK_AB_MERGE_C R41, R45, R44, R0 ;  /* 0x0000002c2d29723e */ /* 0x000fe20004807000 */
[----:B------:R1:W-:Y:S01]  /*c1f0*/  STS.128 [R134], R104 ;  /* 0x0000006886007388 */ /* 0x0003e20000000c00 */
[----:B------:R-:W-:Y:S02]  /*c200*/  F2FP.SATFINITE.E4M3.F32.PACK_AB_MERGE_C R0, R51, R50, RZ ;  /* 0x000000323300723e */ /* 0x000fe400048070ff */
[----:B------:R-:W-:Y:S01]  /*c210*/  F2FP.SATFINITE.E4M3.F32.PACK_AB_MERGE_C R62, R69, R68, R3 ;  /* 0x00000044453e723e */ /* 0x000fe20004807003 */
[----:B------:R1:W-:Y:S01]  /*c220*/  STS.128 [R130+UR4+0xb300], R196 ;  /* 0x00b300c482007988 */ /* 0x0003e20008000c04 */
[----:B------:R-:W-:Y:S02]  /*c230*/  F2FP.SATFINITE.E4M3.F32.PACK_AB_MERGE_C R61, R65, R64, R56 ;  /* 0x00000040413d723e */ /* 0x000fe40004807038 */
[----:B------:R-:W-:Y:S02]  /*c240*/  F2FP.SATFINITE.E4M3.F32.PACK_AB_MERGE_C R3, R39, R38, RZ ;  /* 0x000000262703723e */ /* 0x000fe400048070ff */
[----:B------:R-:W-:Y:S01]  /*c250*/  F2FP.SATFINITE.E4M3.F32.PACK_AB_MERGE_C R56, R87, R86, RZ ;  /* 0x000000565738723e */ /* 0x000fe200048070ff */
[----:B------:R1:W-:Y:S01]  /*c260*/  STS.128 [R156], R60 ;  /* 0x0000003c9c007388 */ /* 0x0003e20000000c00 */
[----:B------:R-:W-:Y:S02]  /*c270*/  F2FP.SATFINITE.E4M3.F32.PACK_AB_MERGE_C R42, R49, R48, R0 ;  /* 0x00000030312a723e */ /* 0x000fe40004807000 */
[----:B------:R-:W-:Y:S02]  /*c280*/  F2FP.SATFINITE.E4M3.F32.PACK_AB_MERGE_C R79, R37, R36, R3 ;  /* 0x00000024254f723e */ /* 0x000fe40004807003 */
[----:B------:R-:W-:Y:S02]  /*c290*/  F2FP.SATFINITE.E4M3.F32.PACK_AB_MERGE_C R78, R85, R84, R56 ;  /* 0x00000054554e723e */ /* 0x000fe40004807038 */
[----:B------:R-:W-:Y:S03]  /*c2a0*/  F2FP.SATFINITE.E4M3.F32.PACK_AB_MERGE_C R36, R55, R54, RZ ;  /* 0x000000363724723e */ /* 0x000fe600048070ff */
[----:B------:R1:W-:Y:S01]  /*c2b0*/  STS.128 [R130+UR4+0xc300], R76 ;  /* 0x00c3004c82007988 */ /* 0x0003e20008000c04 */
[----:B------:R-:W-:Y:S05]  /*c2c0*/  F2FP.SATFINITE.E4M3.F32.PACK_AB_MERGE_C R43, R53, R52, R36 ;  /* 0x00000034352b723e */ /* 0x000fea0004807024 */
[----:B------:R1:W-:Y:S01]  /*c2d0*/  STS.128 [R153], R40 ;  /* 0x0000002899007388 */ /* 0x0003e20000000c00 */
[C---:B--2---:R-:W-:Y:S01]  /*c2e0*/  FFMA R5, R219.reuse, R175, R5 ;  /* 0x000000afdb057223 */ /* 0x044fe20000000005 */
[C---:B----4-:R-:W-:Y:S01]  /*c2f0*/  FFMA R6, R219.reuse, R174, R6 ;  /* 0x000000aedb067223 */ /* 0x050fe20000000006 */
[C---:B---3--:R-:W-:Y:S01]  /*c300*/  FFMA R7, R219.reuse, R165, R7 ;  /* 0x000000a5db077223 */ /* 0x048fe20000000007 */
[----:B------:R-:W-:Y:S04]  /*c310*/  FFMA R8, R219, R164, R8 ;  /* 0x000000a4db087223 */ /* 0x000fe80000000008 */
[----:B------:R-:W-:Y:S01]  /*c320*/  F2FP.SATFINITE.E4M3.F32.PACK_AB_MERGE_C R3, R7, R6, RZ ;  /* 0x000000060703723e */ /* 0x000fe200048070ff */
[----:B------:R-:W-:Y:S03]  /*c330*/  FFMA R9, R219, R157, R9 ;  /* 0x0000009ddb097223 */ /* 0x000fe60000000009 */
[----:B------:R-:W-:Y:S01]  /*c340*/  F2FP.SATFINITE.E4M3.F32.PACK_AB_MERGE_C R36, R5, R4, R3 ;  /* 0x000000040524723e */ /* 0x000fe20004807003 */
[C---:B------:R-:W-:Y:S01]  /*c350*/  FFMA R10, R219.reuse, R167, R10 ;  /* 0x000000a7db0a7223 */ /* 0x040fe2000000000a */
[C---:B------:R-:W-:Y:S01]  /*c360*/  FFMA R11, R219.reuse, R166, R11 ;  /* 0x000000a6db0b7223 */ /* 0x040fe2000000000b */
        /* <DEDUP_REMOVED lines=8> */
[C---:B------:R-:W-:Y:S01]  /*c3f0*/  FFMA R17, R219.reuse, R185, R17 ;  /* 0x000000b9db117223 */ /* 0x040fe20000000011 */
[C---:B------:R-:W-:Y:S01]  /*c400*/  FFMA R18, R219.reuse, R184, R18 ;  /* 0x000000b8db127223 */ /* 0x040fe20000000012 */
[----:B------:R-:W-:Y:S01]  /*c410*/  FFMA R19, R219, R216, R19 ;  /* 0x000000d8db137223 */ /* 0x000fe20000000013 */
[----:B------:R-:W-:Y:S01]  /*c420*/  F2FP.SATFINITE.E4M3.F32.PACK_AB_MERGE_C R38, R13, R12, R0 ;  /* 0x0000000c0d26723e */ /* 0x000fe20004807000 */
[----:B------:R1:W5:Y:S01]  /*c430*/  LDL.LU R216, [R1+0x68] ;  /* 0x0000680001d87983 */ /* 0x0003620000300800 */
        /* <DEDUP_REMOVED lines=14> */
[----:B------:R-:W-:Y:S01]  /*c520*/  FFMA R34, R219, R128, R34 ;  /* 0x00000080db227223 */ /* 0x000fe20000000022 */
[----:B------:R-:W-:Y:S01]  /*c530*/  F2FP.SATFINITE.E4M3.F32.PACK_AB_MERGE_C R0, R19, R18, RZ ;  /* 0x000000121300723e */ /* 0x000fe200048070ff */
[----:B------:R-:W-:Y:S01]  /*c540*/  FFMA R35, R219, R129, R35 ;  /* 0x00000081db237223 */ /* 0x000fe20000000023 */
[----:B------:R-:W-:Y:S02]  /*c550*/  F2FP.SATFINITE.E4M3.F32.PACK_AB_MERGE_C R4, R23, R22, RZ ;  /* 0x000000161704723e */ /* 0x000fe400048070ff */
[----:B------:R-:W-:Y:S02]  /*c560*/  F2FP.SATFINITE.E4M3.F32.PACK_AB_MERGE_C R39, R17, R16, R0 ;  /* 0x000000101127723e */ /* 0x000fe40004807000 */
[----:B------:R-:W-:Y:S02]  /*c570*/  F2FP.SATFINITE.E4M3.F32.PACK_AB_MERGE_C R3, R27, R26, RZ ;  /* 0x0000001a1b03723e */ /* 0x000fe400048070ff */
[----:B------:R-:W-:Y:S01]  /*c580*/  F2FP.SATFINITE.E4M3.F32.PACK_AB_MERGE_C R2, R31, R30, RZ ;  /* 0x0000001e1f02723e */ /* 0x000fe200048070ff */
[----:B------:R1:W-:Y:S01]  /*c590*/  STS.128 [R130+UR4+0xd300], R36 ;  /* 0x00d3002482007988 */ /* 0x0003e20008000c04 */
[----:B------:R-:W-:Y:S02]  /*c5a0*/  F2FP.SATFINITE.E4M3.F32.PACK_AB_MERGE_C R0, R35, R34, RZ ;  /* 0x000000222300723e */ /* 0x000fe400048070ff */
[----:B------:R-:W-:Y:S02]  /*c5b0*/  F2FP.SATFINITE.E4M3.F32.PACK_AB_MERGE_C R20, R21, R20, R4 ;  /* 0x000000141514723e */ /* 0x000fe40004807004 */
[----:B------:R-:W-:Y:S02]  /*c5c0*/  F2FP.SATFINITE.E4M3.F32.PACK_AB_MERGE_C R21, R25, R24, R3 ;  /* 0x000000181915723e */ /* 0x000fe40004807003 */
[----:B------:R-:W-:Y:S02]  /*c5d0*/  F2FP.SATFINITE.E4M3.F32.PACK_AB_MERGE_C R22, R29, R28, R2 ;  /* 0x0000001c1d16723e */ /* 0x000fe40004807002 */
[----:B------:R-:W-:Y:S05]  /*c5e0*/  F2FP.SATFINITE.E4M3.F32.PACK_AB_MERGE_C R23, R33, R32, R0 ;  /* 0x000000202117723e */ /* 0x000fea0004807000 */
[----:B------:R1:W-:Y:S01]  /*c5f0*/  STS.128 [R152], R20 ;  /* 0x0000001498007388 */ /* 0x0003e20000000c00 */
[----:B------:R-:W-:Y:S01]  /*c600*/  @!PT LDS RZ, [RZ] ;  /* 0x00000000fffff984 */ /* 0x000fe20000000800 */
[----:B------:R-:W-:Y:S01]  /*c610*/  @!PT LDS RZ, [RZ] ;  /* 0x00000000fffff984 */ /* 0x000fe20000000800 */
[----:B------:R-:W-:Y:S01]  /*c620*/  @!PT LDS RZ, [RZ] ;  /* 0x00000000fffff984 */ /* 0x000fe20000000800 */
[----:B------:R-:W-:Y:S01]  /*c630*/  @!PT LDS RZ, [RZ] ;  /* 0x00000000fffff984 */ /* 0x000fe20000000800 */
[----:B------:R2:W-:Y:S06]  /*c640*/  MEMBAR.ALL.CTA ;  /* 0x0000000000007992 */ /* 0x0005ec0000008000 */
[----:B--2---:R-:W2:Y:S02]  /*c650*/  FENCE.VIEW.ASYNC.S ;  /* 0x00000000000073c6 */ /* 0x004ea40000000000 */
[----:B--2---:R-:W-:Y:S06]  /*c660*/  BAR.SYNC.DEFER_BLOCKING 0x1, 0x80 ;  /* 0x0042000000007b1d */ /* 0x004fec0000010000 */
[----:B------:R-:W-:Y:S05]  /*c670*/  @P1 BRA `(.L_x_133) ;  /* 0x0000000000a01947 */ /* 0x000fea0003800000 */
[----:B------:R-:W2:Y:S01]  /*c680*/  LDCU.64 UR6, c[0x0][0x348] ;  /* 0x00006900ff0677ac */ /* 0x000ea20008000a00 */
[----:B------:R-:W-:Y:S02]  /*c690*/  UIMAD UR9, UR47, 0xe0, URZ ;  /* 0x000000e02f0978a4 */ /* 0x000fe4000f8e02ff */
[----:B------:R-:W-:Y:S02]  /*c6a0*/  USHF.L.U32 UR10, UR46, 0x7, URZ ;  /* 0x000000072e0a7899 */ /* 0x000fe400080006ff */
[----:B------:R-:W-:Y:S01]  /*c6b0*/  UIADD3 UR8, UPT, UPT, UR4, 0x7300, URZ ;  /* 0x0000730004087890 */ /* 0x000fe2000fffe0ff */
[----:B------:R-:W-:Y:S01]  /*c6c0*/  UMOV UR11, UR36 ;  /* 0x00000024000b7c82 */ /* 0x000fe20008000000 */
[----:B------:R-:W-:Y:S02]  /*c6d0*/  UIADD3 UR16, UPT, UPT, UR4, 0x8300, URZ ;  /* 0x0000830004107890 */ /* 0x000fe4000fffe0ff */
[----:B------:R-:W-:Y:S01]  /*c6e0*/  UIADD3 UR17, UPT, UPT, UR9, 0x20, URZ ;  /* 0x0000002009117890 */ /* 0x000fe2000fffe0ff */
[----:B------:R-:W-:Y:S01]  /*c6f0*/  UMOV UR19, UR36 ;  /* 0x0000002400137c82 */ /* 0x000fe20008000000 */
[----:B------:R-:W-:Y:S01]  /*c700*/  UMOV UR18, UR10 ;  /* 0x0000000a00127c82 */ /* 0x000fe20008000000 */
[----:B------:R-:W-:Y:S02]  /*c710*/  UIADD3 UR28, UPT, UPT, UR4, 0x9300, URZ ;  /* 0x00009300041c7890 */ /* 0x000fe4000fffe0ff */
[----:B--2---:R-:W-:Y:S02]  /*c720*/  UIADD3 UR6, UP0, UPT, UR6, 0x680, URZ ;  /* 0x0000068006067890 */ /* 0x004fe4000ff1e0ff */
[----:B------:R-:W-:Y:S02]  /*c730*/  UIADD3 UR29, UPT, UPT, UR9, 0x40, URZ ;  /* 0x00000040091d7890 */ /* 0x000fe4000fffe0ff */
[----:B------:R-:W-:Y:S01]  /*c740*/  UIADD3.X UR7, UPT, UPT, URZ, UR7, URZ, UP0, !UPT ;  /* 0x00000007ff077290 */ /* 0x000fe200087fe4ff */
[----:B------:R-:W-:Y:S01]  /*c750*/  UMOV UR31, UR36 ;  /* 0x00000024001f7c82 */ /* 0x000fe20008000000 */
[----:B------:R-:W-:Y:S01]  /*c760*/  UMOV UR30, UR10 ;  /* 0x0000000a001e7c82 */ /* 0x000fe20008000000 */
[----:B------:R-:W-:Y:S02]  /*c770*/  UIADD3 UR32, UPT, UPT, UR4, 0xa300, URZ ;  /* 0x0000a30004207890 */ /* 0x000fe4000fffe0ff */
[----:B------:R-:W-:Y:S01]  /*c780*/  UIADD3 UR33, UPT, UPT, UR9, 0x60, URZ ;  /* 0x0000006009217890 */ /* 0x000fe2000fffe0ff */
[----:B------:R-:W-:Y:S03]  /*c790*/  UMOV UR35, UR36 ;  /* 0x0000002400237c82 */ /* 0x000fe60008000000 */
[----:B------:R2:W-:Y:S01]  /*c7a0*/  UTMASTG.3D [UR8], [UR6] ;  /* 0x00000008060073b5 */ /* 0x0005e20008010000 */
[----:B------:R-:W-:Y:S01]  /*c7b0*/  UMOV UR34, UR10 ;  /* 0x0000000a00227c82 */ /* 0x000fe20008000000 */
[----:B------:R-:W-:Y:S02]  /*c7c0*/  UIADD3 UR24, UPT, UPT, UR4, 0xb300, URZ ;  /* 0x0000b30004187890 */ /* 0x000fe4000fffe0ff */
[----:B------:R-:W-:Y:S01]  /*c7d0*/  UIADD3 UR25, UPT, UPT, UR9, 0x80, URZ ;  /* 0x0000008009197890 */ /* 0x000fe2000fffe0ff */
[----:B------:R-:W-:Y:S01]  /*c7e0*/  UMOV UR27, UR36 ;  /* 0x00000024001b7c82 */ /* 0x000fe20008000000 */
[----:B------:R-:W-:Y:S01]  /*c7f0*/  UMOV UR26, UR10 ;  /* 0x0000000a001a7c82 */ /* 0x000fe20008000000 */
[----:B------:R2:W-:Y:S01]  /*c800*/  UTMASTG.3D [UR16], [UR6] ;  /* 0x00000010060073b5 */ /* 0x0005e20008010000 */
[----:B------:R-:W-:Y:S02]  /*c810*/  UIADD3 UR20, UPT, UPT, UR4, 0xc300, URZ ;  /* 0x0000c30004147890 */ /* 0x000fe4000fffe0ff */
[----:B------:R-:W-:Y:S01]  /*c820*/  UIADD3 UR21, UPT, UPT, UR9, 0xa0, URZ ;  /* 0x000000a009157890 */ /* 0x000fe2000fffe0ff */
[----:B------:R-:W-:Y:S01]  /*c830*/  UMOV UR23, UR36 ;  /* 0x0000002400177c82 */ /* 0x000fe20008000000 */
[----:B------:R-:W-:Y:S01]  /*c840*/  UMOV UR22, UR10 ;  /* 0x0000000a00167c82 */ /* 0x000fe20008000000 */
[----:B------:R-:W-:Y:S01]  /*c850*/  UIADD3 UR12, UPT, UPT, UR4, 0xd300, URZ ;  /* 0x0000d300040c7890 */ /* 0x000fe2000fffe0ff */
[----:B------:R2:W-:Y:S01]  /*c860*/  UTMASTG.3D [UR28], [UR6] ;  /* 0x0000001c060073b5 */ /* 0x0005e20008010000 */
[----:B------:R-:W-:Y:S01]  /*c870*/  UIADD3 UR13, UPT, UPT, UR9, 0xc0, URZ ;  /* 0x000000c0090d7890 */ /* 0x000fe2000fffe0ff */
[----:B------:R-:W-:Y:S01]  /*c880*/  UMOV UR15, UR36 ;  /* 0x00000024000f7c82 */ /* 0x000fe20008000000 */
[----:B------:R-:W-:Y:S01]  /*c890*/  UMOV UR14, UR10 ;  /* 0x0000000a000e7c82 */ /* 0x000fe20008000000 */
[----:B------:R2:W-:Y:S01]  /*c8a0*/  UTMASTG.3D [UR32], [UR6] ;  /* 0x00000020060073b5 */ /* 0x0005e20008010000 */
[----:B------:R2:W-:Y:S01]  /*c8b0*/  UTMASTG.3D [UR24], [UR6] ;  /* 0x00000018060073b5 */ /* 0x0005e20008010000 */
[----:B------:R2:W-:Y:S04]  /*c8c0*/  UTMASTG.3D [UR20], [UR6] ;  /* 0x00000014060073b5 */ /* 0x0005e80008010000 */
[----:B------:R2:W-:Y:S01]  /*c8d0*/  UTMASTG.3D [UR12], [UR6] ;  /* 0x0000000c060073b5 */ /* 0x0005e20008010000 */
[----:B------:R0:W-:Y:S01]  /*c8e0*/  UTMACMDFLUSH ;  /* 0x00000000000079b7 */ /* 0x0001e20000000000 */
[----:B--2---:R-:W-:Y:S04]  /*c8f0*/  DEPBAR.LE SB0, 0x0 ;  /* 0x000080000000791a */ /* 0x004fe80000000000 */
.L_x_133:
[----:B------:R-:W-:Y:S05]  /*c900*/  BSYNC.RECONVERGENT B0 ;  /* 0x0000000000007941 */ /* 0x000fea0003800200 */
.L_x_132:
[----:B------:R-:W-:Y:S01]  /*c910*/  UISETP.NE.AND UP2, UPT, UR48, URZ, UPT ;  /* 0x000000ff3000728c */ /* 0x000fe2000bf45270 */
[----:B------:R-:W-:Y:S01]  /*c920*/  BAR.SYNC.DEFER_BLOCKING 0x1, 0x80 ;  /* 0x0042000000007b1d */ /* 0x000fe20000010000 */
[----:B------:R-:W-:Y:S02]  /*c930*/  UISETP.NE.AND UP0, UPT, UR45, 0x2, UPT ;  /* 0x000000022d00788c */ /* 0x000fe4000bf05270 */
[----:B------:R-:W-:Y:S02]  /*c940*/  UISETP.NE.AND UP1, UPT, UR5, 0x2, UPT ;  /* 0x000000020500788c */ /* 0x000fe4000bf25270 */
[----:B------:R-:W-:Y:S02]  /*c950*/  USEL UR6, URZ, 0x1, UP0 ;  /* 0x00000001ff067887 */ /* 0x000fe40008000000 */
[----:B------:R-:W-:Y:S02]  /*c960*/  USEL UR4, URZ, 0x1, UP1 ;  /* 0x00000001ff047887 */ /* 0x000fe40008800000 */
[----:B------:R-:W-:Y:S02]  /*c970*/  UIADD3 UR47, UPT, UPT, UR37, UR57, URZ ;  /* 0x00000039252f7290 */ /* 0x000fe4000fffe0ff */
[----:B------:R-:W-:Y:S02]  /*c980*/  UIADD3 UR46, UPT, UPT, UR38, UR56, URZ ;  /* 0x00000038262e7290 */ /* 0x000fe4000fffe0ff */
[----:B------:R-:W-:Y:S02]  /*c990*/  USEL UR18, UR45, URZ, UP0 ;  /* 0x000000ff2d127287 */ /* 0x000fe40008000000 */
[----:B------:R-:W-:Y:S02]  /*c9a0*/  USEL UR43, UR5, URZ, UP1 ;  /* 0x000000ff052b7287 */ /* 0x000fe40008800000 */
[----:B------:R-:W-:Y:S02]  /*c9b0*/  ULOP3.LUT UR49, UR49, UR6, URZ, 0x3c, !UPT ;  /* 0x0000000631317292 */ /* 0x000fe4000f8e3cff */
[----:B------:R-:W-:Y:S01]  /*c9c0*/  ULOP3.LUT UR50, UR50, UR4, URZ, 0x3c, !UPT ;  /* 0x0000000432327292 */ /* 0x000fe2000f8e3cff */
[----:B------:R-:W-:Y:S01]  /*c9d0*/  UMOV UR36, UR51 ;  /* 0x0000003300247c82 */ /* 0x000fe20008000000 */
[----:B------:R-:W-:Y:S10]  /*c9e0*/  BRA.U UP2, `(.L_x_134) ;  /* 0xffffff9102ac7547 */ /* 0x000ff4000b83ffff */
[----:B------:R-:W-:Y:S05]  /*c9f0*/  EXIT ;  /* 0x000000000000794d */ /* 0x000fea0003800000 */
.L_x_25:
[----:B--2---:R2:W3:Y:S02]  /*ca00*/  SYNCS.PHASECHK.TRANS64.TRYWAIT P0, [R2+URZ+0x1d0], R3 ;  /* 0x0001d003020075a7 */ /* 0x0044e400080011ff */
[----:B---3--:R-:W-:Y:S05]  /*ca10*/  @!P0 NANOSLEEP.SYNCS 0x989680 ;  /* 0x009896800000895d */ /* 0x008fea0003900000 */
[----:B------:R-:W3:Y:S02]  /*ca20*/  @!P0 SYNCS.PHASECHK.TRANS64 P0, [R2+URZ+0x1d0], R3 ;  /* 0x0001d003020085a7 */ /* 0x000ee400080010ff */
[----:B---3--:R-:W-:Y:S05]  /*ca30*/  @!P0 BRA `(.L_x_25) ;  /* 0xfffffffc00f08947 */ /* 0x008fea000383ffff */
[----:B------:R-:W-:Y:S05]  /*ca40*/  BRA `(.L_x_135) ;  /* 0xffffff5000347947 */ /* 0x000fea000383ffff */
.L_x_28:
[----:B------:R-:W-:Y:S07]  /*ca50*/  MOV R4, UR33 ;  /* 0x0000002100047c02 */ /* 0x000fee0008000f00 */
.L_x_136:
[----:B-1----:R1:W2:Y:S02]  /*ca60*/  SYNCS.PHASECHK.TRANS64.TRYWAIT P0, [R4+URZ+0xb0], R2 ;  /* 0x0000b002040075a7 */ /* 0x0022a400080011ff */
[----:B--2---:R-:W-:Y:S05]  /*ca70*/  @!P0 NANOSLEEP.SYNCS 0x989680 ;  /* 0x009896800000895d */ /* 0x004fea0003900000 */
[----:B------:R-:W2:Y:S02]  /*ca80*/  @!P0 SYNCS.PHASECHK.TRANS64 P0, [R4+URZ+0xb0], R2 ;  /* 0x0000b002040085a7 */ /* 0x000ea400080010ff */
[----:B--2---:R-:W-:Y:S05]  /*ca90*/  @!P0 BRA `(.L_x_136) ;  /* 0xfffffffc00f08947 */ /* 0x004fea000383ffff */
[----:B------:R-:W-:Y:S05]  /*caa0*/  BRA `(.L_x_27) ;  /* 0xffffff5000907947 */ /* 0x000fea000383ffff */
.L_x_35:
[----:B------:R-:W-:Y:S07]  /*cab0*/  MOV R4, UR17 ;  /* 0x0000001100047c02 */ /* 0x000fee0008000f00 */
.L_x_137:
[----:B-1----:R1:W2:Y:S02]  /*cac0*/  SYNCS.PHASECHK.TRANS64.TRYWAIT P0, [R4+URZ+0xb0], R2 ;  /* 0x0000b002040075a7 */ /* 0x0022a400080011ff */
[----:B--2---:R-:W-:Y:S05]  /*cad0*/  @!P0 NANOSLEEP.SYNCS 0x989680 ;  /* 0x009896800000895d */ /* 0x004fea0003900000 */
[----:B------:R-:W2:Y:S02]  /*cae0*/  @!P0 SYNCS.PHASECHK.TRANS64 P0, [R4+URZ+0xb0], R2 ;  /* 0x0000b002040085a7 */ /* 0x000ea400080010ff */
[----:B--2---:R-:W-:Y:S05]  /*caf0*/  @!P0 BRA `(.L_x_137) ;  /* 0xfffffffc00f08947 */ /* 0x004fea000383ffff */
[----:B------:R-:W-:Y:S05]  /*cb00*/  BRA `(.L_x_34) ;  /* 0xffffff54004c7947 */ /* 0x000fea000383ffff */
.L_x_40:
[----:B-1----:R1:W2:Y:S02]  /*cb10*/  SYNCS.PHASECHK.TRANS64.TRYWAIT P0, [R3+URZ+0x180], R2 ;  /* 0x00018002030075a7 */ /* 0x0022a400080011ff */
[----:B--2---:R-:W-:Y:S05]  /*cb20*/  @!P0 NANOSLEEP.SYNCS 0x989680 ;  /* 0x009896800000895d */ /* 0x004fea0003900000 */
[----:B------:R-:W2:Y:S02]  /*cb30*/  @!P0 SYNCS.PHASECHK.TRANS64 P0, [R3+URZ+0x180], R2 ;  /* 0x00018002030085a7 */ /* 0x000ea400080010ff */
[----:B--2---:R-:W-:Y:S05]  /*cb40*/  @!P0 BRA `(.L_x_40) ;  /* 0xfffffffc00f08947 */ /* 0x004fea000383ffff */
[----:B------:R-:W-:Y:S05]  /*cb50*/  BRA `(.L_x_138) ;  /* 0xffffff5400f07947 */ /* 0x000fea000383ffff */
.L_x_44:
[----:B------:R-:W-:-:S07]  /*cb60*/  MOV R3, UR4 ;  /* 0x0000000400037c02 */ /* 0x000fce0008000f00 */
.L_x_139:
[----:B-1----:R1:W2:Y:S02]  /*cb70*/  SYNCS.PHASECHK.TRANS64.TRYWAIT P0, [R3+URZ], R2 ;  /* 0x00000002030075a7 */ /* 0x0022a400080011ff */
[----:B--2---:R-:W-:Y:S05]  /*cb80*/  @!P0 NANOSLEEP.SYNCS 0x989680 ;  /* 0x009896800000895d */ /* 0x004fea0003900000 */
[----:B------:R-:W2:Y:S02]  /*cb90*/  @!P0 SYNCS.PHASECHK.TRANS64 P0, [R3+URZ], R2 ;  /* 0x00000002030085a7 */ /* 0x000ea400080010ff */
[----:B--2---:R-:W-:Y:S05]  /*cba0*/  @!P0 BRA `(.L_x_139) ;  /* 0xfffffffc00f08947 */ /* 0x004fea000383ffff */
[----:B------:R-:W-:Y:S05]  /*cbb0*/  BRA `(.L_x_140) ;  /* 0xffffff5c00947947 */ /* 0x000fea000383ffff */
.L_x_45:
[----:B------:R-:W-:-:S07]  /*cbc0*/  MOV R3, UR5 ;  /* 0x0000000500037c02 */ /* 0x000fce0008000f00 */
.L_x_141:
[----:B-1----:R1:W2:Y:S02]  /*cbd0*/  SYNCS.PHASECHK.TRANS64.TRYWAIT P0, [R3+URZ], R2 ;  /* 0x00000002030075a7 */ /* 0x0022a400080011ff */
[----:B--2---:R-:W-:Y:S05]  /*cbe0*/  @!P0 NANOSLEEP.SYNCS 0x989680 ;  /* 0x009896800000895d */ /* 0x004fea0003900000 */
[----:B------:R-:W2:Y:S02]  /*cbf0*/  @!P0 SYNCS.PHASECHK.TRANS64 P0, [R3+URZ], R2 ;  /* 0x00000002030085a7 */ /* 0x000ea400080010ff */
[----:B--2---:R-:W-:Y:S05]  /*cc00*/  @!P0 BRA `(.L_x_141) ;  /* 0xfffffffc00f08947 */ /* 0x004fea000383ffff */
[----:B------:R-:W-:Y:S05]  /*cc10*/  BRA `(.L_x_142) ;  /* 0xffffff5c00a07947 */ /* 0x000fea000383ffff */
.L_x_46:
[----:B------:R-:W-:-:S07]  /*cc20*/  MOV R3, UR5 ;  /* 0x0000000500037c02 */ /* 0x000fce0008000f00 */
.L_x_143:
[----:B-1----:R1:W2:Y:S02]  /*cc30*/  SYNCS.PHASECHK.TRANS64.TRYWAIT P0, [R3+URZ], R2 ;  /* 0x00000002030075a7 */ /* 0x0022a400080011ff */
[----:B--2---:R-:W-:Y:S05]  /*cc40*/  @!P0 NANOSLEEP.SYNCS 0x989680 ;  /* 0x009896800000895d */ /* 0x004fea0003900000 */
[----:B------:R-:W2:Y:S02]  /*cc50*/  @!P0 SYNCS.PHASECHK.TRANS64 P0, [R3+URZ], R2 ;  /* 0x00000002030085a7 */ /* 0x000ea400080010ff */
[----:B--2---:R-:W-:Y:S05]  /*cc60*/  @!P0 BRA `(.L_x_143) ;  /* 0xfffffffc00f08947 */ /* 0x004fea000383ffff */
[----:B------:R-:W-:Y:S05]  /*cc70*/  BRA `(.L_x_144) ;  /* 0xffffff5c00ac7947 */ /* 0x000fea000383ffff */
.L_x_47:
[----:B------:R-:W-:-:S07]  /*cc80*/  MOV R3, UR5 ;  /* 0x0000000500037c02 */ /* 0x000fce0008000f00 */
.L_x_145:
[----:B-1----:R1:W2:Y:S02]  /*cc90*/  SYNCS.PHASECHK.TRANS64.TRYWAIT P0, [R3+URZ], R2 ;  /* 0x00000002030075a7 */ /* 0x0022a400080011ff */
[----:B--2---:R-:W-:Y:S05]  /*cca0*/  @!P0 NANOSLEEP.SYNCS 0x989680 ;  /* 0x009896800000895d */ /* 0x004fea0003900000 */
[----:B------:R-:W2:Y:S02]  /*ccb0*/  @!P0 SYNCS.PHASECHK.TRANS64 P0, [R3+URZ], R2 ;  /* 0x00000002030085a7 */ /* 0x000ea400080010ff */
[----:B--2---:R-:W-:Y:S05]  /*ccc0*/  @!P0 BRA `(.L_x_145) ;  /* 0xfffffffc00f08947 */ /* 0x004fea000383ffff */
[----:B------:R-:W-:Y:S05]  /*ccd0*/  BRA `(.L_x_146) ;  /* 0xffffff5c00b87947 */ /* 0x000fea000383ffff */
.L_x_48:
[----:B------:R-:W-:-:S07]  /*cce0*/  MOV R3, UR5 ;  /* 0x0000000500037c02 */ /* 0x000fce0008000f00 */
.L_x_147:
[----:B-1----:R1:W2:Y:S02]  /*ccf0*/  SYNCS.PHASECHK.TRANS64.TRYWAIT P0, [R3+URZ], R2 ;  /* 0x00000002030075a7 */ /* 0x0022a400080011ff */
[----:B--2---:R-:W-:Y:S05]  /*cd00*/  @!P0 NANOSLEEP.SYNCS 0x989680 ;  /* 0x009896800000895d */ /* 0x004fea0003900000 */
[----:B------:R-:W2:Y:S02]  /*cd10*/  @!P0 SYNCS.PHASECHK.TRANS64 P0, [R3+URZ], R2 ;  /* 0x00000002030085a7 */ /* 0x000ea400080010ff */
[----:B--2---:R-:W-:Y:S05]  /*cd20*/  @!P0 BRA `(.L_x_147) ;  /* 0xfffffffc00f08947 */ /* 0x004fea000383ffff */
[----:B------:R-:W-:Y:S05]  /*cd30*/  BRA `(.L_x_148) ;  /* 0xffffff5c00c47947 */ /* 0x000fea000383ffff */
.L_x_49:
[----:B------:R-:W-:-:S07]  /*cd40*/  MOV R3, UR5 ;  /* 0x0000000500037c02 */ /* 0x000fce0008000f00 */
.L_x_149:
[----:B-1----:R1:W2:Y:S02]  /*cd50*/  SYNCS.PHASECHK.TRANS64.TRYWAIT P0, [R3+URZ], R2 ;  /* 0x00000002030075a7 */ /* 0x0022a400080011ff */
[----:B--2---:R-:W-:Y:S05]  /*cd60*/  @!P0 NANOSLEEP.SYNCS 0x989680 ;  /* 0x009896800000895d */ /* 0x004fea0003900000 */
[----:B------:R-:W2:Y:S02]  /*cd70*/  @!P0 SYNCS.PHASECHK.TRANS64 P0, [R3+URZ], R2 ;  /* 0x00000002030085a7 */ /* 0x000ea400080010ff */
[----:B--2---:R-:W-:Y:S05]  /*cd80*/  @!P0 BRA `(.L_x_149) ;  /* 0xfffffffc00f08947 */ /* 0x004fea000383ffff */
[----:B------:R-:W-:Y:S05]  /*cd90*/  BRA `(.L_x_150) ;  /* 0xffffff5c00d07947 */ /* 0x000fea000383ffff */
.L_x_50:
[----:B------:R-:W-:-:S07]  /*cda0*/  MOV R3, UR5 ;  /* 0x0000000500037c02 */ /* 0x000fce0008000f00 */
.L_x_151:
[----:B-1----:R1:W2:Y:S02]  /*cdb0*/  SYNCS.PHASECHK.TRANS64.TRYWAIT P0, [R3+URZ], R2 ;  /* 0x00000002030075a7 */ /* 0x0022a400080011ff */
[----:B--2---:R-:W-:Y:S05]  /*cdc0*/  @!P0 NANOSLEEP.SYNCS 0x989680 ;  /* 0x009896800000895d */ /* 0x004fea0003900000 */
[----:B------:R-:W2:Y:S02]  /*cdd0*/  @!P0 SYNCS.PHASECHK.TRANS64 P0, [R3+URZ], R2 ;  /* 0x00000002030085a7 */ /* 0x000ea400080010ff */
[----:B--2---:R-:W-:Y:S05]  /*cde0*/  @!P0 BRA `(.L_x_151) ;  /* 0xfffffffc00f08947 */ /* 0x004fea000383ffff */
[----:B------:R-:W-:Y:S05]  /*cdf0*/  BRA `(.L_x_152) ;  /* 0xffffff5c00dc7947 */ /* 0x000fea000383ffff */
.L_x_51:
[----:B------:R-:W-:-:S07]  /*ce00*/  MOV R3, UR5 ;  /* 0x0000000500037c02 */ /* 0x000fce0008000f00 */
.L_x_153:
[----:B-1----:R1:W2:Y:S02]  /*ce10*/  SYNCS.PHASECHK.TRANS64.TRYWAIT P0, [R3+URZ], R2 ;  /* 0x00000002030075a7 */ /* 0x0022a400080011ff */
[----:B--2---:R-:W-:Y:S05]  /*ce20*/  @!P0 NANOSLEEP.SYNCS 0x989680 ;  /* 0x009896800000895d */ /* 0x004fea0003900000 */
[----:B------:R-:W2:Y:S02]  /*ce30*/  @!P0 SYNCS.PHASECHK.TRANS64 P0, [R3+URZ], R2 ;  /* 0x00000002030085a7 */ /* 0x000ea400080010ff */
[----:B--2---:R-:W-:Y:S05]  /*ce40*/  @!P0 BRA `(.L_x_153) ;  /* 0xfffffffc00f08947 */ /* 0x004fea000383ffff */
[----:B------:R-:W-:Y:S05]  /*ce50*/  BRA `(.L_x_154) ;  /* 0xffffff5c00e87947 */ /* 0x000fea000383ffff */
.L_x_52:
[----:B------:R-:W-:-:S07]  /*ce60*/  MOV R3, UR5 ;  /* 0x0000000500037c02 */ /* 0x000fce0008000f00 */
.L_x_155:
[----:B-1----:R1:W2:Y:S02]  /*ce70*/  SYNCS.PHASECHK.TRANS64.TRYWAIT P0, [R3+URZ], R2 ;  /* 0x00000002030075a7 */ /* 0x0022a400080011ff */
[----:B--2---:R-:W-:Y:S05]  /*ce80*/  @!P0 NANOSLEEP.SYNCS 0x989680 ;  /* 0x009896800000895d */ /* 0x004fea0003900000 */
[----:B------:R-:W2:Y:S02]  /*ce90*/  @!P0 SYNCS.PHASECHK.TRANS64 P0, [R3+URZ], R2 ;  /* 0x00000002030085a7 */ /* 0x000ea400080010ff */
[----:B--2---:R-:W-:Y:S05]  /*cea0*/  @!P0 BRA `(.L_x_155) ;  /* 0xfffffffc00f08947 */ /* 0x004fea000383ffff */
[----:B------:R-:W-:Y:S05]  /*ceb0*/  BRA `(.L_x_156) ;  /* 0xffffff5c00f47947 */ /* 0x000fea000383ffff */
.L_x_53:
[----:B------:R-:W-:-:S07]  /*cec0*/  MOV R3, UR5 ;  /* 0x0000000500037c02 */ /* 0x000fce0008000f00 */
.L_x_157:
[----:B-1----:R1:W2:Y:S02]  /*ced0*/  SYNCS.PHASECHK.TRANS64.TRYWAIT P0, [R3+URZ], R2 ;  /* 0x00000002030075a7 */ /* 0x0022a400080011ff */
[----:B--2---:R-:W-:Y:S05]  /*cee0*/  @!P0 NANOSLEEP.SYNCS 0x989680 ;  /* 0x009896800000895d */ /* 0x004fea0003900000 */
[----:B------:R-:W2:Y:S02]  /*cef0*/  @!P0 SYNCS.PHASECHK.TRANS64 P0, [R3+URZ], R2 ;  /* 0x00000002030085a7 */ /* 0x000ea400080010ff */
[----:B--2---:R-:W-:Y:S05]  /*cf00*/  @!P0 BRA `(.L_x_157) ;  /* 0xfffffffc00f08947 */ /* 0x004fea000383ffff */
[----:B------:R-:W-:Y:S05]  /*cf10*/  BRA `(.L_x_158) ;  /* 0xffffff6000007947 */ /* 0x000fea000383ffff */
.L_x_54:
[----:B------:R-:W-:-:S07]  /*cf20*/  MOV R3, UR5 ;  /* 0x0000000500037c02 */ /* 0x000fce0008000f00 */
.L_x_159:
[----:B-1----:R1:W2:Y:S02]  /*cf30*/  SYNCS.PHASECHK.TRANS64.TRYWAIT P0, [R3+URZ], R2 ;  /* 0x00000002030075a7 */ /* 0x0022a400080011ff */
[----:B--2---:R-:W-:Y:S05]  /*cf40*/  @!P0 NANOSLEEP.SYNCS 0x989680 ;  /* 0x009896800000895d */ /* 0x004fea0003900000 */
[----:B------:R-:W2:Y:S02]  /*cf50*/  @!P0 SYNCS.PHASECHK.TRANS64 P0, [R3+URZ], R2 ;  /* 0x00000002030085a7 */ /* 0x000ea400080010ff */
[----:B--2---:R-:W-:Y:S05]  /*cf60*/  @!P0 BRA `(.L_x_159) ;  /* 0xfffffffc00f08947 */ /* 0x004fea000383ffff */
[----:B------:R-:W-:Y:S05]  /*cf70*/  BRA `(.L_x_160) ;  /* 0xffffff60000c7947 */ /* 0x000fea000383ffff */
.L_x_55:
[----:B------:R-:W-:-:S07]  /*cf80*/  MOV R3, UR5 ;  /* 0x0000000500037c02 */ /* 0x000fce0008000f00 */
.L_x_161:
[----:B-1----:R1:W2:Y:S02]  /*cf90*/  SYNCS.PHASECHK.TRANS64.TRYWAIT P0, [R3+URZ], R2 ;  /* 0x00000002030075a7 */ /* 0x0022a400080011ff */
[----:B--2---:R-:W-:Y:S05]  /*cfa0*/  @!P0 NANOSLEEP.SYNCS 0x989680 ;  /* 0x009896800000895d */ /* 0x004fea0003900000 */
[----:B------:R-:W2:Y:S02]  /*cfb0*/  @!P0 SYNCS.PHASECHK.TRANS64 P0, [R3+URZ], R2 ;  /* 0x00000002030085a7 */ /* 0x000ea400080010ff */
[----:B--2---:R-:W-:Y:S05]  /*cfc0*/  @!P0 BRA `(.L_x_161) ;  /* 0xfffffffc00f08947 */ /* 0x004fea000383ffff */
[----:B------:R-:W-:Y:S05]  /*cfd0*/  BRA `(.L_x_162) ;  /* 0xffffff6000187947 */ /* 0x000fea000383ffff */
.L_x_56:
[----:B------:R-:W-:-:S07]  /*cfe0*/  MOV R3, UR5 ;  /* 0x0000000500037c02 */ /* 0x000fce0008000f00 */
.L_x_163:
[----:B-1----:R1:W2:Y:S02]  /*cff0*/  SYNCS.PHASECHK.TRANS64.TRYWAIT P0, [R3+URZ], R2 ;  /* 0x00000002030075a7 */ /* 0x0022a400080011ff */
[----:B--2---:R-:W-:Y:S05]  /*d000*/  @!P0 NANOSLEEP.SYNCS 0x989680 ;  /* 0x009896800000895d */ /* 0x004fea0003900000 */
[----:B------:R-:W2:Y:S02]  /*d010*/  @!P0 SYNCS.PHASECHK.TRANS64 P0, [R3+URZ], R2 ;  /* 0x00000002030085a7 */ /* 0x000ea400080010ff */
[----:B--2---:R-:W-:Y:S05]  /*d020*/  @!P0 BRA `(.L_x_163) ;  /* 0xfffffffc00f08947 */ /* 0x004fea000383ffff */
[----:B------:R-:W-:Y:S05]  /*d030*/  BRA `(.L_x_164) ;  /* 0xffffff6000247947 */ /* 0x000fea000383ffff */
.L_x_57:
[----:B------:R-:W-:-:S07]  /*d040*/  MOV R3, UR5 ;  /* 0x0000000500037c02 */ /* 0x000fce0008000f00 */
.L_x_165:
[----:B-1----:R1:W2:Y:S02]  /*d050*/  SYNCS.PHASECHK.TRANS64.TRYWAIT P0, [R3+URZ], R2 ;  /* 0x00000002030075a7 */ /* 0x0022a400080011ff */
[----:B--2---:R-:W-:Y:S05]  /*d060*/  @!P0 NANOSLEEP.SYNCS 0x989680 ;  /* 0x009896800000895d */ /* 0x004fea0003900000 */
[----:B------:R-:W2:Y:S02]  /*d070*/  @!P0 SYNCS.PHASECHK.TRANS64 P0, [R3+URZ], R2 ;  /* 0x00000002030085a7 */ /* 0x000ea400080010ff */
[----:B--2---:R-:W-:Y:S05]  /*d080*/  @!P0 BRA `(.L_x_165) ;  /* 0xfffffffc00f08947 */ /* 0x004fea000383ffff */
[----:B------:R-:W-:Y:S05]  /*d090*/  BRA `(.L_x_166) ;  /* 0xffffff6000307947 */ /* 0x000fea000383ffff */
.L_x_58:
[----:B------:R-:W-:-:S07]  /*d0a0*/  MOV R3, UR5 ;  /* 0x0000000500037c02 */ /* 0x000fce0008000f00 */
.L_x_167:
[----:B-1----:R1:W2:Y:S02]  /*d0b0*/  SYNCS.PHASECHK.TRANS64.TRYWAIT P0, [R3+URZ], R2 ;  /* 0x00000002030075a7 */ /* 0x0022a400080011ff */
[----:B--2---:R-:W-:Y:S05]  /*d0c0*/  @!P0 NANOSLEEP.SYNCS 0x989680 ;  /* 0x009896800000895d */ /* 0x004fea0003900000 */
[----:B------:R-:W2:Y:S02]  /*d0d0*/  @!P0 SYNCS.PHASECHK.TRANS64 P0, [R3+URZ], R2 ;  /* 0x00000002030085a7 */ /* 0x000ea400080010ff */
[----:B--2---:R-:W-:Y:S05]  /*d0e0*/  @!P0 BRA `(.L_x_167) ;  /* 0xfffffffc00f08947 */ /* 0x004fea000383ffff */
[----:B------:R-:W-:Y:S05]  /*d0f0*/  BRA `(.L_x_168) ;  /* 0xffffff60003c7947 */ /* 0x000fea000383ffff */
.L_x_59:
[----:B------:R-:W-:-:S07]  /*d100*/  MOV R3, UR5 ;  /* 0x0000000500037c02 */ /* 0x000fce0008000f00 */
.L_x_169:
[----:B-1----:R1:W2:Y:S02]  /*d110*/  SYNCS.PHASECHK.TRANS64.TRYWAIT P0, [R3+URZ], R2 ;  /* 0x00000002030075a7 */ /* 0x0022a400080011ff */
[----:B--2---:R-:W-:Y:S05]  /*d120*/  @!P0 NANOSLEEP.SYNCS 0x989680 ;  /* 0x009896800000895d */ /* 0x004fea0003900000 */
[----:B------:R-:W2:Y:S02]  /*d130*/  @!P0 SYNCS.PHASECHK.TRANS64 P0, [R3+URZ], R2 ;  /* 0x00000002030085a7 */ /* 0x000ea400080010ff */
[----:B--2---:R-:W-:Y:S05]  /*d140*/  @!P0 BRA `(.L_x_169) ;  /* 0xfffffffc00f08947 */ /* 0x004fea000383ffff */
[----:B------:R-:W-:Y:S05]  /*d150*/  BRA `(.L_x_170) ;  /* 0xffffff6000487947 */ /* 0x000fea000383ffff */
.L_x_60:
[----:B------:R-:W-:-:S07]  /*d160*/  MOV R3, UR5 ;  /* 0x0000000500037c02 */ /* 0x000fce0008000f00 */
.L_x_171:
[----:B-1----:R1:W2:Y:S02]  /*d170*/  SYNCS.PHASECHK.TRANS64.TRYWAIT P0, [R3+URZ], R2 ;  /* 0x00000002030075a7 */ /* 0x0022a400080011ff */
[----:B--2---:R-:W-:Y:S05]  /*d180*/  @!P0 NANOSLEEP.SYNCS 0x989680 ;  /* 0x009896800000895d */ /* 0x004fea0003900000 */
[----:B------:R-:W2:Y:S02]  /*d190*/  @!P0 SYNCS.PHASECHK.TRANS64 P0, [R3+URZ], R2 ;  /* 0x00000002030085a7 */ /* 0x000ea400080010ff */
[----:B--2---:R-:W-:Y:S05]  /*d1a0*/  @!P0 BRA `(.L_x_171) ;  /* 0xfffffffc00f08947 */ /* 0x004fea000383ffff */
[----:B------:R-:W-:Y:S05]  /*d1b0*/  BRA `(.L_x_172) ;  /* 0xffffff6000547947 */ /* 0x000fea000383ffff */
.L_x_61:
[----:B------:R-:W-:-:S07]  /*d1c0*/  MOV R3, UR5 ;  /* 0x0000000500037c02 */ /* 0x000fce0008000f00 */
.L_x_173:
[----:B-1----:R1:W2:Y:S02]  /*d1d0*/  SYNCS.PHASECHK.TRANS64.TRYWAIT P0, [R3+URZ], R2 ;  /* 0x00000002030075a7 */ /* 0x0022a400080011ff */
[----:B--2---:R-:W-:Y:S05]  /*d1e0*/  @!P0 NANOSLEEP.SYNCS 0x989680 ;  /* 0x009896800000895d */ /* 0x004fea0003900000 */
[----:B------:R-:W2:Y:S02]  /*d1f0*/  @!P0 SYNCS.PHASECHK.TRANS64 P0, [R3+URZ], R2 ;  /* 0x00000002030085a7 */ /* 0x000ea400080010ff */
[----:B--2---:R-:W-:Y:S05]  /*d200*/  @!P0 BRA `(.L_x_173) ;  /* 0xfffffffc00f08947 */ /* 0x004fea000383ffff */
[----:B------:R-:W-:Y:S05]  /*d210*/  BRA `(.L_x_174) ;  /* 0xffffff6000607947 */ /* 0x000fea000383ffff */
.L_x_62:
[----:B------:R-:W-:-:S07]  /*d220*/  MOV R3, UR5 ;  /* 0x0000000500037c02 */ /* 0x000fce0008000f00 */
.L_x_175:
[----:B-1----:R1:W2:Y:S02]  /*d230*/  SYNCS.PHASECHK.TRANS64.TRYWAIT P0, [R3+URZ], R2 ;  /* 0x00000002030075a7 */ /* 0x0022a400080011ff */
[----:B--2---:R-:W-:Y:S05]  /*d240*/  @!P0 NANOSLEEP.SYNCS 0x989680 ;  /* 0x009896800000895d */ /* 0x004fea0003900000 */
[----:B------:R-:W2:Y:S02]  /*d250*/  @!P0 SYNCS.PHASECHK.TRANS64 P0, [R3+URZ], R2 ;  /* 0x00000002030085a7 */ /* 0x000ea400080010ff */
[----:B--2---:R-:W-:Y:S05]  /*d260*/  @!P0 BRA `(.L_x_175) ;  /* 0xfffffffc00f08947 */ /* 0x004fea000383ffff */
[----:B------:R-:W-:Y:S05]  /*d270*/  BRA `(.L_x_176) ;  /* 0xffffff60006c7947 */ /* 0x000fea000383ffff */
.L_x_63:
[----:B------:R-:W-:-:S07]  /*d280*/  MOV R3, UR5 ;  /* 0x0000000500037c02 */ /* 0x000fce0008000f00 */
.L_x_177:
[----:B-1----:R1:W2:Y:S02]  /*d290*/  SYNCS.PHASECHK.TRANS64.TRYWAIT P0, [R3+URZ], R2 ;  /* 0x00000002030075a7 */ /* 0x0022a400080011ff */
[----:B--2---:R-:W-:Y:S05]  /*d2a0*/  @!P0 NANOSLEEP.SYNCS 0x989680 ;  /* 0x009896800000895d */ /* 0x004fea0003900000 */
[----:B------:R-:W2:Y:S02]  /*d2b0*/  @!P0 SYNCS.PHASECHK.TRANS64 P0, [R3+URZ], R2 ;  /* 0x00000002030085a7 */ /* 0x000ea400080010ff */
[----:B--2---:R-:W-:Y:S05]  /*d2c0*/  @!P0 BRA `(.L_x_177) ;  /* 0xfffffffc00f08947 */ /* 0x004fea000383ffff */
[----:B------:R-:W-:Y:S05]  /*d2d0*/  BRA `(.L_x_178) ;  /* 0xffffff6000787947 */ /* 0x000fea000383ffff */
.L_x_64:
[----:B------:R-:W-:-:S07]  /*d2e0*/  MOV R3, UR5 ;  /* 0x0000000500037c02 */ /* 0x000fce0008000f00 */
.L_x_179:
[----:B-1----:R1:W2:Y:S02]  /*d2f0*/  SYNCS.PHASECHK.TRANS64.TRYWAIT P0, [R3+URZ], R2 ;  /* 0x00000002030075a7 */ /* 0x0022a400080011ff */
[----:B--2---:R-:W-:Y:S05]  /*d300*/  @!P0 NANOSLEEP.SYNCS 0x989680 ;  /* 0x009896800000895d */ /* 0x004fea0003900000 */
[----:B------:R-:W2:Y:S02]  /*d310*/  @!P0 SYNCS.PHASECHK.TRANS64 P0, [R3+URZ], R2 ;  /* 0x00000002030085a7 */ /* 0x000ea400080010ff */
[----:B--2---:R-:W-:Y:S05]  /*d320*/  @!P0 BRA `(.L_x_179) ;  /* 0xfffffffc00f08947 */ /* 0x004fea000383ffff */
[----:B------:R-:W-:Y:S05]  /*d330*/  BRA `(.L_x_180) ;  /* 0xffffff6000847947 */ /* 0x000fea000383ffff */
.L_x_67:
[----:B-1----:R1:W2:Y:S02]  /*d340*/  SYNCS.PHASECHK.TRANS64.TRYWAIT P0, [R0+URZ+0x1c0], R2 ;  /* 0x0001c002000075a7 */ /* 0x0022a400080011ff */
[----:B--2---:R-:W-:Y:S05]  /*d350*/  @!P0 NANOSLEEP.SYNCS 0x989680 ;  /* 0x009896800000895d */ /* 0x004fea0003900000 */
[----:B------:R-:W2:Y:S02]  /*d360*/  @!P0 SYNCS.PHASECHK.TRANS64 P0, [R0+URZ+0x1c0], R2 ;  /* 0x0001c002000085a7 */ /* 0x000ea400080010ff */
[----:B--2---:R-:W-:Y:S05]  /*d370*/  @!P0 BRA `(.L_x_67) ;  /* 0xfffffffc00f08947 */ /* 0x004fea000383ffff */
[----:B------:R-:W-:Y:S05]  /*d380*/  BRA `(.L_x_181) ;  /* 0xffffff6000e87947 */ /* 0x000fea000383ffff */
.L_x_68:
[----:B------:R-:W-:-:S07]  /*d390*/  MOV R3, UR4 ;  /* 0x0000000400037c02 */ /* 0x000fce0008000f00 */
.L_x_182:
[----:B-1----:R1:W2:Y:S02]  /*d3a0*/  SYNCS.PHASECHK.TRANS64.TRYWAIT P0, [R3+URZ+0x190], R2 ;  /* 0x00019002030075a7 */ /* 0x0022a400080011ff */
[----:B--2---:R-:W-:Y:S05]  /*d3b0*/  @!P0 NANOSLEEP.SYNCS 0x989680 ;  /* 0x009896800000895d */ /* 0x004fea0003900000 */
[----:B------:R-:W2:Y:S02]  /*d3c0*/  @!P0 SYNCS.PHASECHK.TRANS64 P0, [R3+URZ+0x190], R2 ;  /* 0x00019002030085a7 */ /* 0x000ea400080010ff */
[----:B--2---:R-:W-:Y:S05]  /*d3d0*/  @!P0 BRA `(.L_x_182) ;  /* 0xfffffffc00f08947 */ /* 0x004fea000383ffff */
[----:B------:R-:W-:Y:S05]  /*d3e0*/  BRA `(.L_x_183) ;  /* 0xffffff6000f87947 */ /* 0x000fea000383ffff */
.L_x_69:
[----:B-1----:R1:W2:Y:S02]  /*d3f0*/  SYNCS.PHASECHK.TRANS64.TRYWAIT P1, [R0+URZ+0x180], R2 ;  /* 0x00018002000075a7 */ /* 0x0022a400080211ff */
[----:B--2---:R-:W-:Y:S05]  /*d400*/  @!P1 NANOSLEEP.SYNCS 0x989680 ;  /* 0x009896800000995d */ /* 0x004fea0003900000 */
[----:B------:R-:W2:Y:S02]  /*d410*/  @!P1 SYNCS.PHASECHK.TRANS64 P1, [R0+URZ+0x180], R2 ;  /* 0x00018002000095a7 */ /* 0x000ea400080210ff */
[----:B--2---:R-:W-:Y:S05]  /*d420*/  @!P1 BRA `(.L_x_69) ;  /* 0xfffffffc00f09947 */ /* 0x004fea000383ffff */
[----:B------:R-:W-:Y:S05]  /*d430*/  BRA `(.L_x_184) ;  /* 0xffffff6400287947 */ /* 0x000fea000383ffff */
.L_x_72:
[----:B------:R-:W-:-:S07]  /*d440*/  MOV R2, UR4 ;  /* 0x0000000400027c02 */ /* 0x000fce0008000f00 */
.L_x_185:
[----:B-1----:R1:W2:Y:S02]  /*d450*/  SYNCS.PHASECHK.TRANS64.TRYWAIT P0, [R2+URZ+0x190], R0 ;  /* 0x00019000020075a7 */ /* 0x0022a400080011ff */
[----:B--2---:R-:W-:Y:S05]  /*d460*/  @!P0 NANOSLEEP.SYNCS 0x989680 ;  /* 0x009896800000895d */ /* 0x004fea0003900000 */
[----:B------:R-:W2:Y:S02]  /*d470*/  @!P0 SYNCS.PHASECHK.TRANS64 P0, [R2+URZ+0x190], R0 ;  /* 0x00019000020085a7 */ /* 0x000ea400080010ff */
[----:B--2---:R-:W-:Y:S05]  /*d480*/  @!P0 BRA `(.L_x_185) ;  /* 0xfffffffc00f08947 */ /* 0x004fea000383ffff */
[----:B------:R-:W-:Y:S05]  /*d490*/  BRA `(.L_x_71) ;  /* 0xffffff64007c7947 */ /* 0x000fea000383ffff */
.L_x_81:
[----:B-1----:R-:W-:-:S04]  /*d4a0*/  MOV R5, UR6 ;  /* 0x0000000600057c02 */ /* 0x002fc80008000f00 */
[----:B------:R1:W2:Y:S03]  /*d4b0*/  SYNCS.PHASECHK.TRANS64.TRYWAIT P0, [R5+URZ+0x8], R2 ;  /* 0x00000802050075a7 */ /* 0x0002a600080011ff */
[----:B--2---:R-:W-:Y:S05]  /*d4c0*/  @!P0 NANOSLEEP.SYNCS 0x989680 ;  /* 0x009896800000895d */ /* 0x004fea0003900000 */
[----:B------:R-:W2:Y:S02]  /*d4d0*/  @!P0 SYNCS.PHASECHK.TRANS64 P0, [R5+URZ+0x8], R2 ;  /* 0x00000802050085a7 */ /* 0x000ea400080010ff */
[----:B--2---:R-:W-:Y:S05]  /*d4e0*/  @!P0 BRA `(.L_x_81) ;  /* 0xfffffffc00ec8947 */ /* 0x004fea000383ffff */
[----:B------:R-:W-:Y:S05]  /*d4f0*/  BRA `(.L_x_80) ;  /* 0xffffff6800307947 */ /* 0x000fea000383ffff */
.L_x_83:
[----:B------:R-:W-:Y:S01]  /*d500*/  BSSY B0, `(.L_x_186) ;  /* 0x0000006000007945 */ /* 0x000fe20003800000 */
[----:B------:R-:W-:-:S07]  /*d510*/  MOV R15, 0xffffffff ;  /* 0xffffffff000f7802 */ /* 0x000fce0000000f00 */
[----:B-1---5:R-:W-:Y:S05]  /*d520*/  WARPSYNC.COLLECTIVE R15, `(.L_x_187) ;  /* 0x000000000f0c7348 */ /* 0x022fea0003c00000 */
[----:B------:R-:W-:Y:S02]  /*d530*/  ELECT P6, UR79, PT ;  /* 0x00000000004f782f */ /* 0x000fe400038c0000 */
[----:B------:R-:W-:Y:S01]  /*d540*/  MOV R14, UR79 ;  /* 0x0000004f000e7c02 */ /* 0x000fe20008000f00 */
[----:B-1---5:R-:W-:Y:S10]  /*d550*/  ENDCOLLECTIVE ;  /* 0x000000000000791b */ /* 0x022ff40003800000 */
.L_x_187:
[----:B------:R-:W-:Y:S05]  /*d560*/  BSYNC B0 ;  /* 0x0000000000007941 */ /* 0x000fea0003800000 */
.L_x_186:
[----:B------:R-:W-:Y:S01]  /*d570*/  PLOP3.LUT P0, PT, P6, PT, PT, 0x80, 0x8 ;  /* 0x000000000008781c */ /* 0x000fe2000370f070 */
[----:B------:R-:W-:-:S12]  /*d580*/  BRA `(.L_x_188) ;  /* 0xffffff68005c7947 */ /* 0x000fd8000383ffff */
.L_x_85:
[----:B-1----:R-:W-:-:S04]  /*d590*/  MOV R2, UR6 ;  /* 0x0000000600027c02 */ /* 0x002fc80008000f00 */
[----:B------:R1:W2:Y:S03]  /*d5a0*/  SYNCS.PHASECHK.TRANS64.TRYWAIT P0, [R2+URZ+0x8], R0 ;  /* 0x00000800020075a7 */ /* 0x0002a600080011ff */
[----:B--2---:R-:W-:Y:S05]  /*d5b0*/  @!P0 NANOSLEEP.SYNCS 0x989680 ;  /* 0x009896800000895d */ /* 0x004fea0003900000 */
[----:B------:R-:W2:Y:S02]  /*d5c0*/  @!P0 SYNCS.PHASECHK.TRANS64 P0, [R2+URZ+0x8], R0 ;  /* 0x00000800020085a7 */ /* 0x000ea400080010ff */
[----:B--2---:R-:W-:Y:S05]  /*d5d0*/  @!P0 BRA `(.L_x_85) ;  /* 0xfffffffc00ec8947 */ /* 0x004fea000383ffff */
[----:B------:R-:W-:Y:S05]  /*d5e0*/  BRA `(.L_x_84) ;  /* 0xffffff6800607947 */ /* 0x000fea000383ffff */
.L_x_86:
[----:B-1----:R1:W2:Y:S02]  /*d5f0*/  SYNCS.PHASECHK.TRANS64.TRYWAIT P0, [R3+URZ+0x180], R4 ;  /* 0x00018004030075a7 */ /* 0x0022a400080011ff */
[----:B--2---:R-:W-:Y:S05]  /*d600*/  @!P0 NANOSLEEP.SYNCS 0x989680 ;  /* 0x009896800000895d */ /* 0x004fea0003900000 */
[----:B------:R-:W2:Y:S02]  /*d610*/  @!P0 SYNCS.PHASECHK.TRANS64 P0, [R3+URZ+0x180], R4 ;  /* 0x00018004030085a7 */ /* 0x000ea400080010ff */
[----:B--2---:R-:W-:Y:S05]  /*d620*/  @!P0 BRA `(.L_x_86) ;  /* 0xfffffffc00f08947 */ /* 0x004fea000383ffff */
[----:B------:R-:W-:Y:S05]  /*d630*/  BRA `(.L_x_189) ;  /* 0xffffff6c00387947 */ /* 0x000fea000383ffff */
.L_x_88:
[----:B------:R-:W-:-:S07]  /*d640*/  MOV R3, UR19 ;  /* 0x0000001300037c02 */ /* 0x000fce0008000f00 */
.L_x_190:
[----:B-1----:R1:W2:Y:S02]  /*d650*/  SYNCS.PHASECHK.TRANS64.TRYWAIT P0, [R3+URZ+0x1b0], R2 ;  /* 0x0001b002030075a7 */ /* 0x0022a400080011ff */
[----:B--2---:R-:W-:Y:S05]  /*d660*/  @!P0 NANOSLEEP.SYNCS 0x989680 ;  /* 0x009896800000895d */ /* 0x004fea0003900000 */
[----:B------:R-:W2:Y:S02]  /*d670*/  @!P0 SYNCS.PHASECHK.TRANS64 P0, [R3+URZ+0x1b0], R2 ;  /* 0x0001b002030085a7 */ /* 0x000ea400080010ff */
[----:B--2---:R-:W-:Y:S05]  /*d680*/  @!P0 BRA `(.L_x_190) ;  /* 0xfffffffc00f08947 */ /* 0x004fea000383ffff */
[----:B------:R-:W-:Y:S05]  /*d690*/  BRA `(.L_x_191) ;  /* 0xffffff6c007c7947 */ /* 0x000fea000383ffff */
.L_x_91:
[----:B------:R-:W-:Y:S07]  /*d6a0*/  MOV R3, UR7 ;  /* 0x0000000700037c02 */ /* 0x000fee0008000f00 */
.L_x_192:
[----:B-1----:R1:W2:Y:S02]  /*d6b0*/  SYNCS.PHASECHK.TRANS64.TRYWAIT P0, [R3+URZ], R2 ;  /* 0x00000002030075a7 */ /* 0x0022a400080011ff */
[----:B--2---:R-:W-:Y:S05]  /*d6c0*/  @!P0 NANOSLEEP.SYNCS 0x989680 ;  /* 0x009896800000895d */ /* 0x004fea0003900000 */
[----:B------:R-:W2:Y:S02]  /*d6d0*/  @!P0 SYNCS.PHASECHK.TRANS64 P0, [R3+URZ], R2 ;  /* 0x00000002030085a7 */ /* 0x000ea400080010ff */
[----:B--2---:R-:W-:Y:S05]  /*d6e0*/  @!P0 BRA `(.L_x_192) ;  /* 0xfffffffc00f08947 */ /* 0x004fea000383ffff */
[----:B------:R-:W-:Y:S05]  /*d6f0*/  BRA `(.L_x_90) ;  /* 0xffffff6c00947947 */ /* 0x000fea000383ffff */
.L_x_95:
[----:B------:R-:W-:-:S07]  /*d700*/  MOV R2, UR4 ;  /* 0x0000000400027c02 */ /* 0x000fce0008000f00 */
.L_x_193:
[----:B-1----:R1:W2:Y:S02]  /*d710*/  SYNCS.PHASECHK.TRANS64.TRYWAIT P0, [R2+URZ], R0 ;  /* 0x00000000020075a7 */ /* 0x0022a400080011ff */
[----:B--2---:R-:W-:Y:S05]  /*d720*/  @!P0 NANOSLEEP.SYNCS 0x989680 ;  /* 0x009896800000895d */ /* 0x004fea0003900000 */
[----:B------:R-:W2:Y:S02]  /*d730*/  @!P0 SYNCS.PHASECHK.TRANS64 P0, [R2+URZ], R0 ;  /* 0x00000000020085a7 */ /* 0x000ea400080010ff */
[----:B--2---:R-:W-:Y:S05]  /*d740*/  @!P0 BRA `(.L_x_193) ;  /* 0xfffffffc00f08947 */ /* 0x004fea000383ffff */
[----:B------:R-:W-:Y:S05]  /*d750*/  BRA `(.L_x_194) ;  /* 0xffffff7000507947 */ /* 0x000fea000383ffff */
.L_x_98:
[----:B------:R-:W-:-:S07]  /*d760*/  MOV R0, UR14 ;  /* 0x0000000e00007c02 */ /* 0x000fce0008000f00 */
.L_x_195:
[----:B-1----:R1:W2:Y:S02]  /*d770*/  SYNCS.PHASECHK.TRANS64.TRYWAIT P1, [R0+URZ+0x1e0], R2 ;  /* 0x0001e002000075a7 */ /* 0x0022a400080211ff */
[----:B--2---:R-:W-:Y:S05]  /*d780*/  @!P1 NANOSLEEP.SYNCS 0x989680 ;  /* 0x009896800000995d */ /* 0x004fea0003900000 */
[----:B------:R-:W2:Y:S02]  /*d790*/  @!P1 SYNCS.PHASECHK.TRANS64 P1, [R0+URZ+0x1e0], R2 ;  /* 0x0001e002000095a7 */ /* 0x000ea400080210ff */
[----:B--2---:R-:W-:Y:S05]  /*d7a0*/  @!P1 BRA `(.L_x_195) ;  /* 0xfffffffc00f09947 */ /* 0x004fea000383ffff */
[----:B------:R-:W-:Y:S05]  /*d7b0*/  BRA `(.L_x_196) ;  /* 0xffffff70009c7947 */ /* 0x000fea000383ffff */
.L_x_103:
[----:B---3--:R3:W4:Y:S02]  /*d7c0*/  SYNCS.PHASECHK.TRANS64.TRYWAIT P0, [R2+URZ+0x180], R0 ;  /* 0x00018000020075a7 */ /* 0x00872400080011ff */
[----:B----4-:R-:W-:Y:S05]  /*d7d0*/  @!P0 NANOSLEEP.SYNCS 0x989680 ;  /* 0x009896800000895d */ /* 0x010fea0003900000 */
[----:B------:R-:W4:Y:S02]  /*d7e0*/  @!P0 SYNCS.PHASECHK.TRANS64 P0, [R2+URZ+0x180], R0 ;  /* 0x00018000020085a7 */ /* 0x000f2400080010ff */
[----:B----4-:R-:W-:Y:S05]  /*d7f0*/  @!P0 BRA `(.L_x_103) ;  /* 0xfffffffc00f08947 */ /* 0x010fea000383ffff */
[----:B------:R-:W-:Y:S05]  /*d800*/  BRA `(.L_x_197) ;  /* 0xffffff7400c87947 */ /* 0x000fea000383ffff */
.L_x_106:
[----:B------:R-:W-:Y:S07]  /*d810*/  MOV R2, UR29 ;  /* 0x0000001d00027c02 */ /* 0x000fee0008000f00 */
.L_x_198:
[----:B-1----:R1:W3:Y:S02]  /*d820*/  SYNCS.PHASECHK.TRANS64.TRYWAIT P1, [R2+URZ+0x178], R0 ;  /* 0x00017800020075a7 */ /* 0x0022e400080211ff */
[----:B---3--:R-:W-:Y:S05]  /*d830*/  @!P1 NANOSLEEP.SYNCS 0x989680 ;  /* 0x009896800000995d */ /* 0x008fea0003900000 */
[----:B------:R-:W3:Y:S02]  /*d840*/  @!P1 SYNCS.PHASECHK.TRANS64 P1, [R2+URZ+0x178], R0 ;  /* 0x00017800020095a7 */ /* 0x000ee400080210ff */
[----:B---3--:R-:W-:Y:S05]  /*d850*/  @!P1 BRA `(.L_x_198) ;  /* 0xfffffffc00f09947 */ /* 0x008fea000383ffff */
[----:B------:R-:W-:Y:S05]  /*d860*/  BRA `(.L_x_105) ;  /* 0xffffff7c003c7947 */ /* 0x000fea000383ffff */
.L_x_109:
[----:B------:R-:W-:Y:S07]  /*d870*/  MOV R2, UR29 ;  /* 0x0000001d00027c02 */ /* 0x000fee0008000f00 */
.L_x_199:
[----:B-1----:R1:W3:Y:S02]  /*d880*/  SYNCS.PHASECHK.TRANS64.TRYWAIT P0, [R2+URZ+0x168], R4 ;  /* 0x00016804020075a7 */ /* 0x0022e400080011ff */
[----:B---3--:R-:W-:Y:S05]  /*d890*/  @!P0 NANOSLEEP.SYNCS 0x989680 ;  /* 0x009896800000895d */ /* 0x008fea0003900000 */
[----:B------:R-:W3:Y:S02]  /*d8a0*/  @!P0 SYNCS.PHASECHK.TRANS64 P0, [R2+URZ+0x168], R4 ;  /* 0x00016804020085a7 */ /* 0x000ee400080010ff */
[----:B---3--:R-:W-:Y:S05]  /*d8b0*/  @!P0 BRA `(.L_x_199) ;  /* 0xfffffffc00f08947 */ /* 0x008fea000383ffff */
[----:B------:R-:W-:Y:S05]  /*d8c0*/  BRA `(.L_x_200) ;  /* 0xffffff7c00a07947 */ /* 0x000fea000383ffff */
.L_x_112:
[----:B------:R-:W-:Y:S07]  /*d8d0*/  MOV R2, UR4 ;  /* 0x0000000400027c02 */ /* 0x000fee0008000f00 */
.L_x_201:
[----:B-1----:R1:W2:Y:S02]  /*d8e0*/  SYNCS.PHASECHK.TRANS64.TRYWAIT P0, [R2+URZ+0x180], R0 ;  /* 0x00018000020075a7 */ /* 0x0022a400080011ff */
[----:B--2---:R-:W-:Y:S05]  /*d8f0*/  @!P0 NANOSLEEP.SYNCS 0x989680 ;  /* 0x009896800000895d */ /* 0x004fea0003900000 */
[----:B------:R-:W2:Y:S02]  /*d900*/  @!P0 SYNCS.PHASECHK.TRANS64 P0, [R2+URZ+0x180], R0 ;  /* 0x00018000020085a7 */ /* 0x000ea400080010ff */
[----:B--2---:R-:W-:Y:S05]  /*d910*/  @!P0 BRA `(.L_x_201) ;  /* 0xfffffffc00f08947 */ /* 0x004fea000383ffff */
[----:B------:R-:W-:Y:S05]  /*d920*/  BRA `(.L_x_202) ;  /* 0xffffff8000fc7947 */ /* 0x000fea000383ffff */
.L_x_122:
[----:B-1----:R-:W-:Y:S04]  /*d930*/  MOV R3, UR44 ;  /* 0x0000002c00037c02 */ /* 0x002fe80008000f00 */
[----:B------:R1:W4:Y:S03]  /*d940*/  SYNCS.PHASECHK.TRANS64.TRYWAIT P3, [R3+URZ+0x160], R0 ;  /* 0x00016000030075a7 */ /* 0x00032600080611ff */
[----:B----4-:R-:W-:Y:S05]  /*d950*/  @!P3 NANOSLEEP.SYNCS 0x989680 ;  /* 0x009896800000b95d */ /* 0x010fea0003900000 */
[----:B------:R-:W4:Y:S02]  /*d960*/  @!P3 SYNCS.PHASECHK.TRANS64 P3, [R3+URZ+0x160], R0 ;  /* 0x000160000300b5a7 */ /* 0x000f2400080610ff */
[----:B----4-:R-:W-:Y:S05]  /*d970*/  @!P3 BRA `(.L_x_122) ;  /* 0xfffffffc00ecb947 */ /* 0x010fea000383ffff */
[----:B------:R-:W-:Y:S05]  /*d980*/  BRA `(.L_x_121) ;  /* 0xffffff94005c7947 */ /* 0x000fea000383ffff */
.L_x_124:
[----:B-1----:R1:W2:Y:S02]  /*d990*/  SYNCS.PHASECHK.TRANS64.TRYWAIT P1, [R10+URZ+0x1a0], R9 ;  /* 0x0001a0090a0075a7 */ /* 0x0022a400080211ff */
[----:B--2---:R-:W-:Y:S05]  /*d9a0*/  @!P1 NANOSLEEP.SYNCS 0x989680 ;  /* 0x009896800000995d */ /* 0x004fea0003900000 */
[----:B------:R-:W2:Y:S02]  /*d9b0*/  @!P1 SYNCS.PHASECHK.TRANS64 P1, [R10+URZ+0x1a0], R9 ;  /* 0x0001a0090a0095a7 */ /* 0x000ea400080210ff */
[----:B--2---:R-:W-:Y:S05]  /*d9c0*/  @!P1 BRA `(.L_x_124) ;  /* 0xfffffffc00f09947 */ /* 0x004fea000383ffff */
[----:B------:R-:W-:Y:S05]  /*d9d0*/  BRA `(.L_x_123) ;  /* 0xffffff98009c7947 */ /* 0x000fea000383ffff */
        .weak           $__internal_0_$__cuda_sm10x_tcgen05_guardrail_trap_col_being_dealloced_not_returned_by_alloc
        .type           $__internal_0_$__cuda_sm10x_tcgen05_guardrail_trap_col_being_dealloced_not_returned_by_alloc,@function
        .size           $__internal_0_$__cuda_sm10x_tcgen05_guardrail_trap_col_being_dealloced_not_returned_by_alloc,($__internal_1_$__cuda_sm10x_tcgen05_guardrail_trap_phase_invalid_during_alloc - $__internal_0_$__cuda_sm10x_tcgen05_guardrail_trap_col_being_dealloced_not_returned_by_alloc)
$__internal_0_$__cuda_sm10x_tcgen05_guardrail_trap_col_being_dealloced_not_returned_by_alloc:
[----:B------:R-:W-:Y:S05]  /*d9e0*/  BPT.TRAP 0x1 ;  /* 0x000000040000795c */ /* 0x000fea0000300000 */
[----:B------:R-:W-:-:S04]  /*d9f0*/  HFMA2 R3, -RZ, RZ, 0, 0 ;  /* 0x00000000ff037431 */ /* 0x000fc800000001ff */
[----:B------:R-:W-:Y:S05]  /*da00*/  RET.REL.NODEC R2 `(_ZN7cutlass13device_kernelINS_4gemm6kernel13GemmUniversalIN4cute5tupleIJiiiiEEENS1_10collective13CollectiveMmaINS1_35MainloopSm100TmaUmmaWarpSpecializedILi22ELi2ELi2ENS5_IJNS4_1CILi2EEENSA_ILi1EEESC_EEEEENS5_IJNSA_ILi256EEENSA_ILi224EEENSA_ILi32EEEEEENS_12float_e4m3_tENS5_IJlSC_lEEESJ_SK_NS4_8TiledMMAINS4_8MMA_AtomIJNS4_10MMA_TraitsINS4_25SM100_MMA_F8F6F4_2x1SM_SSEJSJ_SJ_fSF_SG_NS4_17integral_constantINS4_4UMMA5MajorELSR_0EEESS_NSP_INSQ_7ScaleInELST_0EEESU_EEEEEENS4_6LayoutINS5_IJSC_SC_SC_EEENS5_IJNSA_ILi0EEESZ_SZ_EEEEENS5_IJNS4_10UnderscoreES12_S12_EEEEENS4_18SM100_TMA_2SM_LOADENS4_14ComposedLayoutINS4_7SwizzleILi1ELi4ELi3EEENS4_18smem_ptr_flag_bitsILi8EEENSX_INS5_IJNSA_ILi8EEESH_EEENS5_IJSH_SC_EEEEEEEvNS4_8identityES15_S1F_vS1G_EENS_8epilogue10collective18CollectiveEpilogueINS1I_23Sm100TmaWarpSpecializedILi1ELi1ELi224ELb0ELb0EEEJNS5_IJNSA_ILi128EEESG_SH_EEENS5_IJNSX_IS1N_SC_EENSX_ISG_SC_EEEEESJ_SK_SJ_SK_NS1I_6fusion15FusionCallbacksIS1M_NS1S_17LinearCombinationISJ_fSJ_fLNS_15FloatRoundStyleE2EEES1O_S1R_JEEENS4_5SM1004TMEM4LOAD26SM100_TMEM_LOAD_32dp32b32xENS4_13SM90_TMA_LOADES1F_NS4_39AutoVectorizingCopyWithAssumedAlignmentILi128EEENS4_14SM90_TMA_STOREES1F_S24_S24_EEEvvEEEEvNT_6ParamsE) ;  /* 0xffffff24027c7950 */ /* 0x000fea0003c3ffff */
        .weak           $__internal_1_$__cuda_sm10x_tcgen05_guardrail_trap_phase_invalid_during_alloc
        .type           $__internal_1_$__cuda_sm10x_tcgen05_guardrail_trap_phase_invalid_during_alloc,@function
        .size           $__internal_1_$__cuda_sm10x_tcgen05_guardrail_trap_phase_invalid_during_alloc,($__internal_2_$__cuda_sm10x_tcgen05_guardrail_trap_unallocated_columns_being_dealloced - $__internal_1_$__cuda_sm10x_tcgen05_guardrail_trap_phase_invalid_during_alloc)
$__internal_1_$__cuda_sm10x_tcgen05_guardrail_trap_phase_invalid_during_alloc:
[----:B------:R-:W-:Y:S05]  /*da10*/  BPT.TRAP 0x1 ;  /* 0x000000040000795c */ /* 0x000fea0000300000 */
[----:B------:R-:W-:-:S04]  /*da20*/  MOV R3, 0x0 ;  /* 0x0000000000037802 */ /* 0x000fc80000000f00 */
[----:B------:R-:W-:Y:S05]  /*da30*/  RET.REL.NODEC R2 `(_ZN7cutlass13device_kernelINS_4gemm6kernel13GemmUniversalIN4cute5tupleIJiiiiEEENS1_10collective13CollectiveMmaINS1_35MainloopSm100TmaUmmaWarpSpecializedILi22ELi2ELi2ENS5_IJNS4_1CILi2EEENSA_ILi1EEESC_EEEEENS5_IJNSA_ILi256EEENSA_ILi224EEENSA_ILi32EEEEEENS_12float_e4m3_tENS5_IJlSC_lEEESJ_SK_NS4_8TiledMMAINS4_8MMA_AtomIJNS4_10MMA_TraitsINS4_25SM100_MMA_F8F6F4_2x1SM_SSEJSJ_SJ_fSF_SG_NS4_17integral_constantINS4_4UMMA5MajorELSR_0EEESS_NSP_INSQ_7ScaleInELST_0EEESU_EEEEEENS4_6LayoutINS5_IJSC_SC_SC_EEENS5_IJNSA_ILi0EEESZ_SZ_EEEEENS5_IJNS4_10UnderscoreES12_S12_EEEEENS4_18SM100_TMA_2SM_LOADENS4_14ComposedLayoutINS4_7SwizzleILi1ELi4ELi3EEENS4_18smem_ptr_flag_bitsILi8EEENSX_INS5_IJNSA_ILi8EEESH_EEENS5_IJSH_SC_EEEEEEEvNS4_8identityES15_S1F_vS1G_EENS_8epilogue10collective18CollectiveEpilogueINS1I_23Sm100TmaWarpSpecializedILi1ELi1ELi224ELb0ELb0EEEJNS5_IJNSA_ILi128EEESG_SH_EEENS5_IJNSX_IS1N_SC_EENSX_ISG_SC_EEEEESJ_SK_SJ_SK_NS1I_6fusion15FusionCallbacksIS1M_NS1S_17LinearCombinationISJ_fSJ_fLNS_15FloatRoundStyleE2EEES1O_S1R_JEEENS4_5SM1004TMEM4LOAD26SM100_TMEM_LOAD_32dp32b32xENS4_13SM90_TMA_LOADES1F_NS4_39AutoVectorizingCopyWithAssumedAlignmentILi128EEENS4_14SM90_TMA_STOREES1F_S24_S24_EEEvvEEEEvNT_6ParamsE) ;  /* 0xffffff2402707950 */ /* 0x000fea0003c3ffff */
        .weak           $__internal_2_$__cuda_sm10x_tcgen05_guardrail_trap_unallocated_columns_being_dealloced
        .type           $__internal_2_$__cuda_sm10x_tcgen05_guardrail_trap_unallocated_columns_being_dealloced,@function
        .size           $__internal_2_$__cuda_sm10x_tcgen05_guardrail_trap_unallocated_columns_being_dealloced,(.L_x_204 - $__internal_2_$__cuda_sm10x_tcgen05_guardrail_trap_unallocated_columns_being_dealloced)
$__internal_2_$__cuda_sm10x_tcgen05_guardrail_trap_unallocated_columns_being_dealloced:
[----:B------:R-:W-:Y:S05]  /*da40*/  BPT.TRAP 0x1 ;  /* 0x000000040000795c */ /* 0x000fea0000300000 */
[----:B------:R-:W-:-:S04]  /*da50*/  HFMA2 R3, -RZ, RZ, 0, 0 ;  /* 0x00000000ff037431 */ /* 0x000fc800000001ff */
[----:B------:R-:W-:Y:S05]  /*da60*/  RET.REL.NODEC R2 `(_ZN7cutlass13device_kernelINS_4gemm6kernel13GemmUniversalIN4cute5tupleIJiiiiEEENS1_10collective13CollectiveMmaINS1_35MainloopSm100TmaUmmaWarpSpecializedILi22ELi2ELi2ENS5_IJNS4_1CILi2EEENSA_ILi1EEESC_EEEEENS5_IJNSA_ILi256EEENSA_ILi224EEENSA_ILi32EEEEEENS_12float_e4m3_tENS5_IJlSC_lEEESJ_SK_NS4_8TiledMMAINS4_8MMA_AtomIJNS4_10MMA_TraitsINS4_25SM100_MMA_F8F6F4_2x1SM_SSEJSJ_SJ_fSF_SG_NS4_17integral_constantINS4_4UMMA5MajorELSR_0EEESS_NSP_INSQ_7ScaleInELST_0EEESU_EEEEEENS4_6LayoutINS5_IJSC_SC_SC_EEENS5_IJNSA_ILi0EEESZ_SZ_EEEEENS5_IJNS4_10UnderscoreES12_S12_EEEEENS4_18SM100_TMA_2SM_LOADENS4_14ComposedLayoutINS4_7SwizzleILi1ELi4ELi3EEENS4_18smem_ptr_flag_bitsILi8EEENSX_INS5_IJNSA_ILi8EEESH_EEENS5_IJSH_SC_EEEEEEEvNS4_8identityES15_S1F_vS1G_EENS_8epilogue10collective18CollectiveEpilogueINS1I_23Sm100TmaWarpSpecializedILi1ELi1ELi224ELb0ELb0EEEJNS5_IJNSA_ILi128EEESG_SH_EEENS5_IJNSX_IS1N_SC_EENSX_ISG_SC_EEEEESJ_SK_SJ_SK_NS1I_6fusion15FusionCallbacksIS1M_NS1S_17LinearCombinationISJ_fSJ_fLNS_15FloatRoundStyleE2EEES1O_S1R_JEEENS4_5SM1004TMEM4LOAD26SM100_TMEM_LOAD_32dp32b32xENS4_13SM90_TMA_LOADES1F_NS4_39AutoVectorizingCopyWithAssumedAlignmentILi128EEENS4_14SM90_TMA_STOREES1F_S24_S24_EEEvvEEEEvNT_6ParamsE) ;  /* 0xffffff2402647950 */ /* 0x000fea0003c3ffff */
.L_x_203:
[----:B------:R-:W-:-:S00]  /*da70*/  BRA `(.L_x_203) ;  /* 0xfffffffc00fc7947 */ /* 0x000fc0000383ffff */
[----:B------:R-:W-:-:S00]  /*da80*/  NOP ;  /* 0x0000000000007918 */ /* 0x000fc00000000000 */
[----:B------:R-:W-:-:S00]  /*da90*/  NOP ;  /* 0x0000000000007918 */ /* 0x000fc00000000000 */
[----:B------:R-:W-:-:S00]  /*daa0*/  NOP ;  /* 0x0000000000007918 */ /* 0x000fc00000000000 */
[----:B------:R-:W-:-:S00]  /*dab0*/  NOP ;  /* 0x0000000000007918 */ /* 0x000fc00000000000 */
[----:B------:R-:W-:-:S00]  /*dac0*/  NOP ;  /* 0x0000000000007918 */ /* 0x000fc00000000000 */
[----:B------:R-:W-:-:S00]  /*dad0*/  NOP ;  /* 0x0000000000007918 */ /* 0x000fc00000000000 */
[----:B------:R-:W-:-:S00]  /*dae0*/  NOP ;  /* 0x0000000000007918 */ /* 0x000fc00000000000 */
[----:B------:R-:W-:-:S00]  /*daf0*/  NOP ;  /* 0x0000000000007918 */ /* 0x000fc00000000000 */
.L_x_204:


//--------------------- .nv.global.init           --------------------------
	.section	.nv.global.init,"aw",@progbits
.nv.global.init:
	.type		$str$27,@object
	.size		$str$27,($str$28 - $str$27)
$str$27:
        /*0000*/ 	.byte	0x28, 0x61, 0x64, 0x64, 0x72, 0x65, 0x73, 0x73, 0x20, 0x26, 0x20, 0x6d, 0x61, 0x73, 0x6b, 0x29
        /*0010*/ 	.byte	0x20, 0x3d, 0x3d, 0x20, 0x30, 0x00
	.type		$str$28,@object
	.size		$str$28,($str$26 - $str$28)
$str$28:
        /*0016*/ 	.byte	0x2f, 0x74, 0x6d, 0x70, 0x2f, 0x63, 0x75, 0x74, 0x6c, 0x61, 0x73, 0x73, 0x5f, 0x73, 0x77, 0x65
        /*0026*/ 	.byte	0x65, 0x70, 0x5f, 0x73, 0x72, 0x63, 0x2f, 0x69, 0x6e, 0x63, 0x6c, 0x75, 0x64, 0x65, 0x2f, 0x63
        /*0036*/ 	.byte	0x75, 0x74, 0x65, 0x2f, 0x70, 0x6f, 0x69, 0x6e, 0x74, 0x65, 0x72, 0x5f, 0x66, 0x6c, 0x61, 0x67
        /*0046*/ 	.byte	0x67, 0x65, 0x64, 0x2e, 0x68, 0x70, 0x70, 0x00
	.type		$str$26,@object
	.size		$str$26,($str$25 - $str$26)
$str$26:
        /*004e*/ 	.byte	0x2f, 0x74, 0x6d, 0x70, 0x2f, 0x63, 0x75, 0x74, 0x6c, 0x61, 0x73, 0x73, 0x5f, 0x73, 0x77, 0x65
        /*005e*/ 	.byte	0x65, 0x70, 0x5f, 0x73, 0x72, 0x63, 0x2f, 0x69, 0x6e, 0x63, 0x6c, 0x75, 0x64, 0x65, 0x2f, 0x63
        /*006e*/ 	.byte	0x75, 0x74, 0x65, 0x2f, 0x61, 0x74, 0x6f, 0x6d, 0x2f, 0x63, 0x6f, 0x70, 0x79, 0x5f, 0x74, 0x72
        /*007e*/ 	.byte	0x61, 0x69, 0x74, 0x73, 0x5f, 0x73, 0x6d, 0x31, 0x30, 0x30, 0x2e, 0x68, 0x70, 0x70, 0x00
	.type		$str$25,@object
	.size		$str$25,(__unnamed_1 - $str$25)
$str$25:
        /*008d*/ 	.byte	0x28, 0x28, 0x75, 0x69, 0x6e, 0x74, 0x33, 0x32, 0x5f, 0x74, 0x28, 0x74, 0x68, 0x72, 0x65, 0x61
        /*009d*/ 	.byte	0x64, 0x49, 0x64, 0x78, 0x2e, 0x78, 0x29, 0x20, 0x2f, 0x20, 0x33, 0x32, 0x29, 0x20, 0x25, 0x20
        /*00ad*/ 	.byte	0x34, 0x29, 0x20, 0x3d, 0x3d, 0x20, 0x28, 0x28, 0x28, 0x74, 0x6d, 0x65, 0x6d, 0x5f, 0x61, 0x64
        /*00bd*/ 	.byte	0x64, 0x72, 0x20, 0x3e, 0x3e, 0x20, 0x31, 0x36, 0x29, 0x20, 0x2f, 0x20, 0x33, 0x32, 0x29, 0x20
        /*00cd*/ 	.byte	0x25, 0x20, 0x34, 0x29, 0x00
	.type		__unnamed_1,@object
	.size		__unnamed_1,(__unnamed_2 - __unnamed_1)
__unnamed_1:
        /* <DEDUP_REMOVED lines=26> */
	.type		__unnamed_2,@object
	.size		__unnamed_2,(.L_2 - __unnamed_2)
__unnamed_2:
        /* <DEDUP_REMOVED lines=40> */
        /*04f2*/ 	.byte	0x74, 0x65, 0x3a, 0x3a, 0x43, 0x3c, 0x30, 0x3e, 0x3e, 0x3e, 0x3e, 0x5d, 0x00
.L_2:


//--------------------- .nv.shared._ZN7cutlass13device_kernelINS_4gemm6kernel13GemmUniversalIN4cute5tupleIJiiiiEEENS1_10collective13CollectiveMmaINS1_35MainloopSm100TmaUmmaWarpSpecializedILi22ELi2ELi2ENS5_IJNS4_1CILi2EEENSA_ILi1EEESC_EEEEENS5_IJNSA_ILi256EEENSA_ILi224EEENSA_ILi32EEEEEENS_12float_e4m3_tENS5_IJlSC_lEEESJ_SK_NS4_8TiledMMAINS4_8MMA_AtomIJNS4_10MMA_TraitsINS4_25SM100_MMA_F8F6F4_2x1SM_SSEJSJ_SJ_fSF_SG_NS4_17integral_constantINS4_4UMMA5MajorELSR_0EEESS_NSP_INSQ_7ScaleInELST_0EEESU_EEEEEENS4_6LayoutINS5_IJSC_SC_SC_EEENS5_IJNSA_ILi0EEESZ_SZ_EEEEENS5_IJNS4_10UnderscoreES12_S12_EEEEENS4_18SM100_TMA_2SM_LOADENS4_14ComposedLayoutINS4_7SwizzleILi1ELi4ELi3EEENS4_18smem_ptr_flag_bitsILi8EEENSX_INS5_IJNSA_ILi8EEESH_EEENS5_IJSH_SC_EEEEEEEvNS4_8identityES15_S1F_vS1G_EENS_8epilogue10collective18CollectiveEpilogueINS1I_23Sm100TmaWarpSpecializedILi1ELi1ELi224ELb0ELb0EEEJNS5_IJNSA_ILi128EEESG_SH_EEENS5_IJNSX_IS1N_SC_EENSX_ISG_SC_EEEEESJ_SK_SJ_SK_NS1I_6fusion15FusionCallbacksIS1M_NS1S_17LinearCombinationISJ_fSJ_fLNS_15FloatRoundStyleE2EEES1O_S1R_JEEENS4_5SM1004TMEM4LOAD26SM100_TMEM_LOAD_32dp32b32xENS4_13SM90_TMA_LOADES1F_NS4_39AutoVectorizingCopyWithAssumedAlignmentILi128EEENS4_14SM90_TMA_STOREES1F_S24_S24_EEEvvEEEEvNT_6ParamsE --------------------------
	.section	.nv.shared._ZN7cutlass13device_kernelINS_4gemm6kernel13GemmUniversalIN4cute5tupleIJiiiiEEENS1_10collective13CollectiveMmaINS1_35MainloopSm100TmaUmmaWarpSpecializedILi22ELi2ELi2ENS5_IJNS4_1CILi2EEENSA_ILi1EEESC_EEEEENS5_IJNSA_ILi256EEENSA_ILi224EEENSA_ILi32EEEEEENS_12float_e4m3_tENS5_IJlSC_lEEESJ_SK_NS4_8TiledMMAINS4_8MMA_AtomIJNS4_10MMA_TraitsINS4_25SM100_MMA_F8F6F4_2x1SM_SSEJSJ_SJ_fSF_SG_NS4_17integral_constantINS4_4UMMA5MajorELSR_0EEESS_NSP_INSQ_7ScaleInELST_0EEESU_EEEEEENS4_6LayoutINS5_IJSC_SC_SC_EEENS5_IJNSA_ILi0EEESZ_SZ_EEEEENS5_IJNS4_10UnderscoreES12_S12_EEEEENS4_18SM100_TMA_2SM_LOADENS4_14ComposedLayoutINS4_7SwizzleILi1ELi4ELi3EEENS4_18smem_ptr_flag_bitsILi8EEENSX_INS5_IJNSA_ILi8EEESH_EEENS5_IJSH_SC_EEEEEEEvNS4_8identityES15_S1F_vS1G_EENS_8epilogue10collective18CollectiveEpilogueINS1I_23Sm100TmaWarpSpecializedILi1ELi1ELi224ELb0ELb0EEEJNS5_IJNSA_ILi128EEESG_SH_EEENS5_IJNSX_IS1N_SC_EENSX_ISG_SC_EEEEESJ_SK_SJ_SK_NS1I_6fusion15FusionCallbacksIS1M_NS1S_17LinearCombinationISJ_fSJ_fLNS_15FloatRoundStyleE2EEES1O_S1R_JEEENS4_5SM1004TMEM4LOAD26SM100_TMEM_LOAD_32dp32b32xENS4_13SM90_TMA_LOADES1F_NS4_39AutoVectorizingCopyWithAssumedAlignmentILi128EEENS4_14SM90_TMA_STOREES1F_S24_S24_EEEvvEEEEvNT_6ParamsE,"aw",@nobits
	.sectionflags	@""
	.align	16
	.zero		1024


//--------------------- .nv.shared.reserved.0     --------------------------
	.section	.nv.shared.reserved.0,"aw",@nobits
	.weak		__nv_reservedSMEM_offset_0_alias
	.size		__nv_reservedSMEM_offset_0_alias, 0, 64
	.other		__nv_reservedSMEM_offset_0_alias,@"STO_CUDA_RESERVED_SHARED STV_DEFAULT"
__nv_reservedSMEM_offset_0_alias:
	.zero		0
.nv.shared.reserved.0:
	.zero		64
	.weak		__nv_reservedSMEM_tcgen05_partition
	.type		__nv_reservedSMEM_tcgen05_partition,@object
	.size		__nv_reservedSMEM_tcgen05_partition,(.L_0 - __nv_reservedSMEM_tcgen05_partition)
__nv_reservedSMEM_tcgen05_partition:
	.zero		32
.L_0:


//--------------------- .nv.global                --------------------------
	.section	.nv.global,"aw",@nobits
.nv.global:
	.type		_ZN40_INTERNAL_d2d511f5_4_k_cu_d899a024_187224cute1_E,@object
	.size		_ZN40_INTERNAL_d2d511f5_4_k_cu_d899a024_187224cute1_E,(_ZN40_INTERNAL_d2d511f5_4_k_cu_d899a024_187224cuda3std3__45__cpo6cbeginE - _ZN40_INTERNAL_d2d511f5_4_k_cu_d899a024_187224cute1_E)
_ZN40_INTERNAL_d2d511f5_4_k_cu_d899a024_187224cute1_E:
	.zero		1
	.type		_ZN40_INTERNAL_d2d511f5_4_k_cu_d899a024_187224cuda3std3__45__cpo6cbeginE,@object
	.size		_ZN40_INTERNAL_d2d511f5_4_k_cu_d899a024_187224cuda3std3__45__cpo6cbeginE,(_ZN40_INTERNAL_d2d511f5_4_k_cu_d899a024_187224cuda3std3__48in_placeE - _ZN40_INTERNAL_d2d511f5_4_k_cu_d899a024_187224cuda3std3__45__cpo6cbeginE)
_ZN40_INTERNAL_d2d511f5_4_k_cu_d899a024_187224cuda3std3__45__cpo6cbeginE:
	.zero		1
	.type		_ZN40_INTERNAL_d2d511f5_4_k_cu_d899a024_187224cuda3std3__48in_placeE,@object
	.size		_ZN40_INTERNAL_d2d511f5_4_k_cu_d899a024_187224cuda3std3__48in_placeE,(_ZN40_INTERNAL_d2d511f5_4_k_cu_d899a024_187224cuda3std6ranges3__45__cpo9iter_moveE - _ZN40_INTERNAL_d2d511f5_4_k_cu_d899a024_187224cuda3std3__48in_placeE)
_ZN40_INTERNAL_d2d511f5_4_k_cu_d899a024_187224cuda3std3__48in_placeE:
	.zero		1
	.type		_ZN40_INTERNAL_d2d511f5_4_k_cu_d899a024_187224cuda3std6ranges3__45__cpo9iter_moveE,@object
	.size		_ZN40_INTERNAL_d2d511f5_4_k_cu_d899a024_187224cuda3std6ranges3__45__cpo9iter_moveE,(_ZN40_INTERNAL_d2d511f5_4_k_cu_d899a024_187224cuda3std3__45__cpo5beginE - _ZN40_INTERNAL_d2d511f5_4_k_cu_d899a024_187224cuda3std6ranges3__45__cpo9iter_moveE)
_ZN40_INTERNAL_d2d511f5_4_k_cu_d899a024_187224cuda3std6ranges3__45__cpo9iter_moveE:
	.zero		1
	.type		_ZN40_INTERNAL_d2d511f5_4_k_cu_d899a024_187224cuda3std3__45__cpo5beginE,@object
	.size		_ZN40_INTERNAL_d2d511f5_4_k_cu_d899a024_187224cuda3std3__45__cpo5beginE,(_ZN40_INTERNAL_d2d511f5_4_k_cu_d899a024_187224cuda3std3__442_GLOBAL__N__d2d511f5_4_k_cu_d899a024_187226ignoreE - _ZN40_INTERNAL_d2d511f5_4_k_cu_d899a024_187224cuda3std3__45__cpo5beginE)
_ZN40_INTERNAL_d2d511f5_4_k_cu_d899a024_187224cuda3std3__45__cpo5beginE:
	.zero		1
	.type		_ZN40_INTERNAL_d2d511f5_4_k_cu_d899a024_187224cuda3std3__442_GLOBAL__N__d2d511f5_4_k_cu_d899a024_187226ignoreE,@object
	.size		_ZN40_INTERNAL_d2d511f5_4_k_cu_d899a024_187224cuda3std3__442_GLOBAL__N__d2d511f5_4_k_cu_d899a024_187226ignoreE,(_ZN40_INTERNAL_d2d511f5_4_k_cu_d899a024_187224cute7productE - _ZN40_INTERNAL_d2d511f5_4_k_cu_d899a024_187224cuda3std3__442_GLOBAL__N__d2d511f5_4_k_cu_d899a024_187226ignoreE)
_ZN40_INTERNAL_d2d511f5_4_k_cu_d899a024_187224cuda3std3__442_GLOBAL__N__d2d511f5_4_k_cu_d899a024_187226ignoreE:
	.zero		1
	.type		_ZN40_INTERNAL_d2d511f5_4_k_cu_d899a024_187224cute7productE,@object
	.size		_ZN40_INTERNAL_d2d511f5_4_k_cu_d899a024_187224cute7productE,(_ZN40_INTERNAL_d2d511f5_4_k_cu_d899a024_187224cuda3std3__45__cpo3endE - _ZN40_INTERNAL_d2d511f5_4_k_cu_d899a024_187224cute7productE)
_ZN40_INTERNAL_d2d511f5_4_k_cu_d899a024_187224cute7productE:
	.zero		1
	.type		_ZN40_INTERNAL_d2d511f5_4_k_cu_d899a024_187224cuda3std3__45__cpo3endE,@object
	.size		_ZN40_INTERNAL_d2d511f5_4_k_cu_d899a024_187224cuda3std3__45__cpo3endE,(_ZN40_INTERNAL_d2d511f5_4_k_cu_d899a024_187224cuda3std3__419piecewise_constructE - _ZN40_INTERNAL_d2d511f5_4_k_cu_d899a024_187224cuda3std3__45__cpo3endE)
_ZN40_INTERNAL_d2d511f5_4_k_cu_d899a024_187224cuda3std3__45__cpo3endE:
	.zero		1
	.type		_ZN40_INTERNAL_d2d511f5_4_k_cu_d899a024_187224cuda3std3__419piecewise_constructE,@object
	.size		_ZN40_INTERNAL_d2d511f5_4_k_cu_d899a024_187224cuda3std3__419piecewise_constructE,(_ZN40_INTERNAL_d2d511f5_4_k_cu_d899a024_187224cuda3std3__45__cpo4cendE - _ZN40_INTERNAL_d2d511f5_4_k_cu_d899a024_187224cuda3std3__419piecewise_constructE)
_ZN40_INTERNAL_d2d511f5_4_k_cu_d899a024_187224cuda3std3__419piecewise_constructE:
	.zero		1
	.type		_ZN40_INTERNAL_d2d511f5_4_k_cu_d899a024_187224cuda3std3__45__cpo4cendE,@object
	.size		_ZN40_INTERNAL_d2d511f5_4_k_cu_d899a024_187224cuda3std3__45__cpo4cendE,(_ZN40_INTERNAL_d2d511f5_4_k_cu_d899a024_187224cuda3std6ranges3__45__cpo4swapE - _ZN40_INTERNAL_d2d511f5_4_k_cu_d899a024_187224cuda3std3__45__cpo4cendE)
_ZN40_INTERNAL_d2d511f5_4_k_cu_d899a024_187224cuda3std3__45__cpo4cendE:
	.zero		1
	.type		_ZN40_INTERNAL_d2d511f5_4_k_cu_d899a024_187224cuda3std6ranges3__45__cpo4swapE,@object
	.size		_ZN40_INTERNAL_d2d511f5_4_k_cu_d899a024_187224cuda3std6ranges3__45__cpo4swapE,(.L_10 - _ZN40_INTERNAL_d2d511f5_4_k_cu_d899a024_187224cuda3std6ranges3__45__cpo4swapE)
_ZN40_INTERNAL_d2d511f5_4_k_cu_d899a024_187224cuda3std6ranges3__45__cpo4swapE:
	.zero		1
.L_10:


//--------------------- .nv.constant0._ZN7cutlass13device_kernelINS_4gemm6kernel13GemmUniversalIN4cute5tupleIJiiiiEEENS1_10collective13CollectiveMmaINS1_35MainloopSm100TmaUmmaWarpSpecializedILi22ELi2ELi2ENS5_IJNS4_1CILi2EEENSA_ILi1EEESC_EEEEENS5_IJNSA_ILi256EEENSA_ILi224EEENSA_ILi32EEEEEENS_12float_e4m3_tENS5_IJlSC_lEEESJ_SK_NS4_8TiledMMAINS4_8MMA_AtomIJNS4_10MMA_TraitsINS4_25SM100_MMA_F8F6F4_2x1SM_SSEJSJ_SJ_fSF_SG_NS4_17integral_constantINS4_4UMMA5MajorELSR_0EEESS_NSP_INSQ_7ScaleInELST_0EEESU_EEEEEENS4_6LayoutINS5_IJSC_SC_SC_EEENS5_IJNSA_ILi0EEESZ_SZ_EEEEENS5_IJNS4_10UnderscoreES12_S12_EEEEENS4_18SM100_TMA_2SM_LOADENS4_14ComposedLayoutINS4_7SwizzleILi1ELi4ELi3EEENS4_18smem_ptr_flag_bitsILi8EEENSX_INS5_IJNSA_ILi8EEESH_EEENS5_IJSH_SC_EEEEEEEvNS4_8identityES15_S1F_vS1G_EENS_8epilogue10collective18CollectiveEpilogueINS1I_23Sm100TmaWarpSpecializedILi1ELi1ELi224ELb0ELb0EEEJNS5_IJNSA_ILi128EEESG_SH_EEENS5_IJNSX_IS1N_SC_EENSX_ISG_SC_EEEEESJ_SK_SJ_SK_NS1I_6fusion15FusionCallbacksIS1M_NS1S_17LinearCombinationISJ_fSJ_fLNS_15FloatRoundStyleE2EEES1O_S1R_JEEENS4_5SM1004TMEM4LOAD26SM100_TMEM_LOAD_32dp32b32xENS4_13SM90_TMA_LOADES1F_NS4_39AutoVectorizingCopyWithAssumedAlignmentILi128EEENS4_14SM90_TMA_STOREES1F_S24_S24_EEEvvEEEEvNT_6ParamsE --------------------------
	.section	.nv.constant0._ZN7cutlass13device_kernelINS_4gemm6kernel13GemmUniversalIN4cute5tupleIJiiiiEEENS1_10collective13CollectiveMmaINS1_35MainloopSm100TmaUmmaWarpSpecializedILi22ELi2ELi2ENS5_IJNS4_1CILi2EEENSA_ILi1EEESC_EEEEENS5_IJNSA_ILi256EEENSA_ILi224EEENSA_ILi32EEEEEENS_12float_e4m3_tENS5_IJlSC_lEEESJ_SK_NS4_8TiledMMAINS4_8MMA_AtomIJNS4_10MMA_TraitsINS4_25SM100_MMA_F8F6F4_2x1SM_SSEJSJ_SJ_fSF_SG_NS4_17integral_constantINS4_4UMMA5MajorELSR_0EEESS_NSP_INSQ_7ScaleInELST_0EEESU_EEEEEENS4_6LayoutINS5_IJSC_SC_SC_EEENS5_IJNSA_ILi0EEESZ_SZ_EEEEENS5_IJNS4_10UnderscoreES12_S12_EEEEENS4_18SM100_TMA_2SM_LOADENS4_14ComposedLayoutINS4_7SwizzleILi1ELi4ELi3EEENS4_18smem_ptr_flag_bitsILi8EEENSX_INS5_IJNSA_ILi8EEESH_EEENS5_IJSH_SC_EEEEEEEvNS4_8identityES15_S1F_vS1G_EENS_8epilogue10collective18CollectiveEpilogueINS1I_23Sm100TmaWarpSpecializedILi1ELi1ELi224ELb0ELb0EEEJNS5_IJNSA_ILi128EEESG_SH_EEENS5_IJNSX_IS1N_SC_EENSX_ISG_SC_EEEEESJ_SK_SJ_SK_NS1I_6fusion15FusionCallbacksIS1M_NS1S_17LinearCombinationISJ_fSJ_fLNS_15FloatRoundStyleE2EEES1O_S1R_JEEENS4_5SM1004TMEM4LOAD26SM100_TMEM_LOAD_32dp32b32xENS4_13SM90_TMA_LOADES1F_NS4_39AutoVectorizingCopyWithAssumedAlignmentILi128EEENS4_14SM90_TMA_STOREES1F_S24_S24_EEEvvEEEEvNT_6ParamsE,"a",@progbits
	.sectionflags	@""
	.align	4
.nv.constant0._ZN7cutlass13device_kernelINS_4gemm6kernel13GemmUniversalIN4cute5tupleIJiiiiEEENS1_10collective13CollectiveMmaINS1_35MainloopSm100TmaUmmaWarpSpecializedILi22ELi2ELi2ENS5_IJNS4_1CILi2EEENSA_ILi1EEESC_EEEEENS5_IJNSA_ILi256EEENSA_ILi224EEENSA_ILi32EEEEEENS_12float_e4m3_tENS5_IJlSC_lEEESJ_SK_NS4_8TiledMMAINS4_8MMA_AtomIJNS4_10MMA_TraitsINS4_25SM100_MMA_F8F6F4_2x1SM_SSEJSJ_SJ_fSF_SG_NS4_17integral_constantINS4_4UMMA5MajorELSR_0EEESS_NSP_INSQ_7ScaleInELST_0EEESU_EEEEEENS4_6LayoutINS5_IJSC_SC_SC_EEENS5_IJNSA_ILi0EEESZ_SZ_EEEEENS5_IJNS4_10UnderscoreES12_S12_EEEEENS4_18SM100_TMA_2SM_LOADENS4_14ComposedLayoutINS4_7SwizzleILi1ELi4ELi3EEENS4_18smem_ptr_flag_bitsILi8EEENSX_INS5_IJNSA_ILi8EEESH_EEENS5_IJSH_SC_EEEEEEEvNS4_8identityES15_S1F_vS1G_EENS_8epilogue10collective18CollectiveEpilogueINS1I_23Sm100TmaWarpSpecializedILi1ELi1ELi224ELb0ELb0EEEJNS5_IJNSA_ILi128EEESG_SH_EEENS5_IJNSX_IS1N_SC_EENSX_ISG_SC_EEEEESJ_SK_SJ_SK_NS1I_6fusion15FusionCallbacksIS1M_NS1S_17LinearCombinationISJ_fSJ_fLNS_15FloatRoundStyleE2EEES1O_S1R_JEEENS4_5SM1004TMEM4LOAD26SM100_TMEM_LOAD_32dp32b32xENS4_13SM90_TMA_LOADES1F_NS4_39AutoVectorizingCopyWithAssumedAlignmentILi128EEENS4_14SM90_TMA_STOREES1F_S24_S24_EEEvvEEEEvNT_6ParamsE:
	.zero		2944


//--------------------- SYMBOLS --------------------------

	.type		.nv.reservedSmem.offset0,@object
	.size		.nv.reservedSmem.offset0,0x4
	.type		.nv.reservedSmem.cap,@object
	.size		.nv.reservedSmem.cap,0x4
	.type		__assertfail,@function
